def attn_fwd(
    Q,
    K,
    V,
    Out,
    Lse,
    sm_scale,
    stride_qz,
    stride_qh,
    stride_qm,
    stride_qk,
    stride_kz,
    stride_kh,
    stride_kn,
    stride_kk,
    stride_vz,
    stride_vh,
    stride_vn,
    stride_vk,
    stride_oz,
    stride_oh,
    stride_om,
    stride_ok,
    seqlen_q,
    seqlen_k,
    BLOCK_M: tl.constexpr,
    BLOCK_N: tl.constexpr,
    HEAD_DIM: tl.constexpr,
    CAUSAL: tl.constexpr,
):
    start_m = tl.program_id(0)
    off_hz = tl.program_id(1)
    q_off = off_hz * stride_qh
    k_off = off_hz * stride_kh
    v_off = off_hz * stride_vh
    offs_m = start_m * BLOCK_M + tl.arange(0, BLOCK_M)
    offs_d = tl.arange(0, HEAD_DIM)
    offs_n = tl.arange(0, BLOCK_N)
    q_ptrs = Q + q_off + offs_m[:, None] * stride_qm + offs_d[None, :] * stride_qk
    k_ptrs = K + k_off + offs_d[:, None] * stride_kk + offs_n[None, :] * stride_kn
    v_ptrs = V + v_off + offs_n[:, None] * stride_vn + offs_d[None, :] * stride_vk
    m_i = tl.full([BLOCK_M], float("-inf"), dtype=tl.float32)
    l_i = tl.zeros([BLOCK_M], dtype=tl.float32) + 1.0
    acc = tl.zeros([BLOCK_M, HEAD_DIM], dtype=tl.float32)
    q = tl.load(q_ptrs)
    acc, l_i, m_i = _attn_fwd_inner(
        acc,
        l_i,
        m_i,
        q,
        k_ptrs,
        v_ptrs,
        sm_scale,
        stride_kn,
        stride_vn,
        start_m,
        seqlen_k,
        BLOCK_M,
        BLOCK_N,
        HEAD_DIM,
        CAUSAL,
    )
    acc = acc / l_i[:, None]
    lse = m_i + tl.math.log2(l_i) / 1.4426950408889634
    o_ptrs = (
        Out
        + off_hz * stride_oh
        + offs_m[:, None] * stride_om
        + offs_d[None, :] * stride_ok
    )
    tl.store(o_ptrs, acc.to(Out.dtype.element_ty))
    tl.store(Lse + off_hz * seqlen_q + offs_m, lse)

# config = {"BLOCK_M": 256, "BLOCK_N": 128, "HEAD_DIM": 128, "arch": "sm_100", "causal": false, "dtype": "fp8e4m3", "num_stages": 2, "num_warps": 8}
# arch = sm_100


// ===== COMPILED SASS (sm_100a) =====

	.target	sm_100a

	.elftype	@"ET_EXEC"


//--------------------- .note.nv.tkinfo           --------------------------
	.section	.note.nv.tkinfo,"",@"SHT_NOTE"
	.sectionflags	@"SHF_NOTE_NV_TKINFO"
	.tkinfo
        /*0018*/ 	.word	0x00000081
        /*0030*/ 	.string	""
        /*0030*/ 	.string	"ptxas-blackwell"
        /*0030*/ 	.string	"Cuda compilation tools, release 12.9, V12.9.86"
        /*0030*/ 	.string	"Build cuda_12.9.r12.9/compiler.36037853_0"
        /*0030*/ 	.string	"-v  -suppress-debug-info  -lineinfo  -arch sm_100a "



//--------------------- .note.nv.cuver            --------------------------
	.section	.note.nv.cuver,"",@"SHT_NOTE"
	.sectionflags	@"SHF_NOTE_NV_CUVER"
        /*0018*/ 	.short	0x0001
        /*001a*/ 	.short	0x0064
        /*001c*/ 	.short	0x0001
        /*001e*/ 	.short	0x0000
        /*0020*/ 	.short	0x0001
        /*0022*/ 	.short	0x0000


//--------------------- .nv.info                  --------------------------
	.section	.nv.info,"",@"SHT_CUDA_INFO"
	.align	4


	//----- nvinfo : EIATTR_REGCOUNT
	.align		4
        /*0000*/ 	.byte	0x04, 0x2f
        /*0002*/ 	.short	(.L_5 - .L_4)
	.align		4
.L_4:
        /*0004*/ 	.word	index@(attn_fwd)
        /*0008*/ 	.word	0x000000ff


	//----- nvinfo : EIATTR_FRAME_SIZE
	.align		4
.L_5:
        /*000c*/ 	.byte	0x04, 0x11
        /*000e*/ 	.short	(.L_7 - .L_6)
	.align		4
.L_6:
        /*0010*/ 	.word	index@($__internal_2_$__cuda_sm10x_tcgen05_guardrail_trap_unallocated_columns_being_dealloced)
        /*0014*/ 	.word	0x000002f0


	//----- nvinfo : EIATTR_FRAME_SIZE
	.align		4
.L_7:
        /*0018*/ 	.byte	0x04, 0x11
        /*001a*/ 	.short	(.L_9 - .L_8)
	.align		4
.L_8:
        /*001c*/ 	.word	index@($__internal_1_$__cuda_sm10x_tcgen05_guardrail_trap_phase_invalid_during_alloc)
        /*0020*/ 	.word	0x000002f0


	//----- nvinfo : EIATTR_FRAME_SIZE
	.align		4
.L_9:
        /*0024*/ 	.byte	0x04, 0x11
        /*0026*/ 	.short	(.L_11 - .L_10)
	.align		4
.L_10:
        /*0028*/ 	.word	index@($__internal_0_$__cuda_sm10x_tcgen05_guardrail_trap_col_being_dealloced_not_returned_by_alloc)
        /*002c*/ 	.word	0x000002f0


	//----- nvinfo : EIATTR_FRAME_SIZE
	.align		4
.L_11:
        /*0030*/ 	.byte	0x04, 0x11
        /*0032*/ 	.short	(.L_13 - .L_12)
	.align		4
.L_12:
        /*0034*/ 	.word	index@(attn_fwd)
        /*0038*/ 	.word	0x000002f0


	//----- nvinfo : EIATTR_MIN_STACK_SIZE
	.align		4
.L_13:
        /*003c*/ 	.byte	0x04, 0x12
        /*003e*/ 	.short	(.L_15 - .L_14)
	.align		4
.L_14:
        /*0040*/ 	.word	index@(attn_fwd)
        /*0044*/ 	.word	0x000002f0
.L_15:


//--------------------- .nv.info.attn_fwd         --------------------------
	.section	.nv.info.attn_fwd,"",@"SHT_CUDA_INFO"
	.sectionflags	@""
	.align	4


	//----- nvinfo : EIATTR_CUDA_API_VERSION
	.align		4
        /*0000*/ 	.byte	0x04, 0x37
        /*0002*/ 	.short	(.L_17 - .L_16)
.L_16:
        /*0004*/ 	.word	0x00000081


	//----- nvinfo : EIATTR_KPARAM_INFO
	.align		4
.L_17:
        /*0008*/ 	.byte	0x04, 0x17
        /*000a*/ 	.short	(.L_19 - .L_18)
.L_18:
        /*000c*/ 	.word	0x00000000
        /*0010*/ 	.short	0x0019
        /*0012*/ 	.short	0x0080
        /*0014*/ 	.byte	0x00, 0xf4, 0x21, 0x00


	//----- nvinfo : EIATTR_KPARAM_INFO
	.align		4
.L_19:
        /*0018*/ 	.byte	0x04, 0x17
        /*001a*/ 	.short	(.L_21 - .L_20)
.L_20:
        /*001c*/ 	.word	0x00000000
        /*0020*/ 	.short	0x0018
        /*0022*/ 	.short	0x0078
        /*0024*/ 	.byte	0x00, 0xf4, 0x21, 0x00


	//----- nvinfo : EIATTR_KPARAM_INFO
	.align		4
.L_21:
        /*0028*/ 	.byte	0x04, 0x17
        /*002a*/ 	.short	(.L_23 - .L_22)
.L_22:
        /*002c*/ 	.word	0x00000000
        /*0030*/ 	.short	0x0017
        /*0032*/ 	.short	0x0070
        /*0034*/ 	.byte	0x00, 0xf0, 0x11, 0x00


	//----- nvinfo : EIATTR_KPARAM_INFO
	.align		4
.L_23:
        /*0038*/ 	.byte	0x04, 0x17
        /*003a*/ 	.short	(.L_25 - .L_24)
.L_24:
        /*003c*/ 	.word	0x00000000
        /*0040*/ 	.short	0x0016
        /*0042*/ 	.short	0x006c
        /*0044*/ 	.byte	0x00, 0xf0, 0x11, 0x00


	//----- nvinfo : EIATTR_KPARAM_INFO
	.align		4
.L_25:
        /*0048*/ 	.byte	0x04, 0x17
        /*004a*/ 	.short	(.L_27 - .L_26)
.L_26:
        /*004c*/ 	.word	0x00000000
        /*0050*/ 	.short	0x0015
        /*0052*/ 	.short	0x0068
        /*0054*/ 	.byte	0x00, 0xf0, 0x11, 0x00


	//----- nvinfo : EIATTR_KPARAM_INFO
	.align		4
.L_27:
        /*0058*/ 	.byte	0x04, 0x17
        /*005a*/ 	.short	(.L_29 - .L_28)
.L_28:
        /*005c*/ 	.word	0x00000000
        /*0060*/ 	.short	0x0014
        /*0062*/ 	.short	0x0064
        /*0064*/ 	.byte	0x00, 0xf0, 0x11, 0x00


	//----- nvinfo : EIATTR_KPARAM_INFO
	.align		4
.L_29:
        /*0068*/ 	.byte	0x04, 0x17
        /*006a*/ 	.short	(.L_31 - .L_30)
.L_30:
        /*006c*/ 	.word	0x00000000
        /*0070*/ 	.short	0x0013
        /*0072*/ 	.short	0x0060
        /*0074*/ 	.byte	0x00, 0xf0, 0x11, 0x00


	//----- nvinfo : EIATTR_KPARAM_INFO
	.align		4
.L_31:
        /*0078*/ 	.byte	0x04, 0x17
        /*007a*/ 	.short	(.L_33 - .L_32)
.L_32:
        /*007c*/ 	.word	0x00000000
        /*0080*/ 	.short	0x0012
        /*0082*/ 	.short	0x005c
        /*0084*/ 	.byte	0x00, 0xf0, 0x11, 0x00


	//----- nvinfo : EIATTR_KPARAM_INFO
	.align		4
.L_33:
        /*0088*/ 	.byte	0x04, 0x17
        /*008a*/ 	.short	(.L_35 - .L_34)
.L_34:
        /*008c*/ 	.word	0x00000000
        /*0090*/ 	.short	0x0011
        /*0092*/ 	.short	0x0058
        /*0094*/ 	.byte	0x00, 0xf0, 0x11, 0x00


	//----- nvinfo : EIATTR_KPARAM_INFO
	.align		4
.L_35:
        /*0098*/ 	.byte	0x04, 0x17
        /*009a*/ 	.short	(.L_37 - .L_36)
.L_36:
        /*009c*/ 	.word	0x00000000
        /*00a0*/ 	.short	0x0010
        /*00a2*/ 	.short	0x0054
        /*00a4*/ 	.byte	0x00, 0xf0, 0x11, 0x00


	//----- nvinfo : EIATTR_KPARAM_INFO
	.align		4
.L_37:
        /*00a8*/ 	.byte	0x04, 0x17
        /*00aa*/ 	.short	(.L_39 - .L_38)
.L_38:
        /*00ac*/ 	.word	0x00000000
        /*00b0*/ 	.short	0x000f
        /*00b2*/ 	.short	0x0050
        /*00b4*/ 	.byte	0x00, 0xf0, 0x11, 0x00


	//----- nvinfo : EIATTR_KPARAM_INFO
	.align		4
.L_39:
        /*00b8*/ 	.byte	0x04, 0x17
        /*00ba*/ 	.short	(.L_41 - .L_40)
.L_40:
        /*00bc*/ 	.word	0x00000000
        /*00c0*/ 	.short	0x000e
        /*00c2*/ 	.short	0x004c
        /*00c4*/ 	.byte	0x00, 0xf0, 0x11, 0x00


	//----- nvinfo : EIATTR_KPARAM_INFO
	.align		4
.L_41:
        /*00c8*/ 	.byte	0x04, 0x17
        /*00ca*/ 	.short	(.L_43 - .L_42)
.L_42:
        /*00cc*/ 	.word	0x00000000
        /*00d0*/ 	.short	0x000d
        /*00d2*/ 	.short	0x0048
        /*00d4*/ 	.byte	0x00, 0xf0, 0x11, 0x00


	//----- nvinfo : EIATTR_KPARAM_INFO
	.align		4
.L_43:
        /*00d8*/ 	.byte	0x04, 0x17
        /*00da*/ 	.short	(.L_45 - .L_44)
.L_44:
        /*00dc*/ 	.word	0x00000000
        /*00e0*/ 	.short	0x000c
        /*00e2*/ 	.short	0x0044
        /*00e4*/ 	.byte	0x00, 0xf0, 0x11, 0x00


	//----- nvinfo : EIATTR_KPARAM_INFO
	.align		4
.L_45:
        /*00e8*/ 	.byte	0x04, 0x17
        /*00ea*/ 	.short	(.L_47 - .L_46)
.L_46:
        /*00ec*/ 	.word	0x00000000
        /*00f0*/ 	.short	0x000b
        /*00f2*/ 	.short	0x0040
        /*00f4*/ 	.byte	0x00, 0xf0, 0x11, 0x00


	//----- nvinfo : EIATTR_KPARAM_INFO
	.align		4
.L_47:
        /*00f8*/ 	.byte	0x04, 0x17
        /*00fa*/ 	.short	(.L_49 - .L_48)
.L_48:
        /*00fc*/ 	.word	0x00000000
        /*0100*/ 	.short	0x000a
        /*0102*/ 	.short	0x003c
        /*0104*/ 	.byte	0x00, 0xf0, 0x11, 0x00


	//----- nvinfo : EIATTR_KPARAM_INFO
	.align		4
.L_49:
        /*0108*/ 	.byte	0x04, 0x17
        /*010a*/ 	.short	(.L_51 - .L_50)
.L_50:
        /*010c*/ 	.word	0x00000000
        /*0110*/ 	.short	0x0009
        /*0112*/ 	.short	0x0038
        /*0114*/ 	.byte	0x00, 0xf0, 0x11, 0x00


	//----- nvinfo : EIATTR_KPARAM_INFO
	.align		4
.L_51:
        /*0118*/ 	.byte	0x04, 0x17
        /*011a*/ 	.short	(.L_53 - .L_52)
.L_52:
        /*011c*/ 	.word	0x00000000
        /*0120*/ 	.short	0x0008
        /*0122*/ 	.short	0x0034
        /*0124*/ 	.byte	0x00, 0xf0, 0x11, 0x00


	//----- nvinfo : EIATTR_KPARAM_INFO
	.align		4
.L_53:
        /*0128*/ 	.byte	0x04, 0x17
        /*012a*/ 	.short	(.L_55 - .L_54)
.L_54:
        /*012c*/ 	.word	0x00000000
        /*0130*/ 	.short	0x0007
        /*0132*/ 	.short	0x0030
        /*0134*/ 	.byte	0x00, 0xf0, 0x11, 0x00


	//----- nvinfo : EIATTR_KPARAM_INFO
	.align		4
.L_55:
        /*0138*/ 	.byte	0x04, 0x17
        /*013a*/ 	.short	(.L_57 - .L_56)
.L_56:
        /*013c*/ 	.word	0x00000000
        /*0140*/ 	.short	0x0006
        /*0142*/ 	.short	0x002c
        /*0144*/ 	.byte	0x00, 0xf0, 0x11, 0x00


	//----- nvinfo : EIATTR_KPARAM_INFO
	.align		4
.L_57:
        /*0148*/ 	.byte	0x04, 0x17
        /*014a*/ 	.short	(.L_59 - .L_58)
.L_58:
        /*014c*/ 	.word	0x00000000
        /*0150*/ 	.short	0x0005
        /*0152*/ 	.short	0x0028
        /*0154*/ 	.byte	0x00, 0xf0, 0x11, 0x00


	//----- nvinfo : EIATTR_KPARAM_INFO
	.align		4
.L_59:
        /*0158*/ 	.byte	0x04, 0x17
        /*015a*/ 	.short	(.L_61 - .L_60)
.L_60:
        /*015c*/ 	.word	0x00000000
        /*0160*/ 	.short	0x0004
        /*0162*/ 	.short	0x0020
        /*0164*/ 	.byte	0x00, 0xf4, 0x21, 0x00


	//----- nvinfo : EIATTR_KPARAM_INFO
	.align		4
.L_61:
        /*0168*/ 	.byte	0x04, 0x17
        /*016a*/ 	.short	(.L_63 - .L_62)
.L_62:
        /*016c*/ 	.word	0x00000000
        /*0170*/ 	.short	0x0003
        /*0172*/ 	.short	0x0018
        /*0174*/ 	.byte	0x00, 0xf4, 0x21, 0x00


	//----- nvinfo : EIATTR_KPARAM_INFO
	.align		4
.L_63:
        /*0178*/ 	.byte	0x04, 0x17
        /*017a*/ 	.short	(.L_65 - .L_64)
.L_64:
        /*017c*/ 	.word	0x00000000
        /*0180*/ 	.short	0x0002
        /*0182*/ 	.short	0x0010
        /*0184*/ 	.byte	0x00, 0xf4, 0x21, 0x00


	//----- nvinfo : EIATTR_KPARAM_INFO
	.align		4
.L_65:
        /*0188*/ 	.byte	0x04, 0x17
        /*018a*/ 	.short	(.L_67 - .L_66)
.L_66:
        /*018c*/ 	.word	0x00000000
        /*0190*/ 	.short	0x0001
        /*0192*/ 	.short	0x0008
        /*0194*/ 	.byte	0x00, 0xf4, 0x21, 0x00


	//----- nvinfo : EIATTR_KPARAM_INFO
	.align		4
.L_67:
        /*0198*/ 	.byte	0x04, 0x17
        /*019a*/ 	.short	(.L_69 - .L_68)
.L_68:
        /*019c*/ 	.word	0x00000000
        /*01a0*/ 	.short	0x0000
        /*01a2*/ 	.short	0x0000
        /*01a4*/ 	.byte	0x00, 0xf4, 0x21, 0x00


	//----- nvinfo : EIATTR_AT_ENTRY_FRAGMENTS
	.align		4
.L_69:
        /*01a8*/ 	.byte	0x04, 0x4f
        /*01aa*/ 	.short	(.L_71 - .L_70)


	//   ....[0]....
.L_70:
        /*01ac*/ 	.word	0x00000004


	//----- nvinfo : EIATTR_RESERVED_SMEM_USED
	.align		4
.L_71:
        /*01b0*/ 	.byte	0x01, 0x41
	.zero		2


	//----- nvinfo : EIATTR_SPARSE_MMA_MASK
	.align		4
        /*01b4*/ 	.byte	0x03, 0x50
        /*01b6*/ 	.short	0x0000


	//----- nvinfo : EIATTR_TCGEN05_1CTA_USED
	.align		4
        /*01b8*/ 	.byte	0x01, 0x51
	.zero		2


	//----- nvinfo : EIATTR_MAXREG_COUNT
	.align		4
        /*01bc*/ 	.byte	0x03, 0x1b
        /*01be*/ 	.short	0x00ff


	//----- nvinfo : EIATTR_NUM_BARRIERS
	.align		4
        /*01c0*/ 	.byte	0x02, 0x4c
        /*01c2*/ 	.byte	0x01
	.zero		1


	//----- nvinfo : EIATTR_ANNOTATIONS
	.align		4
        /*01c4*/ 	.byte	0x04, 0x55
        /*01c6*/ 	.short	(.L_73 - .L_72)


	//   ....[0]....
.L_72:
        /*01c8*/ 	.word	0x00000001
        /*01cc*/ 	.byte	0x80, 0x08, 0x00, 0x00, 0x01, 0x00, 0x00, 0x00, 0xc0, 0x08, 0x00, 0x00, 0x01, 0x00, 0x00, 0x00
        /* <DEDUP_REMOVED lines=129> */
        /*09ec*/ 	.byte	0x90, 0x20, 0x01, 0x00


	//----- nvinfo : EIATTR_INT_WARP_WIDE_INSTR_OFFSETS
	.align		4
.L_73:
        /*09f0*/ 	.byte	0x04, 0x31
        /*09f2*/ 	.short	(.L_75 - .L_74)


	//   ....[0]....
.L_74:
        /*09f4*/ 	.word	0x000027b0


	//   ....[1]....
        /*09f8*/ 	.word	0x000027f0


	//   ....[2]....
        /*09fc*/ 	.word	0x00005b30


	//   ....[3]....
        /*0a00*/ 	.word	0x00006200


	//   ....[4]....
        /*0a04*/ 	.word	0x0000ccb0


	//   ....[5]....
        /*0a08*/ 	.word	0x00016d00


	//   ....[6]....
        /*0a0c*/ 	.word	0x00016d50


	//----- nvinfo : EIATTR_COOP_GROUP_MASK_REGIDS
	.align		4
.L_75:
        /*0a10*/ 	.byte	0x04, 0x29
        /*0a12*/ 	.short	(.L_77 - .L_76)


	//   ....[0]....
.L_76:
        /*0a14*/ 	.word	0xffffffff


	//   ....[1]....
        /*0a18*/ 	.word	0xffffffff


	//   ....[2]....
        /*0a1c*/ 	.word	0xffffffff


	//   ....[3]....
        /*0a20*/ 	.word	0xffffffff


	//----- nvinfo : EIATTR_COOP_GROUP_INSTR_OFFSETS
	.align		4
.L_77:
        /*0a24*/ 	.byte	0x04, 0x28
        /*0a26*/ 	.short	(.L_79 - .L_78)


	//   ....[0]....
.L_78:
        /*0a28*/ 	.word	0x00000060


	//   ....[1]....
        /*0a2c*/ 	.word	0x00000320


	//   ....[2]....
        /*0a30*/ 	.word	0x00016b90


	//   ....[3]....
        /*0a34*/ 	.word	0x00016e00


	//----- nvinfo : EIATTR_VRC_CTA_INIT_COUNT
	.align		4
.L_79:
        /*0a38*/ 	.byte	0x02, 0x4a
        /*0a3a*/ 	.byte	0x80
	.zero		1


	//----- nvinfo : EIATTR_MBARRIER_INSTR_OFFSETS
	.align		4
        /*0a3c*/ 	.byte	0x04, 0x39
        /*0a3e*/ 	.short	(.L_81 - .L_80)


	//   ....[0]....
.L_80:
        /*0a40*/ 	.word	0x00003890
        /*0a44*/ 	.word	0x000000ff
        /*0a48*/ 	.word	0x00000000
        /*0a4c*/ 	.short	0x0100
        /*0a4e*/ 	.byte	0x0a
	.zero		1


	//   ....[1]....
        /*0a50*/ 	.word	0x00005b70
        /*0a54*/ 	.word	0x000000ff
        /*0a58*/ 	.word	0x0001c008
        /*0a5c*/ 	.short	0x0100
        /*0a5e*/ 	.byte	0x07
	.zero		1


	//   ....[2]....
        /*0a60*/ 	.word	0x000062d0
        /*0a64*/ 	.word	0x000000ff
        /*0a68*/ 	.word	0x00014000
        /*0a6c*/ 	.short	0x0100
        /*0a6e*/ 	.byte	0x07
	.zero		1


	//   ....[3]....
        /*0a70*/ 	.word	0x00006670
        /*0a74*/ 	.word	0x000000ff
        /*0a78*/ 	.word	0x00014000
        /*0a7c*/ 	.short	0x010a
        /*0a7e*/ 	.byte	0x07
	.zero		1


	//   ....[4]....
        /*0a80*/ 	.word	0x000066b0
        /*0a84*/ 	.word	0x000000ff
        /*0a88*/ 	.word	0x00014000
        /*0a8c*/ 	.short	0x0108
        /*0a8e*/ 	.byte	0x07
	.zero		1


	//   ....[5]....
        /*0a90*/ 	.word	0x0000cd60
        /*0a94*/ 	.word	0x000000ff
        /*0a98*/ 	.word	0x0001c010
        /*0a9c*/ 	.short	0x0100
        /*0a9e*/ 	.byte	0x07
	.zero		1


	//   ....[6]....
        /*0aa0*/ 	.word	0x0000cf60
        /*0aa4*/ 	.word	0x000000ff
        /*0aa8*/ 	.word	0x0001c010
        /*0aac*/ 	.short	0x010a
        /*0aae*/ 	.byte	0x07
	.zero		1


	//   ....[7]....
        /*0ab0*/ 	.word	0x0000cfb0
        /*0ab4*/ 	.word	0x000000ff
        /*0ab8*/ 	.word	0x0001c010
        /*0abc*/ 	.short	0x0108
        /*0abe*/ 	.byte	0x07
	.zero		1


	//   ....[8]....
        /*0ac0*/ 	.word	0x0000d000
        /*0ac4*/ 	.word	0x000000ff
        /*0ac8*/ 	.word	0x00000000
        /*0acc*/ 	.short	0x010a
        /*0ace*/ 	.byte	0x0a
	.zero		1


	//   ....[9]....
        /*0ad0*/ 	.word	0x00012110
        /*0ad4*/ 	.word	0x000000ff
        /*0ad8*/ 	.word	0x00000000
        /*0adc*/ 	.short	0x010a
        /*0ade*/ 	.byte	0x0a
	.zero		1


	//   ....[10]....
        /*0ae0*/ 	.word	0x00012250
        /*0ae4*/ 	.word	0x000000ff
        /*0ae8*/ 	.word	0x0001c000
        /*0aec*/ 	.short	0x0108
        /*0aee*/ 	.byte	0x07
	.zero		1


	//   ....[11]....
        /*0af0*/ 	.word	0x000122d0
        /*0af4*/ 	.word	0x000000ff
        /*0af8*/ 	.word	0x0001c008
        /*0afc*/ 	.short	0x0108
        /*0afe*/ 	.byte	0x07
	.zero		1


	//   ....[12]....
        /*0b00*/ 	.word	0x00016e20
        /*0b04*/ 	.word	0x000000ff
        /*0b08*/ 	.word	0x00014000
        /*0b0c*/ 	.short	0x010a
        /*0b0e*/ 	.byte	0x07
	.zero		1


	//   ....[13]....
        /*0b10*/ 	.word	0x00016e50
        /*0b14*/ 	.word	0x000000ff
        /*0b18*/ 	.word	0x0001c010
        /*0b1c*/ 	.short	0x010a
        /*0b1e*/ 	.byte	0x07
	.zero		1


	//   ....[14]....
        /*0b20*/ 	.word	0x00016e80
        /*0b24*/ 	.word	0x000000ff
        /*0b28*/ 	.word	0x00000000
        /*0b2c*/ 	.short	0x010a
        /*0b2e*/ 	.byte	0x0a
	.zero		1


	//   ....[15]....
        /*0b30*/ 	.word	0x00016eb0
        /*0b34*/ 	.word	0x000000ff
        /*0b38*/ 	.word	0x00000000
        /*0b3c*/ 	.short	0x010a
        /*0b3e*/ 	.byte	0x0a
	.zero		1


	//----- nvinfo : EIATTR_NUM_MBARRIERS
	.align		4
.L_81:
        /*0b40*/ 	.byte	0x03, 0x38
        /*0b42*/ 	.short	0xffff


	//----- nvinfo : EIATTR_EXIT_INSTR_OFFSETS
	.align		4
        /*0b44*/ 	.byte	0x04, 0x1c
        /*0b46*/ 	.short	(.L_83 - .L_82)


	//   ....[0]....
.L_82:
        /*0b48*/ 	.word	0x00016e10


	//----- nvinfo : EIATTR_REQNTID
	.align		4
.L_83:
        /*0b4c*/ 	.byte	0x04, 0x10
        /*0b4e*/ 	.short	(.L_85 - .L_84)
.L_84:
        /*0b50*/ 	.word	0x00000100
        /*0b54*/ 	.word	0x00000001
        /*0b58*/ 	.word	0x00000001


	//----- nvinfo : EIATTR_CRS_STACK_SIZE
	.align		4
.L_85:
        /*0b5c*/ 	.byte	0x04, 0x1e
        /*0b5e*/ 	.short	(.L_87 - .L_86)
.L_86:
        /*0b60*/ 	.word	0x00000000


	//----- nvinfo : EIATTR_CBANK_PARAM_SIZE
	.align		4
.L_87:
        /*0b64*/ 	.byte	0x03, 0x19
        /*0b66*/ 	.short	0x0088


	//----- nvinfo : EIATTR_PARAM_CBANK
	.align		4
        /*0b68*/ 	.byte	0x04, 0x0a
        /*0b6a*/ 	.short	(.L_89 - .L_88)
	.align		4
.L_88:
        /*0b6c*/ 	.word	index@(.nv.constant0.attn_fwd)
        /*0b70*/ 	.short	0x0380
        /*0b72*/ 	.short	0x0088


	//----- nvinfo : EIATTR_SW_WAR
	.align		4
.L_89:
        /*0b74*/ 	.byte	0x04, 0x36
        /*0b76*/ 	.short	(.L_91 - .L_90)
.L_90:
        /*0b78*/ 	.word	0x00000008
.L_91:


//--------------------- .nv.compat                --------------------------
	.section	.nv.compat,"",@"SHT_CUDA_COMPAT_INFO"
	.align	4
        /*0000*/ 	.byte	0x02, 0x02, 0x02, 0x00, 0x02, 0x05, 0x05, 0x00, 0x02, 0x03, 0x00, 0x00, 0x02, 0x06, 0x01, 0x00


//--------------------- .nv.callgraph             --------------------------
	.section	.nv.callgraph,"",@"SHT_CUDA_CALLGRAPH"
	.align	4
	.sectionentsize	8
	.align		4
        /*0000*/ 	.word	0x00000000
	.align		4
        /*0004*/ 	.word	0xffffffff
	.align		4
        /*0008*/ 	.word	0x00000000
	.align		4
        /*000c*/ 	.word	0xfffffffe
	.align		4
        /*0010*/ 	.word	0x00000000
	.align		4
        /*0014*/ 	.word	0xfffffffd
	.align		4
        /*0018*/ 	.word	0x00000000
	.align		4
        /*001c*/ 	.word	0xfffffffc


//--------------------- .nv.constant4             --------------------------
	.section	.nv.constant4,"a",@progbits
	.align	8
	.align		8
.nv.constant4:
        /*0000*/ 	.dword	_$_str


//--------------------- .text.attn_fwd            --------------------------
	.section	.text.attn_fwd,"ax",@progbits
	.align	128
        .global         attn_fwd
        .type           attn_fwd,@function
        .size           attn_fwd,(.L_x_27 - attn_fwd)
        .other          attn_fwd,@"STO_CUDA_ENTRY STV_DEFAULT"
attn_fwd:
.text.attn_fwd:
[----:B------:R-:W0:Y:S01]  /*0000*/  LDC R1, c[0x0][0x37c] ;  /* 0x0000df00ff017b82 */ /* 0x000e220000000800 */
[----:B------:R-:W1:Y:S01]  /*0010*/  S2R R0, SR_TID.X ;  /* 0x0000000000007919 */ /* 0x000e620000002100 */
[----:B0-----:R-:W-:Y:S02]  /*0020*/  IADD3 R1, PT, PT, R1, -0x2f0, RZ ;  /* 0xfffffd1001017810 */ /* 0x001fe40007ffe0ff */
[----:B-1----:R-:W-:-:S13]  /*0030*/  ISETP.GE.U32.AND P0, PT, R0, 0x20, PT ;  /* 0x000000200000780c */ /* 0x002fda0003f06070 */
[----:B------:R-:W-:Y:S05]  /*0040*/  @P0 BRA `(.L_x_0) ;  /* 0x0000000000b80947 */ /* 0x000fea0003800000 */
[----:B------:R-:W0:Y:S01]  /*0050*/  S2UR UR6, SR_CgaCtaId ;  /* 0x00000000000679c3 */ /* 0x000e220000008800 */
[----:B------:R-:W-:Y:S01]  /*0060*/  NOP ;  /* 0x0000000000007918 */ /* 0x000fe20000000000 */
[----:B------:R-:W-:Y:S02]  /*0070*/  UMOV UR4, 0x40 ;  /* 0x0000004000047882 */ /* 0x000fe40000000000 */
[----:B0-----:R-:W-:-:S09]  /*0080*/  ULEA UR4, UR6, UR4, 0x18 ;  /* 0x0000000406047291 */ /* 0x001fd2000f8ec0ff */
[----:B------:R-:W0:Y:S01]  /*0090*/  LDS.U8 R0, [UR4] ;  /* 0x00000004ff007984 */ /* 0x000e220008000000 */
[----:B------:R-:W-:Y:S02]  /*00a0*/  UMOV UR4, 0x400 ;  /* 0x0000040000047882 */ /* 0x000fe40000000000 */
[----:B------:R-:W-:Y:S01]  /*00b0*/  ULEA UR4, UR6, UR4, 0x18 ;  /* 0x0000000406047291 */ /* 0x000fe2000f8ec0ff */
[----:B0-----:R-:W-:-:S13]  /*00c0*/  ISETP.NE.AND P1, PT, R0, RZ, PT ;  /* 0x000000ff0000720c */ /* 0x001fda0003f25270 */
[----:B------:R-:W-:Y:S05]  /*00d0*/  @P1 BRA `(.L_x_1) ;  /* 0x00000000007c1947 */ /* 0x000fea0003800000 */
[----:B------:R-:W-:-:S13]  /*00e0*/  ELECT P1, URZ, PT ;  /* 0x0000000000ff782f */ /* 0x000fda0003820000 */
[----:B------:R-:W-:Y:S05]  /*00f0*/  @!P1 BRA `(.L_x_2) ;  /* 0x0000000000849947 */ /* 0x000fea0003800000 */
[----:B------:R-:W-:Y:S01]  /*0100*/  UMOV UR5, 0x10 ;  /* 0x0000001000057882 */ /* 0x000fe20000000000 */
[----:B------:R-:W-:Y:S01]  /*0110*/  HFMA2 R4, -RZ, RZ, 0, 5.9604644775390625e-08 ;  /* 0x00000001ff047431 */ /* 0x000fe200000001ff */
[----:B------:R-:W-:-:S03]  /*0120*/  MOV R5, 0xffff ;  /* 0x0000ffff00057802 */ /* 0x000fc60000000f00 */
[----:B------:R-:W-:Y:S04]  /*0130*/  DEPBAR.LE SB0, 0x36 ;  /* 0x00008d800000791a */ /* 0x000fe80000000000 */
[----:B------:R-:W0:Y:S02]  /*0140*/  UTCATOMSWS.FIND_AND_SET.ALIGN UP0, UR5, UR5 ;  /* 0x00000005000575e3 */ /* 0x000e240008000800 */
[----:B0-----:R-:W-:-:S04]  /*0150*/  PLOP3.LUT P1, PT, PT, PT, UP0, 0x80, 0x8 ;  /* 0x000000000008781c */ /* 0x001fc80003f2f008 */
[----:B------:R-:W-:-:S04]  /*0160*/  SEL R0, RZ, 0xffffffff, !P1 ;  /* 0xffffffffff007807 */ /* 0x000fc80004800000 */
[----:B------:R-:W-:Y:S02]  /*0170*/  ISETP.NE.AND P1, PT, R0, RZ, PT ;  /* 0x000000ff0000720c */ /* 0x000fe40003f25270 */
[----:B------:R-:W-:-:S11]  /*0180*/  MOV R0, UR5 ;  /* 0x0000000500007c02 */ /* 0x000fd60008000f00 */
[----:B------:R-:W-:Y:S05]  /*0190*/  @P1 BRA `(.L_x_3) ;  /* 0x0000000000241947 */ /* 0x000fea0003800000 */
.L_x_4:
[----:B------:R-:W-:Y:S05]  /*01a0*/  NANOSLEEP 0x64 ;  /* 0x000000640000795d */ /* 0x000fea0003800000 */
[----:B------:R-:W-:-:S05]  /*01b0*/  UMOV UR5, 0x10 ;  /* 0x0000001000057882 */ /* 0x000fca0000000000 */
[----:B------:R-:W-:Y:S04]  /*01c0*/  DEPBAR.LE SB0, 0x36 ;  /* 0x00008d800000791a */ /* 0x000fe80000000000 */
[----:B------:R-:W0:Y:S02]  /*01d0*/  UTCATOMSWS.FIND_AND_SET.ALIGN UP0, UR5, UR5 ;  /* 0x00000005000575e3 */ /* 0x000e240008000800 */
[----:B0-----:R-:W-:-:S04]  /*01e0*/  PLOP3.LUT P1, PT, PT, PT, UP0, 0x80, 0x8 ;  /* 0x000000000008781c */ /* 0x001fc80003f2f008 */
[----:B------:R-:W-:-:S04]  /*01f0*/  SEL R0, RZ, 0xffffffff, !P1 ;  /* 0xffffffffff007807 */ /* 0x000fc80004800000 */
[----:B------:R-:W-:Y:S02]  /*0200*/  ISETP.NE.AND P1, PT, R0, RZ, PT ;  /* 0x000000ff0000720c */ /* 0x000fe40003f25270 */
[----:B------:R-:W-:-:S11]  /*0210*/  MOV R0, UR5 ;  /* 0x0000000500007c02 */ /* 0x000fd60008000f00 */
[----:B------:R-:W-:Y:S05]  /*0220*/  @!P1 BRA `(.L_x_4) ;  /* 0xfffffffc00dc9947 */ /* 0x000fea000383ffff */
.L_x_3:
[----:B------:R-:W-:Y:S01]  /*0230*/  IADD3 R3, PT, PT, R0, 0x10, RZ ;  /* 0x0000001000037810 */ /* 0x000fe20007ffe0ff */
[----:B------:R-:W-:Y:S01]  /*0240*/  UMOV UR5, 0x50 ;  /* 0x0000005000057882 */ /* 0x000fe20000000000 */
[----:B------:R-:W-:Y:S01]  /*0250*/  SHF.L.U32 R2, R5, R0, RZ ;  /* 0x0000000005027219 */ /* 0x000fe200000006ff */
[----:B------:R-:W-:Y:S01]  /*0260*/  ULEA UR5, UR6, UR5, 0x18 ;  /* 0x0000000506057291 */ /* 0x000fe2000f8ec0ff */
[----:B------:R-:W-:Y:S02]  /*0270*/  SHF.L.U32 R3, R4, R3, RZ ;  /* 0x0000000304037219 */ /* 0x000fe400000006ff */
[----:B------:R-:W-:Y:S02]  /*0280*/  SHF.L.U32 R0, R0, 0x5, RZ ;  /* 0x0000000500007819 */ /* 0x000fe400000006ff */
[----:B------:R-:W-:-:S05]  /*0290*/  LOP3.LUT R2, R3, R2, RZ, 0xfc, !PT ;  /* 0x0000000203027212 */ /* 0x000fca00078efcff */
[----:B------:R0:W-:Y:S04]  /*02a0*/  ATOMS.OR RZ, [UR5], R2 ;  /* 0x00000002ffff798c */ /* 0x0001e8000b000005 */
[----:B------:R0:W-:Y:S01]  /*02b0*/  STS [UR4], R0 ;  /* 0x00000000ff007988 */ /* 0x0001e20008000804 */
[----:B------:R-:W-:Y:S05]  /*02c0*/  BRA `(.L_x_2) ;  /* 0x0000000000107947 */ /* 0x000fea0003800000 */
.L_x_1:
[----:B------:R-:W-:Y:S02]  /*02d0*/  MOV R0, 0xffffffff ;  /* 0xffffffff00007802 */ /* 0x000fe40000000f00 */
[----:B------:R-:W-:-:S03]  /*02e0*/  MOV R2, 0x310 ;  /* 0x0000031000027802 */ /* 0x000fc60000000f00 */
[----:B------:R0:W-:Y:S04]  /*02f0*/  STS [UR4], R0 ;  /* 0x00000000ff007988 */ /* 0x0001e80008000804 */
[----:B0-----:R-:W-:Y:S05]  /*0300*/  CALL.REL.NOINC `($__internal_1_$__cuda_sm10x_tcgen05_guardrail_trap_phase_invalid_during_alloc) ;  /* 0x0000016c00007944 */ /* 0x001fea0003c00000 */
.L_x_2:
[----:B------:R-:W-:Y:S05]  /*0310*/  WARPSYNC.ALL ;  /* 0x0000000000007948 */ /* 0x000fea0003800000 */
[----:B------:R-:W-:Y:S01]  /*0320*/  NOP ;  /* 0x0000000000007918 */ /* 0x000fe20000000000 */
.L_x_0:
[----:B0-----:R-:W0:Y:S01]  /*0330*/  S2R R2, SR_TID.X ;  /* 0x0000000000027919 */ /* 0x001e220000002100 */
[----:B------:R-:W1:Y:S01]  /*0340*/  S2UR UR8, SR_CTAID.Y ;  /* 0x00000000000879c3 */ /* 0x000e620000002600 */
[----:B------:R-:W1:Y:S01]  /*0350*/  LDCU.64 UR4, c[0x0][0x3b0] ;  /* 0x00007600ff0477ac */ /* 0x000e620008000a00 */
[----:B------:R-:W2:Y:S01]  /*0360*/  S2R R0, SR_CTAID.X ;  /* 0x0000000000007919 */ /* 0x000ea20000002500 */
[----:B------:R-:W-:Y:S01]  /*0370*/  UMOV UR7, 0x400 ;  /* 0x0000040000077882 */ /* 0x000fe20000000000 */
[----:B------:R-:W3:Y:S04]  /*0380*/  LDCU.64 UR18, c[0x0][0x358] ;  /* 0x00006b00ff1277ac */ /* 0x000ee80008000a00 */
[----:B------:R-:W4:Y:S08]  /*0390*/  LDC.64 R250, c[0x0][0x380] ;  /* 0x0000e000fffa7b82 */ /* 0x000f300000000a00 */
[----:B------:R-:W3:Y:S01]  /*03a0*/  LDC R40, c[0x0][0x3b8] ;  /* 0x0000ee00ff287b82 */ /* 0x000ee20000000800 */
[----:B-1----:R-:W-:-:S07]  /*03b0*/  UIMAD UR4, UR8, UR4, URZ ;  /* 0x00000004080472a4 */ /* 0x002fce000f8e02ff */
[----:B------:R-:W1:Y:S01]  /*03c0*/  S2UR UR6, SR_CgaCtaId ;  /* 0x00000000000679c3 */ /* 0x000e620000008800 */
[----:B0-----:R-:W-:-:S04]  /*03d0*/  LOP3.LUT R2, R2, 0xff, RZ, 0xc0, !PT ;  /* 0x000000ff02027812 */ /* 0x001fc800078ec0ff */
[----:B--2---:R-:W-:-:S05]  /*03e0*/  LEA R0, R0, R2, 0x8 ;  /* 0x0000000200007211 */ /* 0x004fca00078e40ff */
[----:B------:R-:W-:Y:S01]  /*03f0*/  IMAD R3, R0, UR5, RZ ;  /* 0x0000000500037c24 */ /* 0x000fe2000f8e02ff */
[----:B------:R-:W-:Y:S01]  /*0400*/  USHF.R.S32.HI UR5, URZ, 0x1f, UR4 ;  /* 0x0000001fff057899 */ /* 0x000fe20008011404 */
[C---:B---3--:R-:W-:Y:S01]  /*0410*/  SHF.L.U32 R5, R40.reuse, 0x4, RZ ;  /* 0x0000000428057819 */ /* 0x048fe200000006ff */
[C---:B------:R-:W-:Y:S02]  /*0420*/  IMAD R7, R40.reuse, 0x18, RZ ;  /* 0x0000001828077824 */ /* 0x040fe400078e02ff */
[----:B----4-:R-:W-:Y:S01]  /*0430*/  IADD3 R250, P1, P2, R3, UR4, R250 ;  /* 0x0000000403fa7c10 */ /* 0x010fe2000fa3e0fa */
[C---:B------:R-:W-:Y:S01]  /*0440*/  IMAD R11, R40.reuse, 0x28, RZ ;  /* 0x00000028280b7824 */ /* 0x040fe200078e02ff */
[----:B------:R-:W-:Y:S01]  /*0450*/  SHF.R.S32.HI R0, RZ, 0x1f, R3 ;  /* 0x0000001fff007819 */ /* 0x000fe20000011403 */
[C---:B------:R-:W-:Y:S01]  /*0460*/  IMAD R13, R40.reuse, 0x30, RZ ;  /* 0x00000030280d7824 */ /* 0x040fe200078e02ff */
[C---:B------:R-:W-:Y:S01]  /*0470*/  SHF.L.U32 R3, R40.reuse, 0x3, RZ ;  /* 0x0000000328037819 */ /* 0x040fe200000006ff */
[C---:B------:R-:W-:Y:S01]  /*0480*/  IMAD R15, R40.reuse, 0x38, RZ ;  /* 0x00000038280f7824 */ /* 0x040fe200078e02ff */
[C---:B------:R-:W-:Y:S01]  /*0490*/  SHF.L.U32 R9, R40.reuse, 0x5, RZ ;  /* 0x0000000528097819 */ /* 0x040fe200000006ff */
[----:B------:R-:W-:Y:S01]  /*04a0*/  IMAD R19, R40, 0x48, RZ ;  /* 0x0000004828137824 */ /* 0x000fe200078e02ff */
[----:B------:R-:W-:Y:S01]  /*04b0*/  IADD3.X R251, PT, PT, R0, UR5, R251, P1, P2 ;  /* 0x0000000500fb7c10 */ /* 0x000fe20008fe44fb */
[C---:B------:R-:W-:Y:S01]  /*04c0*/  IMAD R21, R40.reuse, 0x50, RZ ;  /* 0x0000005028157824 */ /* 0x040fe200078e02ff */
[-C--:B------:R-:W-:Y:S01]  /*04d0*/  IADD3 R248, P6, PT, R3, R250.reuse, RZ ;  /* 0x000000fa03f87210 */ /* 0x080fe20007fde0ff */
[C---:B------:R-:W-:Y:S01]  /*04e0*/  IMAD R23, R40.reuse, 0x58, RZ ;  /* 0x0000005828177824 */ /* 0x040fe200078e02ff */
[-C--:B------:R-:W-:Y:S01]  /*04f0*/  IADD3 R2, P5, PT, R5, R250.reuse, RZ ;  /* 0x000000fa05027210 */ /* 0x080fe20007fbe0ff */
[C---:B------:R-:W-:Y:S01]  /*0500*/  IMAD R25, R40.reuse, 0x60, RZ ;  /* 0x0000006028197824 */ /* 0x040fe200078e02ff */
[-C--:B------:R-:W-:Y:S01]  /*0510*/  IADD3 R4, P4, PT, R7, R250.reuse, RZ ;  /* 0x000000fa07047210 */ /* 0x080fe20007f9e0ff */
[C---:B------:R-:W-:Y:S01]  /*0520*/  IMAD R27, R40.reuse, 0x68, RZ ;  /* 0x00000068281b7824 */ /* 0x040fe200078e02ff */
[C---:B------:R-:W-:Y:S01]  /*0530*/  SHF.L.U32 R17, R40.reuse, 0x6, RZ ;  /* 0x0000000628117819 */ /* 0x040fe200000006ff */
[C---:B------:R-:W-:Y:S01]  /*0540*/  IMAD R29, R40.reuse, 0x70, RZ ;  /* 0x00000070281d7824 */ /* 0x040fe200078e02ff */
[-C--:B------:R-:W-:Y:S01]  /*0550*/  IADD3 R6, P3, PT, R9, R250.reuse, RZ ;  /* 0x000000fa09067210 */ /* 0x080fe20007f7e0ff */
[C---:B------:R-:W-:Y:S01]  /*0560*/  IMAD R59, R40.reuse, 0x78, RZ ;  /* 0x00000078283b7824 */ /* 0x040fe200078e02ff */
[-C--:B------:R-:W-:Y:S01]  /*0570*/  IADD3 R8, P2, PT, R11, R250.reuse, RZ ;  /* 0x000000fa0b087210 */ /* 0x080fe20007f5e0ff */
[C---:B------:R-:W-:Y:S01]  /*0580*/  IMAD R47, R40.reuse, 0x49, RZ ;  /* 0x00000049282f7824 */ /* 0x040fe200078e02ff */
[-C--:B------:R-:W-:Y:S01]  /*0590*/  LEA.HI.X.SX32 R249, R3, R251.reuse, 0x1, P6 ;  /* 0x000000fb03f97211 */ /* 0x080fe200030f0eff */
        /* <DEDUP_REMOVED lines=37> */
[----:B------:R-:W-:Y:S01]  /*07f0*/  IADD3 R28, P4, PT, R59, R250, RZ ;  /* 0x000000fa3b1c7210 */ /* 0x000fe20007f9e0ff */
[----:B------:R-:W-:Y:S01]  /*0800*/  IMAD R73, R40, 0x32, RZ ;  /* 0x0000003228497824 */ /* 0x000fe200078e02ff */
[----:B------:R-:W-:Y:S01]  /*0810*/  IADD3 R46, P3, PT, R250, R40, RZ ;  /* 0x00000028fa2e7210 */ /* 0x000fe20007f7e0ff */
[C---:B------:R-:W-:Y:S01]  /*0820*/  IMAD R75, R40.reuse, 0x3a, RZ ;  /* 0x0000003a284b7824 */ /* 0x040fe200078e02ff */
[-C--:B------:R-:W-:Y:S01]  /*0830*/  LEA.HI.X.SX32 R21, R23, R251.reuse, 0x1, P2 ;  /* 0x000000fb17157211 */ /* 0x080fe200010f0eff */
[C---:B------:R-:W-:Y:S01]  /*0840*/  IMAD R77, R40.reuse, 0x42, RZ ;  /* 0x00000042284d7824 */ /* 0x040fe200078e02ff */
[-C--:B------:R-:W-:Y:S01]  /*0850*/  LEA.HI.X.SX32 R23, R25, R251.reuse, 0x1, P1 ;  /* 0x000000fb19177211 */ /* 0x080fe200008f0eff */
[C---:B------:R-:W-:Y:S01]  /*0860*/  IMAD R79, R40.reuse, 0x4a, RZ ;  /* 0x0000004a284f7824 */ /* 0x040fe200078e02ff */
[-C--:B------:R-:W-:Y:S01]  /*0870*/  LEA.HI.X.SX32 R25, R27, R251.reuse, 0x1, P6 ;  /* 0x000000fb1b197211 */ /* 0x080fe200030f0eff */
[----:B------:R0:W-:Y:S01]  /*0880*/  STL [R1+0x2d8], R47 ;  /* 0x0002d82f01007387 */ /* 0x0001e20000100800 */
[-C--:B------:R-:W-:Y:S01]  /*0890*/  LEA.HI.X.SX32 R27, R29, R251.reuse, 0x1, P5 ;  /* 0x000000fb1d1b7211 */ /* 0x080fe200028f0eff */
[C---:B------:R-:W-:Y:S01]  /*08a0*/  IMAD R81, R40.reuse, 0x52, RZ ;  /* 0x0000005228517824 */ /* 0x040fe200078e02ff */
[----:B------:R-:W-:Y:S01]  /*08b0*/  LEA.HI.X.SX32 R29, R59, R251, 0x1, P4 ;  /* 0x000000fb3b1d7211 */ /* 0x000fe200020f0eff */
[----:B------:R-:W-:Y:S01]  /*08c0*/  STL [R1+0x8], R46 ;  /* 0x0000082e01007387 */ /* 0x000fe20000100800 */
[----:B------:R-:W-:Y:S01]  /*08d0*/  MOV R59, R47 ;  /* 0x0000002f003b7202 */ /* 0x000fe20000000f00 */
[C---:B------:R-:W-:Y:S01]  /*08e0*/  IMAD R83, R40.reuse, 0x5a, RZ ;  /* 0x0000005a28537824 */ /* 0x040fe200078e02ff */
[C---:B------:R-:W-:Y:S01]  /*08f0*/  SHF.L.U32 R61, R40.reuse, 0x1, RZ ;  /* 0x00000001283d7819 */ /* 0x040fe200000006ff */
[C---:B------:R-:W-:Y:S01]  /*0900*/  IMAD R85, R40.reuse, 0x62, RZ ;  /* 0x0000006228557824 */ /* 0x040fe200078e02ff */
[C---:B------:R-:W-:Y:S01]  /*0910*/  SHF.L.U32 R123, R40.reuse, 0x2, RZ ;  /* 0x00000002287b7819 */ /* 0x040fe200000006ff */
[----:B0-----:R-:W2:Y:S01]  /*0920*/  LDL.LU R47, [R1+0x2d8] ;  /* 0x0002d800012f7983 */ /* 0x001ea20000300800 */
[-C--:B------:R-:W-:Y:S01]  /*0930*/  IADD3 R30, P2, PT, R31, R250.reuse, RZ ;  /* 0x000000fa1f1e7210 */ /* 0x080fe20007f5e0ff */
[C---:B------:R-:W-:Y:S01]  /*0940*/  IMAD R87, R40.reuse, 0x6a, RZ ;  /* 0x0000006a28577824 */ /* 0x040fe200078e02ff */
[-C--:B------:R-:W-:Y:S01]  /*0950*/  IADD3 R32, P1, PT, R33, R250.reuse, RZ ;  /* 0x000000fa21207210 */ /* 0x080fe20007f3e0ff */
[C---:B------:R-:W-:Y:S01]  /*0960*/  IMAD R89, R40.reuse, 0x72, RZ ;  /* 0x0000007228597824 */ /* 0x040fe200078e02ff */
[-C--:B------:R-:W-:Y:S01]  /*0970*/  IADD3 R34, P6, PT, R35, R250.reuse, RZ ;  /* 0x000000fa23227210 */ /* 0x080fe20007fde0ff */
[C---:B------:R-:W-:Y:S01]  /*0980*/  IMAD R100, R40.reuse, 0x7a, RZ ;  /* 0x0000007a28647824 */ /* 0x040fe200078e02ff */
[-C--:B------:R-:W-:Y:S01]  /*0990*/  IADD3 R36, P5, PT, R37, R250.reuse, RZ ;  /* 0x000000fa25247210 */ /* 0x080fe20007fbe0ff */
[C---:B------:R-:W-:Y:S01]  /*09a0*/  IMAD R91, R40.reuse, 0x3, RZ ;  /* 0x00000003285b7824 */ /* 0x040fe200078e02ff */
[----:B------:R-:W-:Y:S01]  /*09b0*/  IADD3 R38, P4, PT, R39, R250, RZ ;  /* 0x000000fa27267210 */ /* 0x000fe20007f9e0ff */
[C---:B------:R-:W-:Y:S01]  /*09c0*/  IMAD R93, R40.reuse, 0xb, RZ ;  /* 0x0000000b285d7824 */ /* 0x040fe200078e02ff */
[CC--:B------:R-:W-:Y:S01]  /*09d0*/  LEA.HI.X.SX32 R59, R40.reuse, R251.reuse, 0x1, P3 ;  /* 0x000000fb283b7211 */ /* 0x0c0fe200018f0eff */
[C---:B------:R-:W-:Y:S01]  /*09e0*/  IMAD R95, R40.reuse, 0x13, RZ ;  /* 0x00000013285f7824 */ /* 0x040fe200078e02ff */
[----:B------:R-:W-:Y:S01]  /*09f0*/  LEA.HI.X.SX32 R31, R31, R251, 0x1, P2 ;  /* 0x000000fb1f1f7211 */ /* 0x000fe200010f0eff */
[C---:B------:R-:W-:Y:S01]  /*0a00*/  IMAD R97, R40.reuse, 0x1b, RZ ;  /* 0x0000001b28617824 */ /* 0x040fe200078e02ff */
[----:B------:R-:W-:Y:S01]  /*0a10*/  BAR.SYNC.DEFER_BLOCKING 0x0 ;  /* 0x0000000000007b1d */ /* 0x000fe20000010000 */
[----:B------:R-:W-:-:S02]  /*0a20*/  IMAD R99, R40, 0x23, RZ ;  /* 0x0000002328637824 */ /* 0x000fc400078e02ff */
[C---:B------:R-:W-:Y:S02]  /*0a30*/  IMAD R101, R40.reuse, 0x2b, RZ ;  /* 0x0000002b28657824 */ /* 0x040fe400078e02ff */
[C---:B------:R-:W-:Y:S02]  /*0a40*/  IMAD R103, R40.reuse, 0x33, RZ ;  /* 0x0000003328677824 */ /* 0x040fe400078e02ff */
[C---:B------:R-:W-:Y:S02]  /*0a50*/  IMAD R105, R40.reuse, 0x3b, RZ ;  /* 0x0000003b28697824 */ /* 0x040fe400078e02ff */
[C---:B------:R-:W-:Y:S02]  /*0a60*/  IMAD R107, R40.reuse, 0x43, RZ ;  /* 0x00000043286b7824 */ /* 0x040fe400078e02ff */
[C---:B------:R-:W-:Y:S02]  /*0a70*/  IMAD R109, R40.reuse, 0x4b, RZ ;  /* 0x0000004b286d7824 */ /* 0x040fe400078e02ff */
        /* <DEDUP_REMOVED lines=67> */
[----:B------:R-:W-:Y:S01]  /*0eb0*/  IMAD R247, R40, 0x77, RZ ;  /* 0x0000007728f77824 */ /* 0x000fe200078e02ff */
[-C--:B------:R-:W-:Y:S01]  /*0ec0*/  IADD3 R40, P3, PT, R41, R250.reuse, RZ ;  /* 0x000000fa29287210 */ /* 0x080fe20007f7e0ff */
[----:B-1----:R-:W-:Y:S01]  /*0ed0*/  ULEA UR7, UR6, UR7, 0x18 ;  /* 0x0000000706077291 */ /* 0x002fe2000f8ec0ff */
[----:B------:R-:W-:Y:S01]  /*0ee0*/  IADD3 R42, P2, PT, R43, R250, RZ ;  /* 0x000000fa2b2a7210 */ /* 0x000fe20007f5e0ff */
[----:B------:R-:W0:Y:S01]  /*0ef0*/  LDCU UR4, c[0x0][0x3c8] ;  /* 0x00007900ff0477ac */ /* 0x000e220008000800 */
[-C--:B------:R-:W-:Y:S02]  /*0f00*/  LEA.HI.X.SX32 R33, R33, R251.reuse, 0x1, P1 ;  /* 0x000000fb21217211 */ /* 0x080fe400008f0eff */
[----:B------:R-:W-:Y:S02]  /*0f10*/  MOV R58, R46 ;  /* 0x0000002e003a7202 */ /* 0x000fe40000000f00 */
[----:B------:R-:W-:Y:S02]  /*0f20*/  IADD3 R44, P1, PT, R45, R250, RZ ;  /* 0x000000fa2d2c7210 */ /* 0x000fe40007f3e0ff */
[----:B------:R-:W-:-:S02]  /*0f30*/  LEA.HI.X.SX32 R35, R35, R251, 0x1, P6 ;  /* 0x000000fb23237211 */ /* 0x000fc400030f0eff */
[-C--:B------:R-:W-:Y:S02]  /*0f40*/  LEA.HI.X.SX32 R37, R37, R251.reuse, 0x1, P5 ;  /* 0x000000fb25257211 */ /* 0x080fe400028f0eff */
[-C--:B------:R-:W-:Y:S01]  /*0f50*/  LEA.HI.X.SX32 R39, R39, R251.reuse, 0x1, P4 ;  /* 0x000000fb27277211 */ /* 0x080fe200020f0eff */
[----:B------:R1:W-:Y:S01]  /*0f60*/  STL.64 [R1+0x2d0], R30 ;  /* 0x0002d01e01007387 */ /* 0x0003e20000100a00 */
[-C--:B------:R-:W-:Y:S02]  /*0f70*/  IADD3 R48, P5, PT, R49, R250.reuse, RZ ;  /* 0x000000fa31307210 */ /* 0x080fe40007fbe0ff */
[-C--:B------:R-:W-:Y:S01]  /*0f80*/  IADD3 R50, P4, PT, R51, R250.reuse, RZ ;  /* 0x000000fa33327210 */ /* 0x080fe20007f9e0ff */
[----:B------:R-:W3:Y:S01]  /*0f90*/  LDS R0, [UR7] ;  /* 0x00000007ff007984 */ /* 0x000ee20008000800 */
[----:B------:R-:W-:Y:S01]  /*0fa0*/  LEA.HI.X.SX32 R41, R41, R251, 0x1, P3 ;  /* 0x000000fb29297211 */ /* 0x000fe200018f0eff */
[----:B------:R-:W-:Y:S01]  /*0fb0*/  BAR.SYNC.DEFER_BLOCKING 0x0 ;  /* 0x0000000000007b1d */ /* 0x000fe20000010000 */
[----:B------:R-:W-:-:S02]  /*0fc0*/  IADD3 R52, P3, PT, R53, R250, RZ ;  /* 0x000000fa35347210 */ /* 0x000fc40007f7e0ff */
[-C--:B------:R-:W-:Y:S02]  /*0fd0*/  LEA.HI.X.SX32 R43, R43, R251.reuse, 0x1, P2 ;  /* 0x000000fb2b2b7211 */ /* 0x080fe400010f0eff */
[-C--:B------:R-:W-:Y:S02]  /*0fe0*/  IADD3 R54, P2, PT, R55, R250.reuse, RZ ;  /* 0x000000fa37367210 */ /* 0x080fe40007f5e0ff */
[-C--:B------:R-:W-:Y:S02]  /*0ff0*/  LEA.HI.X.SX32 R45, R45, R251.reuse, 0x1, P1 ;  /* 0x000000fb2d2d7211 */ /* 0x080fe400008f0eff */
[-C--:B------:R-:W-:Y:S02]  /*1000*/  IADD3 R56, P1, PT, R57, R250.reuse, RZ ;  /* 0x000000fa39387210 */ /* 0x080fe40007f3e0ff */
[----:B------:R-:W-:Y:S02]  /*1010*/  LEA.HI.X.SX32 R49, R49, R251, 0x1, P5 ;  /* 0x000000fb31317211 */ /* 0x000fe400028f0eff */
[----:B-1----:R-:W-:-:S02]  /*1020*/  IADD3 R30, P5, PT, R61, R250, RZ ;  /* 0x000000fa3d1e7210 */ /* 0x002fc40007fbe0ff */
[-C--:B------:R-:W-:Y:S02]  /*1030*/  LEA.HI.X.SX32 R51, R51, R251.reuse, 0x1, P4 ;  /* 0x000000fb33337211 */ /* 0x080fe400020f0eff */
[-C--:B------:R-:W-:Y:S02]  /*1040*/  IADD3 R60, P4, PT, R63, R250.reuse, RZ ;  /* 0x000000fa3f3c7210 */ /* 0x080fe40007f9e0ff */
[-C--:B------:R-:W-:Y:S01]  /*1050*/  LEA.HI.X.SX32 R53, R53, R251.reuse, 0x1, P3 ;  /* 0x000000fb35357211 */ /* 0x080fe200018f0eff */
[----:B------:R-:W-:Y:S01]  /*1060*/  STL [R1+0xc], R59 ;  /* 0x00000c3b01007387 */ /* 0x000fe20000100800 */
[-C--:B------:R-:W-:Y:S02]  /*1070*/  IADD3 R62, P3, PT, R65, R250.reuse, RZ ;  /* 0x000000fa413e7210 */ /* 0x080fe40007f7e0ff */
[----:B------:R-:W-:Y:S01]  /*1080*/  LEA.HI.X.SX32 R55, R55, R251, 0x1, P2 ;  /* 0x000000fb37377211 */ /* 0x000fe200010f0eff */
[----:B------:R-:W5:Y:S01]  /*1090*/  LDG.E.U8 R252, desc[UR18][R250.64] ;  /* 0x00000012fafc7981 */ /* 0x000f62000c1e1100 */
[----:B------:R-:W-:-:S02]  /*10a0*/  IADD3 R64, P2, PT, R67, R250, RZ ;  /* 0x000000fa43407210 */ /* 0x000fc40007f5e0ff */
[-C--:B------:R-:W-:Y:S01]  /*10b0*/  LEA.HI.X.SX32 R57, R57, R251.reuse, 0x1, P1 ;  /* 0x000000fb39397211 */ /* 0x080fe200008f0eff */
[----:B------:R-:W5:Y:S01]  /*10c0*/  LDG.E.U8 R2, desc[UR18][R2.64] ;  /* 0x0000001202027981 */ /* 0x000f62000c1e1100 */
[-C--:B------:R-:W-:Y:S02]  /*10d0*/  IADD3 R66, P1, PT, R69, R250.reuse, RZ ;  /* 0x000000fa45427210 */ /* 0x080fe40007f3e0ff */
[-C--:B------:R-:W-:Y:S01]  /*10e0*/  LEA.HI.X.SX32 R31, R61, R251.reuse, 0x1, P5 ;  /* 0x000000fb3d1f7211 */ /* 0x080fe200028f0eff */
[----:B------:R-:W5:Y:S01]  /*10f0*/  LDG.E.U8 R8, desc[UR18][R8.64] ;  /* 0x0000001208087981 */ /* 0x000f62000c1e1100 */
[-C--:B------:R-:W-:Y:S02]  /*1100*/  LEA.HI.X.SX32 R61, R63, R251.reuse, 0x1, P4 ;  /* 0x000000fb3f3d7211 */ /* 0x080fe400020f0eff */
[----:B------:R-:W-:Y:S01]  /*1110*/  IADD3 R70, P5, PT, R73, R250, RZ ;  /* 0x000000fa49467210 */ /* 0x000fe20007fbe0ff */
[----:B------:R1:W5:Y:S01]  /*1120*/  LDG.E.U8 R248, desc[UR18][R248.64] ;  /* 0x00000012f8f87981 */ /* 0x000362000c1e1100 */
[----:B------:R-:W-:-:S02]  /*1130*/  LEA.HI.X.SX32 R63, R65, R251, 0x1, P3 ;  /* 0x000000fb413f7211 */ /* 0x000fc400018f0eff */
[-C--:B------:R-:W-:Y:S01]  /*1140*/  IADD3 R72, P4, PT, R75, R250.reuse, RZ ;  /* 0x000000fa4b487210 */ /* 0x080fe20007f9e0ff */
[----:B------:R-:W5:Y:S01]  /*1150*/  LDG.E.U8 R10, desc[UR18][R10.64] ;  /* 0x000000120a0a7981 */ /* 0x000f62000c1e1100 */
[-C--:B------:R-:W-:Y:S02]  /*1160*/  LEA.HI.X.SX32 R65, R67, R251.reuse, 0x1, P2 ;  /* 0x000000fb43417211 */ /* 0x080fe400010f0eff */
[-C--:B------:R-:W-:Y:S01]  /*1170*/  IADD3 R74, P3, PT, R77, R250.reuse, RZ ;  /* 0x000000fa4d4a7210 */ /* 0x080fe20007f7e0ff */
[----:B------:R4:W-:Y:S01]  /*1180*/  STL.64 [R1], R30 ;  /* 0x0000001e01007387 */ /* 0x0009e20000100a00 */
[-C--:B------:R-:W-:Y:S02]  /*1190*/  LEA.HI.X.SX32 R67, R69, R251.reuse, 0x1, P1 ;  /* 0x000000fb45437211 */ /* 0x080fe400008f0eff */
[-C--:B------:R-:W-:Y:S02]  /*11a0*/  IADD3 R76, P2, PT, R79, R250.reuse, RZ ;  /* 0x000000fa4f4c7210 */ /* 0x080fe40007f5e0ff */
[CC--:B--2---:R-:W-:Y:S01]  /*11b0*/  IADD3 R46, P6, PT, R47.reuse, R250.reuse, RZ ;  /* 0x000000fa2f2e7210 */ /* 0x0c4fe20007fde0ff */
[----:B----4-:R-:W2:Y:S03]  /*11c0*/  LDL.LU.64 R30, [R1+0x8] ;  /* 0x00000800011e7983 */ /* 0x010ea60000300a00 */
[----:B------:R-:W-:Y:S01]  /*11d0*/  LEA.HI.X.SX32 R47, R47, R251, 0x1, P6 ;  /* 0x000000fb2f2f7211 */ /* 0x000fe200030f0eff */
[----:B-1----:R-:W1:Y:S01]  /*11e0*/  S2R R249, SR_TID.X ;  /* 0x0000000000f97919 */ /* 0x002e620000002100 */
[----:B------:R-:W-:-:S02]  /*11f0*/  IADD3 R58, P6, PT, R68, R250, RZ ;  /* 0x000000fa443a7210 */ /* 0x000fc40007fde0ff */
[-C--:B------:R-:W-:Y:S01]  /*1200*/  IADD3 R78, P1, PT, R81, R250.reuse, RZ ;  /* 0x000000fa514e7210 */ /* 0x080fe20007f3e0ff */
[----:B------:R4:W-:Y:S01]  /*1210*/  STL.64 [R1+0x2c8], R60 ;  /* 0x0002c83c01007387 */ /* 0x0009e20000100a00 */
[-C--:B------:R-:W-:Y:S02]  /*1220*/  LEA.HI.X.SX32 R59, R68, R251.reuse, 0x1, P6 ;  /* 0x000000fb443b7211 */ /* 0x080fe400030f0eff */
[C---:B------:R-:W-:Y:S01]  /*1230*/  IADD3 R68, P6, PT, R71.reuse, R250, RZ ;  /* 0x000000fa47447210 */ /* 0x040fe20007fde0ff */
[----:B------:R-:W5:Y:S03]  /*1240*/  LDG.E.U8 R12, desc[UR18][R12.64] ;  /* 0x000000120c0c7981 */ /* 0x000f66000c1e1100 */
[-C--:B------:R-:W-:Y:S01]  /*1250*/  LEA.HI.X.SX32 R69, R71, R251.reuse, 0x1, P6 ;  /* 0x000000fb47457211 */ /* 0x080fe200030f0eff */
[----:B------:R-:W5:Y:S01]  /*1260*/  LDG.E.U8 R4, desc[UR18][R4.64] ;  /* 0x0000001204047981 */ /* 0x000f62000c1e1100 */
[----:B------:R-:W-:-:S02]  /*1270*/  LEA.HI.X.SX32 R71, R73, R251, 0x1, P5 ;  /* 0x000000fb49477211 */ /* 0x000fc400028f0eff */
[-C--:B------:R-:W-:Y:S01]  /*1280*/  IADD3 R80, P6, PT, R83, R250.reuse, RZ ;  /* 0x000000fa53507210 */ /* 0x080fe20007fde0ff */
[----:B----4-:R-:W4:Y:S01]  /*1290*/  LDC R61, c[0x0][0x3b8] ;  /* 0x0000ee00ff3d7b82 */ /* 0x010f220000000800 */
[-C--:B------:R-:W-:Y:S01]  /*12a0*/  LEA.HI.X.SX32 R73, R75, R251.reuse, 0x1, P4 ;  /* 0x000000fb4b497211 */ /* 0x080fe200020f0eff */
[----:B------:R-:W5:Y:S01]  /*12b0*/  LDG.E.U8 R6, desc[UR18][R6.64] ;  /* 0x0000001206067981 */ /* 0x000f62000c1e1100 */
[-C--:B------:R-:W-:Y:S02]  /*12c0*/  IADD3 R82, P5, PT, R85, R250.reuse, RZ ;  /* 0x000000fa55527210 */ /* 0x080fe40007fbe0ff */
[-C--:B------:R-:W-:Y:S01]  /*12d0*/  LEA.HI.X.SX32 R75, R77, R251.reuse, 0x1, P3 ;  /* 0x000000fb4d4b7211 */ /* 0x080fe200018f0eff */
[----:B------:R-:W5:Y:S01]  /*12e0*/  LDG.E.U8 R14, desc[UR18][R14.64] ;  /* 0x000000120e0e7981 */ /* 0x000f62000c1e1100 */
[-C--:B------:R-:W-:Y:S02]  /*12f0*/  IADD3 R84, P4, PT, R87, R250.reuse, RZ ;  /* 0x000000fa57547210 */ /* 0x080fe40007f9e0ff */
[----:B------:R-:W-:Y:S01]  /*1300*/  LEA.HI.X.SX32 R77, R79, R251, 0x1, P2 ;  /* 0x000000fb4f4d7211 */ /* 0x000fe200010f0eff */
[----:B------:R-:W5:Y:S01]  /*1310*/  LDG.E.U8 R16, desc[UR18][R16.64] ;  /* 0x0000001210107981 */ /* 0x000f62000c1e1100 */
[----:B------:R-:W-:-:S02]  /*1320*/  IADD3 R86, P3, PT, R89, R250, RZ ;  /* 0x000000fa59567210 */ /* 0x000fc40007f7e0ff */
[-C--:B------:R-:W-:Y:S01]  /*1330*/  LEA.HI.X.SX32 R79, R81, R251.reuse, 0x1, P1 ;  /* 0x000000fb514f7211 */ /* 0x080fe200008f0eff */
[----:B------:R-:W5:Y:S01]  /*1340*/  LDG.E.U8 R18, desc[UR18][R18.64] ;  /* 0x0000001212127981 */ /* 0x000f62000c1e1100 */
[-C--:B------:R-:W-:Y:S02]  /*1350*/  IADD3 R88, P2, PT, R100, R250.reuse, RZ ;  /* 0x000000fa64587210 */ /* 0x080fe40007f5e0ff */
[-C--:B------:R-:W-:Y:S01]  /*1360*/  IADD3 R90, P1, PT, R91, R250.reuse, RZ ;  /* 0x000000fa5b5a7210 */ /* 0x080fe20007f3e0ff */
[----:B------:R-:W5:Y:S01]  /*1370*/  LDG.E.U8 R20, desc[UR18][R20.64] ;  /* 0x0000001214147981 */ /* 0x000f62000c1e1100 */
[-C--:B------:R-:W-:Y:S02]  /*1380*/  LEA.HI.X.SX32 R81, R83, R251.reuse, 0x1, P6 ;  /* 0x000000fb53517211 */ /* 0x080fe400030f0eff */
[----:B------:R-:W-:Y:S01]  /*1390*/  IADD3 R92, P6, PT, R93, R250, RZ ;  /* 0x000000fa5d5c7210 */ /* 0x000fe20007fde0ff */
[----:B------:R-:W5:Y:S01]  /*13a0*/  LDG.E.U8 R22, desc[UR18][R22.64] ;  /* 0x0000001216167981 */ /* 0x000f62000c1e1100 */
[----:B------:R-:W-:-:S02]  /*13b0*/  LEA.HI.X.SX32 R83, R85, R251, 0x1, P5 ;  /* 0x000000fb55537211 */ /* 0x000fc400028f0eff */
[-C--:B------:R-:W-:Y:S01]  /*13c0*/  LEA.HI.X.SX32 R85, R87, R251.reuse, 0x1, P4 ;  /* 0x000000fb57557211 */ /* 0x080fe200020f0eff */
[----:B----4-:R-:W-:Y:S01]  /*13d0*/  IMAD R61, R61, 0x7f, RZ ;  /* 0x0000007f3d3d7824 */ /* 0x010fe200078e02ff */
[-C--:B------:R-:W-:Y:S01]  /*13e0*/  LEA.HI.X.SX32 R87, R89, R251.reuse, 0x1, P3 ;  /* 0x000000fb59577211 */ /* 0x080fe200018f0eff */
[----:B------:R-:W5:Y:S01]  /*13f0*/  LDG.E.U8 R24, desc[UR18][R24.64] ;  /* 0x0000001218187981 */ /* 0x000f62000c1e1100 */
[-C--:B------:R-:W-:Y:S02]  /*1400*/  LEA.HI.X.SX32 R89, R100, R251.reuse, 0x1, P2 ;  /* 0x000000fb64597211 */ /* 0x080fe400010f0eff */
[----:B------:R-:W-:Y:S01]  /*1410*/  LEA.HI.X.SX32 R91, R91, R251, 0x1, P1 ;  /* 0x000000fb5b5b7211 */ /* 0x000fe200008f0eff */
[----:B------:R-:W5:Y:S01]  /*1420*/  LDG.E.U8 R26, desc[UR18][R26.64] ;  /* 0x000000121a1a7981 */ /* 0x000f62000c1e1100 */
[-C--:B------:R-:W-:Y:S02]  /*1430*/  IADD3 R94, P5, PT, R95, R250.reuse, RZ ;  /* 0x000000fa5f5e7210 */ /* 0x080fe40007fbe0ff */
[-C--:B------:R-:W-:Y:S01]  /*1440*/  IADD3 R96, P4, PT, R97, R250.reuse, RZ ;  /* 0x000000fa61607210 */ /* 0x080fe20007f9e0ff */
[----:B------:R-:W5:Y:S01]  /*1450*/  LDG.E.U8 R28, desc[UR18][R28.64] ;  /* 0x000000121c1c7981 */ /* 0x000f62000c1e1100 */
[----:B------:R-:W-:-:S02]  /*1460*/  IADD3 R98, P3, PT, R99, R250, RZ ;  /* 0x000000fa63627210 */ /* 0x000fc40007f7e0ff */
[-C--:B------:R-:W-:Y:S01]  /*1470*/  IADD3 R100, P2, PT, R101, R250.reuse, RZ ;  /* 0x000000fa65647210 */ /* 0x080fe20007f5e0ff */
[----:B------:R-:W5:Y:S01]  /*1480*/  LDG.E.U8 R32, desc[UR18][R32.64] ;  /* 0x0000001220207981 */ /* 0x000f62000c1e1100 */
[-C--:B------:R-:W-:Y:S02]  /*1490*/  IADD3 R102, P1, PT, R103, R250.reuse, RZ ;  /* 0x000000fa67667210 */ /* 0x080fe40007f3e0ff */
[-C--:B------:R-:W-:Y:S01]  /*14a0*/  LEA.HI.X.SX32 R93, R93, R251.reuse, 0x1, P6 ;  /* 0x000000fb5d5d7211 */ /* 0x080fe200030f0eff */
[----:B------:R-:W5:Y:S01]  /*14b0*/  LDG.E.U8 R34, desc[UR18][R34.64] ;  /* 0x0000001222227981 */ /* 0x000f62000c1e1100 */
[----:B------:R-:W-:Y:S02]  /*14c0*/  IADD3 R104, P6, PT, R105, R250, RZ ;  /* 0x000000fa69687210 */ /* 0x000fe40007fde0ff */
[-C--:B------:R-:W-:Y:S01]  /*14d0*/  LEA.HI.X.SX32 R95, R95, R251.reuse, 0x1, P5 ;  /* 0x000000fb5f5f7211 */ /* 0x080fe200028f0eff */
[----:B------:R-:W5:Y:S01]  /*14e0*/  LDG.E.U8 R36, desc[UR18][R36.64] ;  /* 0x0000001224247981 */ /* 0x000f62000c1e1100 */
[----:B------:R-:W-:-:S02]  /*14f0*/  LEA.HI.X.SX32 R97, R97, R251, 0x1, P4 ;  /* 0x000000fb61617211 */ /* 0x000fc400020f0eff */
        /* <DEDUP_REMOVED lines=25> */
[----:B------:R4:W5:Y:S01]  /*1690*/  LDG.E.U8 R11, desc[UR18][R114.64] ;  /* 0x00000012720b7981 */ /* 0x000962000c1e1100 */
[----:B------:R-:W-:-:S02]  /*16a0*/  IADD3 R122, P3, PT, R123, R250, RZ ;  /* 0x000000fa7b7a7210 */ /* 0x000fc40007f7e0ff */
[-C--:B------:R-:W-:Y:S01]  /*16b0*/  IADD3 R124, P2, PT, R125, R250.reuse, RZ ;  /* 0x000000fa7d7c7210 */ /* 0x080fe20007f5e0ff */
[----:B------:R-:W5:Y:S01]  /*16c0*/  LDG.E.U8 R54, desc[UR18][R54.64] ;  /* 0x0000001236367981 */ /* 0x000f62000c1e1100 */
[-C--:B------:R-:W-:Y:S02]  /*16d0*/  IADD3 R126, P1, PT, R127, R250.reuse, RZ ;  /* 0x000000fa7f7e7210 */ /* 0x080fe40007f3e0ff */
[-C--:B------:R-:W-:Y:S01]  /*16e0*/  LEA.HI.X.SX32 R117, R117, R251.reuse, 0x1, P6 ;  /* 0x000000fb75757211 */ /* 0x080fe200030f0eff */
[----:B------:R-:W5:Y:S01]  /*16f0*/  LDG.E.U8 R56, desc[UR18][R56.64] ;  /* 0x0000001238387981 */ /* 0x000f62000c1e1100 */
[----:B------:R-:W-:Y:S01]  /*1700*/  IADD3 R128, P6, PT, R129, R250, RZ ;  /* 0x000000fa81807210 */ /* 0x000fe20007fde0ff */
[----:B----4-:R-:W4:Y:S01]  /*1710*/  LDC.64 R114, c[0x0][0x3c0] ;  /* 0x0000f000ff727b82 */ /* 0x010f220000000a00 */
        /* <DEDUP_REMOVED lines=13> */
[----:B------:R1:W5:Y:S01]  /*17f0*/  LDG.E.U8 R66, desc[UR18][R66.64] ;  /* 0x0000001242427981 */ /* 0x000362000c1e1100 */
[-C--:B------:R-:W-:Y:S02]  /*1800*/  IADD3 R138, P1, PT, R139, R250.reuse, RZ ;  /* 0x000000fa8b8a7210 */ /* 0x080fe40007f3e0ff */
[-C--:B------:R-:W-:Y:S01]  /*1810*/  LEA.HI.X.SX32 R129, R129, R251.reuse, 0x1, P6 ;  /* 0x000000fb81817211 */ /* 0x080fe200030f0eff */
[----:B------:R1:W5:Y:S01]  /*1820*/  LDG.E.U8 R68, desc[UR18][R68.64] ;  /* 0x0000001244447981 */ /* 0x000362000c1e1100 */
[----:B------:R-:W-:Y:S01]  /*1830*/  IADD3 R140, P6, PT, R141, R250, RZ ;  /* 0x000000fa8d8c7210 */ /* 0x000fe20007fde0ff */
[----:B0-----:R-:W0:Y:S01]  /*1840*/  LDC.64 R126, c[0x0][0x388] ;  /* 0x0000e200ff7e7b82 */ /* 0x001e220000000a00 */
[-C--:B------:R-:W-:Y:S01]  /*1850*/  LEA.HI.X.SX32 R131, R131, R251.reuse, 0x1, P5 ;  /* 0x000000fb83837211 */ /* 0x080fe200028f0eff */
[----:B--2---:R2:W5:Y:S01]  /*1860*/  LDG.E.U8 R3, desc[UR18][R30.64] ;  /* 0x000000121e037981 */ /* 0x004562000c1e1100 */
[----:B------:R-:W-:-:S02]  /*1870*/  LEA.HI.X.SX32 R133, R133, R251, 0x1, P4 ;  /* 0x000000fb85857211 */ /* 0x000fc400020f0eff */
[-C--:B------:R-:W-:Y:S02]  /*1880*/  LEA.HI.X.SX32 R135, R135, R251.reuse, 0x1, P3 ;  /* 0x000000fb87877211 */ /* 0x080fe400018f0eff */
[----:B-1----:R-:W-:Y:S01]  /*1890*/  LOP3.LUT R5, R249, 0x7f, RZ, 0xc0, !PT ;  /* 0x0000007ff9057812 */ /* 0x002fe200078ec0ff */
[----:B----4-:R-:W-:Y:S01]  /*18a0*/  IMAD R15, R114, UR8, RZ ;  /* 0x00000008720f7c24 */ /* 0x010fe2000f8e02ff */
[-C--:B------:R-:W-:Y:S01]  /*18b0*/  LEA.HI.X.SX32 R137, R137, R251.reuse, 0x1, P2 ;  /* 0x000000fb89897211 */ /* 0x080fe200010f0eff */
[----:B------:R2:W5:Y:S01]  /*18c0*/  LDG.E.U8 R70, desc[UR18][R70.64] ;  /* 0x0000001246467981 */ /* 0x000562000c1e1100 */
[----:B------:R-:W-:Y:S02]  /*18d0*/  LEA.HI.X.SX32 R139, R139, R251, 0x1, P1 ;  /* 0x000000fb8b8b7211 */ /* 0x000fe400008f0eff */
[-C--:B------:R-:W-:Y:S01]  /*18e0*/  IADD3 R142, P5, PT, R143, R250.reuse, RZ ;  /* 0x000000fa8f8e7210 */ /* 0x080fe20007fbe0ff */
[----:B------:R2:W5:Y:S01]  /*18f0*/  LDG.E.U8 R72, desc[UR18][R72.64] ;  /* 0x0000001248487981 */ /* 0x000562000c1e1100 */
[----:B------:R-:W-:-:S02]  /*1900*/  IADD3 R144, P4, PT, R145, R250, RZ ;  /* 0x000000fa91907210 */ /* 0x000fc40007f9e0ff */
[-C--:B------:R-:W-:Y:S01]  /*1910*/  IADD3 R146, P3, PT, R147, R250.reuse, RZ ;  /* 0x000000fa93927210 */ /* 0x080fe20007f7e0ff */
[----:B------:R2:W5:Y:S01]  /*1920*/  LDG.E.U8 R74, desc[UR18][R74.64] ;  /* 0x000000124a4a7981 */ /* 0x000562000c1e1100 */
[-C--:B------:R-:W-:Y:S02]  /*1930*/  IADD3 R148, P2, PT, R149, R250.reuse, RZ ;  /* 0x000000fa95947210 */ /* 0x080fe40007f5e0ff */
[-C--:B------:R-:W-:Y:S01]  /*1940*/  IADD3 R150, P1, PT, R151, R250.reuse, RZ ;  /* 0x000000fa97967210 */ /* 0x080fe20007f3e0ff */
[----:B------:R2:W5:Y:S01]  /*1950*/  LDG.E.U8 R76, desc[UR18][R76.64] ;  /* 0x000000124c4c7981 */ /* 0x000562000c1e1100 */
[-C--:B------:R-:W-:Y:S02]  /*1960*/  LEA.HI.X.SX32 R141, R141, R251.reuse, 0x1, P6 ;  /* 0x000000fb8d8d7211 */ /* 0x080fe400030f0eff */
[----:B------:R-:W-:Y:S01]  /*1970*/  IADD3 R152, P6, PT, R153, R250, RZ ;  /* 0x000000fa99987210 */ /* 0x000fe20007fde0ff */
[----:B------:R-:W-:Y:S01]  /*1980*/  IMAD R17, R5, UR4, RZ ;  /* 0x0000000405117c24 */ /* 0x000fe2000f8e02ff */
[-C--:B------:R-:W-:Y:S01]  /*1990*/  LEA.HI.X.SX32 R143, R143, R251.reuse, 0x1, P5 ;  /* 0x000000fb8f8f7211 */ /* 0x080fe200028f0eff */
[----:B------:R2:W5:Y:S01]  /*19a0*/  LDG.E.U8 R78, desc[UR18][R78.64] ;  /* 0x000000124e4e7981 */ /* 0x000562000c1e1100 */
[----:B------:R-:W-:-:S02]  /*19b0*/  LEA.HI.X.SX32 R145, R145, R251, 0x1, P4 ;  /* 0x000000fb91917211 */ /* 0x000fc400020f0eff */
[-C--:B------:R-:W-:Y:S01]  /*19c0*/  LEA.HI.X.SX32 R147, R147, R251.reuse, 0x1, P3 ;  /* 0x000000fb93937211 */ /* 0x080fe200018f0eff */
[----:B------:R2:W5:Y:S01]  /*19d0*/  LDG.E.U8 R80, desc[UR18][R80.64] ;  /* 0x0000001250507981 */ /* 0x000562000c1e1100 */
[-C--:B------:R-:W-:Y:S02]  /*19e0*/  LEA.HI.X.SX32 R149, R149, R251.reuse, 0x1, P2 ;  /* 0x000000fb95957211 */ /* 0x080fe400010f0eff */
[----:B------:R-:W-:Y:S01]  /*19f0*/  LEA.HI.X.SX32 R151, R151, R251, 0x1, P1 ;  /* 0x000000fb97977211 */ /* 0x000fe200008f0eff */
[----:B------:R2:W5:Y:S01]  /*1a00*/  LDG.E.U8 R82, desc[UR18][R82.64] ;  /* 0x0000001252527981 */ /* 0x000562000c1e1100 */
        /* <DEDUP_REMOVED lines=9> */
[----:B------:R-:W-:Y:S02]  /*1aa0*/  IADD3 R164, P6, PT, R165, R250, RZ ;  /* 0x000000faa5a47210 */ /* 0x000fe40007fde0ff */
        /* <DEDUP_REMOVED lines=132> */
[-C--:B------:R-:W-:Y:S01]  /*22f0*/  LEA.HI.X.SX32 R247, R247, R251.reuse, 0x1, P1 ;  /* 0x000000fbf7f77211 */ /* 0x080fe200008f0eff */
[----:B------:R2:W5:Y:S01]  /*2300*/  LDG.E.U8 R182, desc[UR18][R182.64] ;  /* 0x00000012b6b67981 */ /* 0x000562000c1e1100 */
[----:B------:R-:W-:-:S03]  /*2310*/  LEA.HI.X.SX32 R251, R61, R251, 0x1, P6 ;  /* 0x000000fb3dfb7211 */ /* 0x000fc600030f0eff */
[----:B------:R-:W4:Y:S04]  /*2320*/  LDL.LU.64 R60, [R1] ;  /* 0x00000000013c7983 */ /* 0x000f280000300a00 */
[----:B------:R-:W2:Y:S01]  /*2330*/  LDL.LU.64 R30, [R1+0x2d0] ;  /* 0x0002d000011e7983 */ /* 0x000ea20000300a00 */
[----:B------:R-:W-:Y:S02]  /*2340*/  SHF.R.U32.HI R7, RZ, 0x5, R249 ;  /* 0x00000005ff077819 */ /* 0x000fe400000116f9 */
[----:B---3--:R-:W-:Y:S01]  /*2350*/  R2UR UR8, R0 ;  /* 0x00000000000872ca */ /* 0x008fe200000e0000 */
[----:B------:R1:W5:Y:S01]  /*2360*/  LDG.E.U8 R184, desc[UR18][R184.64] ;  /* 0x00000012b8b87981 */ /* 0x000362000c1e1100 */
[----:B------:R-:W-:-:S03]  /*2370*/  LOP3.LUT R114, R249, 0x80, RZ, 0xc0, !PT ;  /* 0x00000080f9727812 */ /* 0x000fc600078ec0ff */
[----:B------:R1:W5:Y:S04]  /*2380*/  LDG.E.U8 R186, desc[UR18][R186.64] ;  /* 0x00000012baba7981 */ /* 0x000368000c1e1100 */
        /* <DEDUP_REMOVED lines=31> */
[----:B----4-:R1:W5:Y:S04]  /*2580*/  LDG.E.U8 R9, desc[UR18][R60.64] ;  /* 0x000000123c097981 */ /* 0x010368000c1e1100 */
[----:B--2---:R1:W5:Y:S04]  /*2590*/  LDG.E.U8 R30, desc[UR18][R30.64] ;  /* 0x000000121e1e7981 */ /* 0x004368000c1e1100 */
[----:B------:R-:W2:Y:S01]  /*25a0*/  LDL.LU.64 R60, [R1+0x2c8] ;  /* 0x0002c800013c7983 */ /* 0x000ea20000300a00 */
[----:B------:R-:W-:-:S02]  /*25b0*/  R2UR UR24, R7 ;  /* 0x00000000071872ca */ /* 0x000fc400000e0000 */
[----:B0-----:R-:W-:Y:S02]  /*25c0*/  IADD3 R7, P1, P2, R17, R126, R15 ;  /* 0x0000007e11077210 */ /* 0x001fe40007a3e00f */
[----:B------:R-:W-:Y:S02]  /*25d0*/  SHF.R.S32.HI R17, RZ, 0x1f, R17 ;  /* 0x0000001fff117819 */ /* 0x000fe40000011411 */
[----:B------:R-:W-:Y:S02]  /*25e0*/  SHF.R.S32.HI R0, RZ, 0x1f, R15 ;  /* 0x0000001fff007819 */ /* 0x000fe4000001140f */
[----:B------:R-:W-:Y:S02]  /*25f0*/  LEA R15, R114, R5, 0x7 ;  /* 0x00000005720f7211 */ /* 0x000fe400078e38ff */
[----:B------:R-:W-:Y:S01]  /*2600*/  IADD3.X R0, PT, PT, R17, R127, R0, P1, P2 ;  /* 0x0000007f11007210 */ /* 0x000fe20000fe4400 */
[----:B--2---:R1:W5:Y:S01]  /*2610*/  LDG.E.U8 R60, desc[UR18][R60.64] ;  /* 0x000000123c3c7981 */ /* 0x004362000c1e1100 */
[----:B------:R-:W-:Y:S05]  /*2620*/  @P0 BRA `(.L_x_5) ;  /* 0x0000000000180947 */ /* 0x000fea0003800000 */
[----:B------:R-:W-:Y:S01]  /*2630*/  ELECT P1, URZ, PT ;  /* 0x0000000000ff782f */ /* 0x000fe20003820000 */
[----:B------:R-:W-:Y:S01]  /*2640*/  HFMA2 R17, -RZ, RZ, 0, 5.9604644775390625e-08 ;  /* 0x00000001ff117431 */ /* 0x000fe200000001ff */
[----:B------:R-:W-:Y:S01]  /*2650*/  UMOV UR4, 0x40 ;  /* 0x0000004000047882 */ /* 0x000fe20000000000 */
[----:B------:R-:W-:Y:S01]  /*2660*/  UVIRTCOUNT.DEALLOC.SMPOOL 0x80 ;  /* 0x000000800000784c */ /* 0x000fe20000000000 */
[----:B------:R-:W-:-:S09]  /*2670*/  ULEA UR4, UR6, UR4, 0x18 ;  /* 0x0000000406047291 */ /* 0x000fd2000f8ec0ff */
[----:B------:R0:W-:Y:S03]  /*2680*/  @P1 STS.U8 [UR4], R17 ;  /* 0x00000011ff001988 */ /* 0x0001e60008000004 */
.L_x_5:
[----:B0-----:R-:W-:Y:S01]  /*2690*/  LOP3.LUT R17, R15, 0x10, RZ, 0x3c, !PT ;  /* 0x000000100f117812 */ /* 0x001fe200078e3cff */
[----:B-----5:R-:W-:Y:S01]  /*26a0*/  STS.U8 [R15+UR7], R252 ;  /* 0x000000fc0f007988 */ /* 0x020fe20008000007 */
[----:B------:R-:W-:Y:S01]  /*26b0*/  USHF.L.U32 UR5, UR24, 0x5, URZ ;  /* 0x0000000518057899 */ /* 0x000fe200080006ff */
[----:B------:R-:W-:Y:S01]  /*26c0*/  LOP3.LUT P1, RZ, R249, 0xff, RZ, 0xc0, !PT ;  /* 0x000000fff9ff7812 */ /* 0x000fe2000782c0ff */
[----:B------:R-:W-:Y:S01]  /*26d0*/  USHF.L.U32 UR4, UR24, 0x15, URZ ;  /* 0x0000001518047899 */ /* 0x000fe200080006ff */
[----:B------:R-:W-:Y:S01]  /*26e0*/  STS.U8 [R15+UR7+0x400], R248 ;  /* 0x000400f80f007988 */ /* 0x000fe20008000007 */
[----:B------:R-:W-:Y:S01]  /*26f0*/  ULOP3.LUT UR5, UR5, 0x80, URZ, 0xc0, !UPT ;  /* 0x0000008005057892 */ /* 0x000fe2000f8ec0ff */
[----:B------:R-:W-:Y:S01]  /*2700*/  SHF.R.U32.HI R114, RZ, 0x7, R249 ;  /* 0x00000007ff727819 */ /* 0x000fe200000116f9 */
[----:B------:R-:W-:Y:S02]  /*2710*/  UIADD3 UR10, UPT, UPT, UR7, 0x1c000, URZ ;  /* 0x0001c000070a7890 */ /* 0x000fe4000fffe0ff */
[----:B------:R0:W-:Y:S01]  /*2720*/  STS.U8 [R15+UR7+0x800], R2 ;  /* 0x000800020f007988 */ /* 0x0001e20008000007 */
[----:B------:R-:W-:Y:S01]  /*2730*/  ULOP3.LUT UR4, UR5, 0x600000, UR4, 0xf8, !UPT ;  /* 0x0060000005047892 */ /* 0x000fe2000f8ef804 */
[----:B------:R-:W-:Y:S01]  /*2740*/  SGXT.U32 R114, R114, 0x1 ;  /* 0x000000017272781a */ /* 0x000fe20000000000 */
[----:B------:R-:W2:Y:S01]  /*2750*/  LDCU UR16, c[0x0][0x3f0] ;  /* 0x00007e00ff1077ac */ /* 0x000ea20008000800 */
[----:B------:R3:W-:Y:S01]  /*2760*/  STS.U8 [R15+UR7+0xc00], R4 ;  /* 0x000c00040f007988 */ /* 0x0007e20008000007 */
[----:B------:R-:W-:Y:S01]  /*2770*/  PRMT R41, RZ, 0x7610, R41 ;  /* 0x00007610ff297816 */ /* 0x000fe20000000029 */
[----:B------:R-:W4:Y:S01]  /*2780*/  LDC R43, c[0x0][0x3c4] ;  /* 0x0000f100ff2b7b82 */ /* 0x000f220000000800 */
[----:B------:R-:W-:Y:S01]  /*2790*/  UIADD3 UR9, UPT, UPT, UR8, UR4, URZ ;  /* 0x0000000408097290 */ /* 0x000fe2000fffe0ff */
[----:B------:R1:W-:Y:S01]  /*27a0*/  STS.U8 [R15+UR7+0x1000], R6 ;  /* 0x001000060f007988 */ /* 0x0003e20008000007 */
[----:B------:R-:W-:Y:S01]  /*27b0*/  VOTEU.ALL UP0, P1 ;  /* 0x0000000000ff7886 */ /* 0x000fe20000800000 */
[----:B0-----:R-:W-:Y:S01]  /*27c0*/  IMAD R2, R114, R115, RZ ;  /* 0x0000007372027224 */ /* 0x001fe200078e02ff */
[----:B------:R-:W-:Y:S01]  /*27d0*/  UMOV UR5, 0x1 ;  /* 0x0000000100057882 */ /* 0x000fe20000000000 */
[----:B------:R0:W-:Y:S01]  /*27e0*/  STS.U8 [R15+UR7+0x1400], R8 ;  /* 0x001400080f007988 */ /* 0x0001e20008000007 */
[----:B------:R-:W-:Y:S01]  /*27f0*/  VOTEU.ALL UP1, P1 ;  /* 0x0000000000ff7886 */ /* 0x000fe20000820000 */
[----:B------:R-:W-:-:S04]  /*2800*/  @!UP0 UIADD3 UR12, UPT, UPT, -UR5, 0x100000, URZ ;  /* 0x00100000050c8890 */ /* 0x000fc8000fffe1ff */
[----:B------:R-:W-:Y:S02]  /*2810*/  @!UP0 USHF.L.U32 UR13, UR12, 0xb, URZ ;  /* 0x0000000b0c0d8899 */ /* 0x000fe400080006ff */
[----:B------:R-:W-:Y:S01]  /*2820*/  @!UP0 USHF.L.U32 UR12, UR12, 0x1, URZ ;  /* 0x000000010c0c8899 */ /* 0x000fe200080006ff */
[----:B-1----:R-:W1:Y:S01]  /*2830*/  LDC R61, c[0x0][0x3c4] ;  /* 0x0000f100ff3d7b82 */ /* 0x002e620000000800 */
[----:B------:R0:W-:Y:S01]  /*2840*/  STS.U8 [R15+UR7+0x1800], R10 ;  /* 0x0018000a0f007988 */ /* 0x0001e20008000007 */
[C---:B---3--:R-:W-:Y:S01]  /*2850*/  LEA R4, R115.reuse, R2, 0x1 ;  /* 0x0000000273047211 */ /* 0x048fe200078e08ff */
[----:B------:R-:W3:Y:S01]  /*2860*/  LDCU UR6, c[0x0][0x3d8] ;  /* 0x00007b00ff0677ac */ /* 0x000ee20008000800 */
[----:B------:R-:W-:Y:S01]  /*2870*/  PRMT R39, RZ, 0x7610, R39 ;  /* 0x00007610ff277816 */ /* 0x000fe20000000027 */
[----:B------:R3:W-:Y:S01]  /*2880*/  STS.U8 [R15+UR7+0x1c00], R12 ;  /* 0x001c000c0f007988 */ /* 0x0007e20008000007 */
[C---:B------:R-:W-:Y:S01]  /*2890*/  LEA R6, R115.reuse, R4, 0x1 ;  /* 0x0000000473067211 */ /* 0x040fe200078e08ff */
[----:B------:R-:W1:Y:S01]  /*28a0*/  LDCU UR4, c[0x0][0x3d0] ;  /* 0x00007a00ff0477ac */ /* 0x000e620008000800 */
[----:B--2---:R-:W-:Y:S01]  /*28b0*/  ISETP.LT.AND P2, PT, RZ, UR16, PT ;  /* 0x00000010ff007c0c */ /* 0x004fe2000bf41270 */
[----:B------:R2:W-:Y:S01]  /*28c0*/  STS.U8 [R15+UR7+0x2000], R14 ;  /* 0x0020000e0f007988 */ /* 0x0005e20008000007 */
[C---:B0-----:R-:W-:Y:S01]  /*28d0*/  LEA R8, R115.reuse, R6, 0x1 ;  /* 0x0000000673087211 */ /* 0x041fe200078e08ff */
[----:B------:R-:W0:Y:S02]  /*28e0*/  LDC R85, c[0x0][0x3d8] ;  /* 0x0000f600ff557b82 */ /* 0x000e240000000800 */
[----:B------:R2:W-:Y:S01]  /*28f0*/  STS.U8 [R15+UR7+0x2400], R16 ;  /* 0x002400100f007988 */ /* 0x0005e20008000007 */
[C---:B------:R-:W-:Y:S01]  /*2900*/  LEA R10, R115.reuse, R8, 0x1 ;  /* 0x00000008730a7211 */ /* 0x040fe200078e08ff */
[----:B------:R-:W0:Y:S02]  /*2910*/  LDCU UR58, c[0x0][0x3a8] ;  /* 0x00007500ff3a77ac */ /* 0x000e240008000800 */
[----:B------:R-:W-:Y:S01]  /*2920*/  STS.U8 [R15+UR7+0x2800], R18 ;  /* 0x002800120f007988 */ /* 0x000fe20008000007 */
[C---:B---3--:R-:W-:Y:S01]  /*2930*/  LEA R12, R115.reuse, R10, 0x1 ;  /* 0x0000000a730c7211 */ /* 0x048fe200078e08ff */
[----:B------:R-:W3:Y:S02]  /*2940*/  LDC R111, c[0x0][0x3d8] ;  /* 0x0000f600ff6f7b82 */ /* 0x000ee40000000800 */
[----:B------:R-:W-:Y:S01]  /*2950*/  STS.U8 [R15+UR7+0x2c00], R20 ;  /* 0x002c00140f007988 */ /* 0x000fe20008000007 */
[----:B--2---:R-:W-:-:S03]  /*2960*/  LEA R14, R115, R12, 0x1 ;  /* 0x0000000c730e7211 */ /* 0x004fc600078e08ff */
[----:B------:R-:W-:Y:S01]  /*2970*/  STS.U8 [R15+UR7+0x3000], R22 ;  /* 0x003000160f007988 */ /* 0x000fe20008000007 */
[----:B------:R-:W-:-:S03]  /*2980*/  LEA R16, R115, R14, 0x1 ;  /* 0x0000000e73107211 */ /* 0x000fc600078e08ff */
[----:B------:R-:W-:Y:S01]  /*2990*/  STS.U8 [R15+UR7+0x3400], R24 ;  /* 0x003400180f007988 */ /* 0x000fe20008000007 */
[----:B------:R-:W-:-:S03]  /*29a0*/  LEA R115, R115, R16, 0x1 ;  /* 0x0000001073737211 */ /* 0x000fc600078e08ff */
[----:B------:R-:W-:Y:S04]  /*29b0*/  STS.U8 [R15+UR7+0x3800], R26 ;  /* 0x0038001a0f007988 */ /* 0x000fe80008000007 */
[----:B------:R-:W-:Y:S01]  /*29c0*/  STS.U8 [R15+UR7+0x3c00], R28 ;  /* 0x003c001c0f007988 */ /* 0x000fe20008000007 */
[----:B------:R-:W-:Y:S02]  /*29d0*/  PRMT R37, RZ, 0x7610, R37 ;  /* 0x00007610ff257816 */ /* 0x000fe40000000025 */
[----:B------:R-:W-:Y:S01]  /*29e0*/  PRMT R59, RZ, 0x7610, R59 ;  /* 0x00007610ff3b7816 */ /* 0x000fe2000000003b */
[----:B------:R2:W-:Y:S01]  /*29f0*/  STS.U8 [R17+UR7+0x80], R3 ;  /* 0x0000800311007988 */ /* 0x0005e20008000007 */
[----:B------:R-:W-:Y:S02]  /*2a00*/  PRMT R83, RZ, 0x7610, R83 ;  /* 0x00007610ff537816 */ /* 0x000fe40000000053 */
[----:B------:R-:W-:Y:S01]  /*2a10*/  PRMT R35, RZ, 0x7610, R35 ;  /* 0x00007610ff237816 */ /* 0x000fe20000000023 */
[----:B------:R-:W-:Y:S01]  /*2a20*/  STS.U8 [R17+UR7+0x480], R30 ;  /* 0x0004801e11007988 */ /* 0x000fe20008000007 */
[----:B------:R-:W-:-:S02]  /*2a30*/  PRMT R33, RZ, 0x7610, R33 ;  /* 0x00007610ff217816 */ /* 0x000fc40000000021 */
[----:B------:R-:W-:Y:S01]  /*2a40*/  PRMT R57, RZ, 0x7610, R57 ;  /* 0x00007610ff397816 */ /* 0x000fe20000000039 */
[----:B------:R-:W-:Y:S01]  /*2a50*/  STS.U8 [R17+UR7+0x880], R32 ;  /* 0x0008802011007988 */ /* 0x000fe20008000007 */
[----:B------:R-:W-:Y:S02]  /*2a60*/  PRMT R81, RZ, 0x7610, R81 ;  /* 0x00007610ff517816 */ /* 0x000fe40000000051 */
[----:B------:R-:W-:Y:S01]  /*2a70*/  PRMT R31, RZ, 0x7610, R31 ;  /* 0x00007610ff1f7816 */ /* 0x000fe2000000001f */
[----:B------:R-:W-:Y:S01]  /*2a80*/  STS.U8 [R17+UR7+0xc80], R34 ;  /* 0x000c802211007988 */ /* 0x000fe20008000007 */
[----:B--2---:R-:W-:Y:S02]  /*2a90*/  LOP3.LUT R3, R15, 0x20, RZ, 0x3c, !PT ;  /* 0x000000200f037812 */ /* 0x004fe400078e3cff */
        /* <DEDUP_REMOVED lines=32> */
[----:B------:R-:W1:Y:S03]  /*2ca0*/  S2UR UR11, SR_CTAID.Y ;  /* 0x00000000000b79c3 */ /* 0x000e660000002600 */
[----:B------:R-:W-:Y:S04]  /*2cb0*/  STS.U8 [R17+UR7+0x3c80], R58 ;  /* 0x003c803a11007988 */ /* 0x000fe80008000007 */
[----:B------:R2:W-:Y:S01]  /*2cc0*/  STS.U8 [R3+UR7+0x100], R9 ;  /* 0x0001000903007988 */ /* 0x0005e20008000007 */
[----:B------:R-:W0:Y:S03]  /*2cd0*/  LDC R101, c[0x0][0x3d8] ;  /* 0x0000f600ff657b82 */ /* 0x000e260000000800 */
[----:B------:R-:W-:Y:S04]  /*2ce0*/  STS.U8 [R3+UR7+0x500], R60 ;  /* 0x0005003c03007988 */ /* 0x000fe80008000007 */
[----:B------:R-:W-:Y:S01]  /*2cf0*/  STS.U8 [R3+UR7+0x900], R62 ;  /* 0x0009003e03007988 */ /* 0x000fe20008000007 */
[----:B------:R-:W0:Y:S01]  /*2d00*/  LDC R93, c[0x0][0x3d8] ;  /* 0x0000f600ff5d7b82 */ /* 0x000e220000000800 */
[----:B--2---:R-:W-:-:S02]  /*2d10*/  LOP3.LUT R9, R15, 0x30, RZ, 0x3c, !PT ;  /* 0x000000300f097812 */ /* 0x004fc400078e3cff */
[----:B------:R-:W-:Y:S04]  /*2d20*/  STS.U8 [R3+UR7+0xd00], R64 ;  /* 0x000d004003007988 */ /* 0x000fe80008000007 */
[----:B------:R-:W-:Y:S01]  /*2d30*/  STS.U8 [R3+UR7+0x1100], R66 ;  /* 0x0011004203007988 */ /* 0x000fe20008000007 */
[----:B------:R-:W2:Y:S03]  /*2d40*/  LDC R97, c[0x0][0x3d8] ;  /* 0x0000f600ff617b82 */ /* 0x000ea60000000800 */
[----:B------:R-:W-:Y:S04]  /*2d50*/  STS.U8 [R3+UR7+0x1500], R68 ;  /* 0x0015004403007988 */ /* 0x000fe80008000007 */
[----:B------:R-:W-:Y:S01]  /*2d60*/  STS.U8 [R3+UR7+0x1900], R70 ;  /* 0x0019004603007988 */ /* 0x000fe20008000007 */
[----:B------:R-:W0:Y:S03]  /*2d70*/  LDC R109, c[0x0][0x3d8] ;  /* 0x0000f600ff6d7b82 */ /* 0x000e260000000800 */
        /* <DEDUP_REMOVED lines=12> */
[----:B------:R1:W-:Y:S04]  /*2e40*/  STS.U8 [R3+UR7+0x3d00], R88 ;  /* 0x003d005803007988 */ /* 0x0003e80008000007 */
[----:B------:R-:W-:Y:S01]  /*2e50*/  STS.U8 [R9+UR7+0x180], R90 ;  /* 0x0001805a09007988 */ /* 0x000fe20008000007 */
[----:B------:R-:W0:Y:S03]  /*2e60*/  LDC R105, c[0x0][0x3d8] ;  /* 0x0000f600ff697b82 */ /* 0x000e260000000800 */
[----:B------:R-:W-:Y:S01]  /*2e70*/  STS.U8 [R9+UR7+0x580], R92 ;  /* 0x0005805c09007988 */ /* 0x000fe20008000007 */
[----:B-1----:R-:W-:-:S03]  /*2e80*/  LOP3.LUT R3, R15, 0x40, RZ, 0x3c, !PT ;  /* 0x000000400f037812 */ /* 0x002fc600078e3cff */
[----:B------:R-:W-:Y:S01]  /*2e90*/  STS.U8 [R9+UR7+0x980], R94 ;  /* 0x0009805e09007988 */ /* 0x000fe20008000007 */
[CC--:B------:R-:W-:Y:S01]  /*2ea0*/  IADD3 R88, P3, PT, R2.reuse, R7.reuse, RZ ;  /* 0x0000000702587210 */ /* 0x0c0fe20007f7e0ff */
[----:B------:R-:W1:Y:S02]  /*2eb0*/  LDC R38, c[0x0][0x3d8] ;  /* 0x0000f600ff267b82 */ /* 0x000e640000000800 */
[----:B------:R-:W-:Y:S01]  /*2ec0*/  STS.U8 [R9+UR7+0xd80], R96 ;  /* 0x000d806009007988 */ /* 0x000fe20008000007 */
[-C--:B------:R-:W-:Y:S02]  /*2ed0*/  LEA.HI.X.SX32 R89, R2, R0.reuse, 0x1, P3 ;  /* 0x0000000002597211 */ /* 0x080fe400018f0eff */
[CC--:B------:R-:W-:Y:S01]  /*2ee0*/  IADD3 R86, P3, PT, R10.reuse, R7.reuse, RZ ;  /* 0x000000070a567210 */ /* 0x0c0fe20007f7e0ff */
[----:B------:R-:W-:Y:S02]  /*2ef0*/  STS.U8 [R9+UR7+0x1180], R98 ;  /* 0x0011806209007988 */ /* 0x000fe40008000007 */
[----:B------:R-:W0:Y:S01]  /*2f00*/  LDC R2, c[0x0][0x3c4] ;  /* 0x0000f100ff027b82 */ /* 0x000e220000000800 */
[----:B------:R-:W-:Y:S01]  /*2f10*/  LEA.HI.X.SX32 R87, R10, R0, 0x1, P3 ;  /* 0x000000000a577211 */ /* 0x000fe200018f0eff */
[----:B------:R-:W-:Y:S01]  /*2f20*/  STS.U8 [R9+UR7+0x1580], R100 ;  /* 0x0015806409007988 */ /* 0x000fe20008000007 */
[----:B------:R-:W-:-:S03]  /*2f30*/  IADD3 R126, P3, PT, R115, R7, RZ ;  /* 0x00000007737e7210 */ /* 0x000fc60007f7e0ff */
[----:B------:R-:W-:Y:S02]  /*2f40*/  STS.U8 [R9+UR7+0x1980], R102 ;  /* 0x0019806609007988 */ /* 0x000fe40008000007 */
[----:B------:R-:W0:Y:S02]  /*2f50*/  LDC R117, c[0x0][0x3d8] ;  /* 0x0000f600ff757b82 */ /* 0x000e240000000800 */
[----:B------:R-:W-:Y:S04]  /*2f60*/  STS.U8 [R9+UR7+0x1d80], R104 ;  /* 0x001d806809007988 */ /* 0x000fe80008000007 */
        /* <DEDUP_REMOVED lines=11> */
[----:B------:R1:W-:Y:S04]  /*3020*/  STS.U8 [R9+UR7+0x3d80], R120 ;  /* 0x003d807809007988 */ /* 0x0003e80008000007 */
[----:B------:R-:W-:Y:S02]  /*3030*/  STS.U8 [R3+UR7+0x200], R122 ;  /* 0x0002007a03007988 */ /* 0x000fe40008000007 */
[----:B------:R-:W0:Y:S02]  /*3040*/  LDC R129, c[0x0][0x3d8] ;  /* 0x0000f600ff817b82 */ /* 0x000e240000000800 */
[----:B------:R-:W-:Y:S01]  /*3050*/  STS.U8 [R3+UR7+0x600], R124 ;  /* 0x0006007c03007988 */ /* 0x000fe20008000007 */
[----:B-1----:R-:W-:-:S03]  /*3060*/  LOP3.LUT R9, R15, 0x50, RZ, 0x3c, !PT ;  /* 0x000000500f097812 */ /* 0x002fc600078e3cff */
[----:B------:R1:W-:Y:S01]  /*3070*/  STS.U8 [R3+UR7+0xa00], R13 ;  /* 0x000a000d03007988 */ /* 0x0003e20008000007 */
[----:B------:R-:W-:Y:S03]  /*3080*/  STTM.x128 tmem[UR9], RZ ;  /* 0x000000ff000079ed */ /* 0x000fe600083c0009 */
[----:B------:R-:W-:Y:S01]  /*3090*/  STS.U8 [R3+UR7+0xe00], R128 ;  /* 0x000e008003007988 */ /* 0x000fe20008000007 */
[----:B------:R-:W-:Y:S01]  /*30a0*/  LEA.HI.X.SX32 R127, R115, R0, 0x1, P3 ;  /* 0x00000000737f7211 */ /* 0x000fe200018f0eff */
[----:B------:R-:W0:Y:S02]  /*30b0*/  LDC R11, c[0x0][0x3c4] ;  /* 0x0000f100ff0b7b82 */ /* 0x000e240000000800 */
[----:B------:R-:W-:Y:S04]  /*30c0*/  STS.U8 [R3+UR7+0x1200], R130 ;  /* 0x0012008203007988 */ /* 0x000fe80008000007 */
[----:B------:R-:W-:Y:S01]  /*30d0*/  STS.U8 [R3+UR7+0x1600], R132 ;  /* 0x0016008403007988 */ /* 0x000fe20008000007 */
[----:B------:R-:W-:Y:S01]  /*30e0*/  PRMT R40, RZ, 0x7610, R40 ;  /* 0x00007610ff287816 */ /* 0x000fe20000000028 */
[----:B-1----:R-:W1:Y:S02]  /*30f0*/  LDC R13, c[0x0][0x3c4] ;  /* 0x0000f100ff0d7b82 */ /* 0x002e640000000800 */
[----:B------:R2:W-:Y:S04]  /*3100*/  STS.U8 [R3+UR7+0x1a00], R134 ;  /* 0x001a008603007988 */ /* 0x0005e80008000007 */
[----:B------:R-:W-:Y:S01]  /*3110*/  STS.U8 [R3+UR7+0x1e00], R136 ;  /* 0x001e008803007988 */ /* 0x000fe20008000007 */
[----:B------:R-:W-:Y:S01]  /*3120*/  PRMT R84, RZ, 0x7610, R84 ;  /* 0x00007610ff547816 */ /* 0x000fe20000000054 */
[----:B------:R-:W-:Y:S01]  /*3130*/  IMAD R114, R114, UR6, RZ ;  /* 0x0000000672727c24 */ /* 0x000fe2000f8e02ff */
[----:B------:R-:W-:Y:S01]  /*3140*/  PRMT R60, RZ, 0x7610, R60 ;  /* 0x00007610ff3c7816 */ /* 0x000fe2000000003c */
[----:B------:R-:W-:Y:S01]  /*3150*/  STS.U8 [R3+UR7+0x2200], R138 ;  /* 0x0022008a03007988 */ /* 0x000fe20008000007 */
[----:B------:R-:W-:Y:S01]  /*3160*/  PRMT R58, RZ, 0x7610, R58 ;  /* 0x00007610ff3a7816 */ /* 0x000fe2000000003a */
[----:B--2---:R-:W2:Y:S02]  /*3170*/  LDC.64 R134, c[0x0][0x390] ;  /* 0x0000e400ff867b82 */ /* 0x004ea40000000a00 */
[----:B------:R-:W-:Y:S04]  /*3180*/  STS.U8 [R3+UR7+0x2600], R140 ;  /* 0x0026008c03007988 */ /* 0x000fe80008000007 */
[----:B------:R-:W-:Y:S01]  /*3190*/  STS.U8 [R3+UR7+0x2a00], R142 ;  /* 0x002a008e03007988 */ /* 0x000fe20008000007 */
[----:B------:R-:W-:Y:S01]  /*31a0*/  PRMT R82, RZ, 0x7610, R82 ;  /* 0x00007610ff527816 */ /* 0x000fe20000000052 */
[----:B------:R-:W0:Y:S02]  /*31b0*/  LDC R100, c[0x0][0x3d8] ;  /* 0x0000f600ff647b82 */ /* 0x000e240000000800 */
        /* <DEDUP_REMOVED lines=8> */
[----:B------:R1:W-:Y:S04]  /*3240*/  STS.U8 [R3+UR7+0x3e00], R152 ;  /* 0x003e009803007988 */ /* 0x0003e80008000007 */
[----:B------:R-:W-:Y:S01]  /*3250*/  STS.U8 [R9+UR7+0x280], R154 ;  /* 0x0002809a09007988 */ /* 0x000fe20008000007 */
[----:B------:R-:W-:Y:S01]  /*3260*/  PRMT R28, RZ, 0x7610, R28 ;  /* 0x00007610ff1c7816 */ /* 0x000fe2000000001c */
[----:B------:R-:W0:Y:S02]  /*3270*/  LDC R32, c[0x0][0x3d8] ;  /* 0x0000f600ff207b82 */ /* 0x000e240000000800 */
[----:B------:R-:W-:Y:S01]  /*3280*/  STS.U8 [R9+UR7+0x680], R156 ;  /* 0x0006809c09007988 */ /* 0x000fe20008000007 */
[----:B-1----:R-:W-:-:S02]  /*3290*/  LOP3.LUT R3, R15, 0x60, RZ, 0x3c, !PT ;  /* 0x000000600f037812 */ /* 0x002fc400078e3cff */
[----:B------:R-:W-:Y:S01]  /*32a0*/  LOP3.LUT R15, R15, 0x70, RZ, 0x3c, !PT ;  /* 0x000000700f0f7812 */ /* 0x000fe200078e3cff */
[----:B------:R-:W-:Y:S01]  /*32b0*/  STS.U8 [R9+UR7+0xa80], R158 ;  /* 0x000a809e09007988 */ /* 0x000fe20008000007 */
[----:B------:R-:W-:Y:S01]  /*32c0*/  PRMT R54, RZ, 0x7610, R54 ;  /* 0x00007610ff367816 */ /* 0x000fe20000000036 */
[----:B------:R-:W1:Y:S02]  /*32d0*/  LDC R26, c[0x0][0x3d8] ;  /* 0x0000f600ff1a7b82 */ /* 0x000e640000000800 */
[----:B------:R-:W-:Y:S04]  /*32e0*/  STS.U8 [R9+UR7+0xe80], R160 ;  /* 0x000e80a009007988 */ /* 0x000fe80008000007 */
        /* <DEDUP_REMOVED lines=19> */
[----:B------:R-:W-:Y:S01]  /*3420*/  PRMT R70, RZ, 0x7610, R70 ;  /* 0x00007610ff467816 */ /* 0x000fe20000000046 */
[----:B------:R-:W-:Y:S01]  /*3430*/  UIMAD UR4, UR11, UR4, URZ ;  /* 0x000000040b0472a4 */ /* 0x000fe2000f8e02ff */
[----:B------:R-:W-:Y:S01]  /*3440*/  PRMT R66, RZ, 0x7610, R66 ;  /* 0x00007610ff427816 */ /* 0x000fe20000000042 */
[----:B------:R-:W-:Y:S01]  /*3450*/  STS.U8 [R9+UR7+0x2e80], R176 ;  /* 0x002e80b009007988 */ /* 0x000fe20008000007 */
[----:B------:R-:W-:Y:S01]  /*3460*/  PRMT R64, RZ, 0x7610, R64 ;  /* 0x00007610ff407816 */ /* 0x000fe20000000040 */
[----:B------:R-:W1:Y:S02]  /*3470*/  LDC R80, c[0x0][0x3d8] ;  /* 0x0000f600ff507b82 */ /* 0x000e640000000800 */
[----:B------:R-:W-:Y:S04]  /*3480*/  STS.U8 [R9+UR7+0x3280], R178 ;  /* 0x003280b209007988 */ /* 0x000fe80008000007 */
[----:B------:R-:W-:Y:S02]  /*3490*/  STS.U8 [R9+UR7+0x3680], R180 ;  /* 0x003680b409007988 */ /* 0x000fe40008000007 */
[----:B------:R-:W1:Y:S02]  /*34a0*/  LDC R74, c[0x0][0x3d8] ;  /* 0x0000f600ff4a7b82 */ /* 0x000e640000000800 */
[----:B------:R-:W-:Y:S04]  /*34b0*/  STS.U8 [R9+UR7+0x3a80], R182 ;  /* 0x003a80b609007988 */ /* 0x000fe80008000007 */
[----:B------:R0:W-:Y:S02]  /*34c0*/  STS.U8 [R9+UR7+0x3e80], R184 ;  /* 0x003e80b809007988 */ /* 0x0001e40008000007 */
[----:B------:R-:W1:Y:S02]  /*34d0*/  LDC R68, c[0x0][0x3d8] ;  /* 0x0000f600ff447b82 */ /* 0x000e640000000800 */
[----:B------:R-:W-:Y:S04]  /*34e0*/  STS.U8 [R3+UR7+0x300], R186 ;  /* 0x000300ba03007988 */ /* 0x000fe80008000007 */
[----:B------:R-:W-:Y:S02]  /*34f0*/  STS.U8 [R3+UR7+0x700], R188 ;  /* 0x000700bc03007988 */ /* 0x000fe40008000007 */
[----:B------:R-:W1:Y:S02]  /*3500*/  LDC R56, c[0x0][0x3d8] ;  /* 0x0000f600ff387b82 */ /* 0x000e640000000800 */
[----:B------:R-:W-:Y:S04]  /*3510*/  STS.U8 [R3+UR7+0xb00], R190 ;  /* 0x000b00be03007988 */ /* 0x000fe80008000007 */
[----:B------:R-:W-:Y:S02]  /*3520*/  STS.U8 [R3+UR7+0xf00], R192 ;  /* 0x000f00c003007988 */ /* 0x000fe40008000007 */
[----:B------:R-:W1:Y:S02]  /*3530*/  LDC R92, c[0x0][0x3d8] ;  /* 0x0000f600ff5c7b82 */ /* 0x000e640000000800 */
[----:B------:R-:W-:Y:S04]  /*3540*/  STS.U8 [R3+UR7+0x1300], R194 ;  /* 0x001300c203007988 */ /* 0x000fe80008000007 */
[----:B------:R-:W-:Y:S04]  /*3550*/  STS.U8 [R3+UR7+0x1700], R196 ;  /* 0x001700c403007988 */ /* 0x000fe80008000007 */
[----:B------:R-:W-:Y:S01]  /*3560*/  STL.64 [R1+0x288], R88 ;  /* 0x0002885801007387 */ /* 0x000fe20000100a00 */
[----:B0-----:R-:W-:Y:S01]  /*3570*/  LEA R115, R2, R115, 0x1 ;  /* 0x0000007302737211 */ /* 0x001fe200078e08ff */
[----:B------:R-:W0:Y:S02]  /*3580*/  LDC R9, c[0x0][0x3c4] ;  /* 0x0000f100ff097b82 */ /* 0x000e240000000800 */
[----:B------:R-:W-:Y:S04]  /*3590*/  STS.U8 [R3+UR7+0x1b00], R198 ;  /* 0x001b00c603007988 */ /* 0x000fe80008000007 */
[----:B------:R-:W-:Y:S01]  /*35a0*/  STS.U8 [R3+UR7+0x1f00], R200 ;  /* 0x001f00c803007988 */ /* 0x000fe20008000007 */
[----:B------:R-:W-:Y:S01]  /*35b0*/  PRMT R10, RZ, 0x7610, R10 ;  /* 0x00007610ff0a7816 */ /* 0x000fe2000000000a */
        /* <DEDUP_REMOVED lines=11> */
[----:B------:R1:W-:Y:S02]  /*3670*/  STS.U8 [R3+UR7+0x3f00], R216 ;  /* 0x003f00d803007988 */ /* 0x0003e40008000007 */
[----:B------:R-:W0:Y:S02]  /*3680*/  LDC R104, c[0x0][0x3d8] ;  /* 0x0000f600ff687b82 */ /* 0x000e240000000800 */
[----:B------:R-:W-:Y:S04]  /*3690*/  STS.U8 [R15+UR7+0x380], R218 ;  /* 0x000380da0f007988 */ /* 0x000fe80008000007 */
[----:B------:R-:W-:Y:S02]  /*36a0*/  STS.U8 [R15+UR7+0x780], R220 ;  /* 0x000780dc0f007988 */ /* 0x000fe40008000007 */
[----:B-1----:R-:W1:Y:S02]  /*36b0*/  LDC R3, c[0x0][0x3c4] ;  /* 0x0000f100ff037b82 */ /* 0x002e640000000800 */
        /* <DEDUP_REMOVED lines=20> */
[----:B------:R-:W0:Y:S01]  /*3800*/  LDC R124, c[0x0][0x3d8] ;  /* 0x0000f600ff7c7b82 */ /* 0x000e220000000800 */
[----:B------:R-:W1:Y:S07]  /*3810*/  FENCE.VIEW.ASYNC.T ;  /* 0x00000000000073c6 */ /* 0x000e6e0000000200 */
[----:B-1----:R-:W-:Y:S01]  /*3820*/  BAR.SYNC.DEFER_BLOCKING 0x0 ;  /* 0x0000000000007b1d */ /* 0x002fe20000010000 */
[----:B------:R-:W-:-:S04]  /*3830*/  @!UP0 UIADD3 UR14, UPT, UPT, -UR5, 0x100000, URZ ;  /* 0x00100000050e8890 */ /* 0x000fc8000fffe1ff */
[----:B------:R-:W-:Y:S02]  /*3840*/  @!UP0 USHF.L.U32 UR15, UR14, 0xb, URZ ;  /* 0x0000000b0e0f8899 */ /* 0x000fe400080006ff */
[----:B------:R-:W-:Y:S01]  /*3850*/  @!UP0 USHF.L.U32 UR14, UR14, 0x1, URZ ;  /* 0x000000010e0e8899 */ /* 0x000fe200080006ff */
[----:B------:R-:W1:Y:S01]  /*3860*/  LDC R128, c[0x0][0x3d8] ;  /* 0x0000f600ff807b82 */ /* 0x000e620000000800 */
[----:B------:R0:W-:Y:S04]  /*3870*/  STL.64 [R1+0x268], R86 ;  /* 0x0002685601007387 */ /* 0x0001e80000100a00 */
[----:B------:R-:W2:Y:S02]  /*3880*/  FENCE.VIEW.ASYNC.S ;  /* 0x00000000000073c6 */ /* 0x000ea40000000000 */
[----:B--2---:R2:W2:Y:S02]  /*3890*/  @!UP1 SYNCS.EXCH.64 URZ, [UR10], UR12 ;  /* 0x0000000c0aff95b2 */ /* 0x0044a40008000100 */
[----:B--2---:R-:W-:Y:S06]  /*38a0*/  BAR.SYNC.DEFER_BLOCKING 0x0 ;  /* 0x0000000000007b1d */ /* 0x004fec0000010000 */
[----:B------:R-:W-:Y:S01]  /*38b0*/  STL.64 [R1+0x248], R126 ;  /* 0x0002487e01007387 */ /* 0x000fe20000100a00 */
[----:B------:R-:W-:Y:S01]  /*38c0*/  PRMT R15, RZ, 0x7610, R15 ;  /* 0x00007610ff0f7816 */ /* 0x000fe2000000000f */
[----:B------:R-:W2:Y:S02]  /*38d0*/  LDCU UR12, c[0x0][0x3d4] ;  /* 0x00007a80ff0c77ac */ /* 0x000ea40008000800 */
[----:B------:R3:W2:Y:S04]  /*38e0*/  @P2 LDG.E.U8 R41, desc[UR18][R88.64] ;  /* 0x0000001258292981 */ /* 0x0006a8000c1e1100 */
[----:B------:R0:W2:Y:S04]  /*38f0*/  @P2 LDG.E.U8 R39, desc[UR18][R86.64] ;  /* 0x0000001256272981 */ /* 0x0000a8000c1e1100 */
[----:B------:R-:W2:Y:S01]  /*3900*/  @P2 LDG.E.U8 R36, desc[UR18][R126.64] ;  /* 0x000000127e242981 */ /* 0x000ea2000c1e1100 */
[----:B---3--:R-:W-:-:S04]  /*3910*/  IADD3 R88, P3, PT, R4, R7, RZ ;  /* 0x0000000704587210 */ /* 0x008fc80007f7e0ff */
[-C--:B------:R-:W-:Y:S02]  /*3920*/  LEA.HI.X.SX32 R89, R4, R0.reuse, 0x1, P3 ;  /* 0x0000000004597211 */ /* 0x080fe400018f0eff */
[----:B------:R-:W3:Y:S01]  /*3930*/  LDC R4, c[0x0][0x3c4] ;  /* 0x0000f100ff047b82 */ /* 0x000ee20000000800 */
[-C--:B0-----:R-:W-:Y:S02]  /*3940*/  IADD3 R86, P4, PT, R12, R7.reuse, RZ ;  /* 0x000000070c567210 */ /* 0x081fe40007f9e0ff */
[----:B------:R0:W-:Y:S01]  /*3950*/  STL.64 [R1+0x280], R88 ;  /* 0x0002805801007387 */ /* 0x0001e20000100a00 */
[-C--:B------:R-:W-:Y:S02]  /*3960*/  IADD3 R90, P3, PT, R6, R7.reuse, RZ ;  /* 0x00000007065a7210 */ /* 0x080fe40007f7e0ff */
[-C--:B------:R-:W-:Y:S01]  /*3970*/  LEA.HI.X.SX32 R87, R12, R0.reuse, 0x1, P4 ;  /* 0x000000000c577211 */ /* 0x080fe200020f0eff */
[----:B------:R0:W2:Y:S01]  /*3980*/  @P2 LDG.E.U8 R40, desc[UR18][R88.64] ;  /* 0x0000001258282981 */ /* 0x0000a2000c1e1100 */
[----:B------:R-:W-:Y:S01]  /*3990*/  LEA.HI.X.SX32 R91, R6, R0, 0x1, P3 ;  /* 0x00000000065b7211 */ /* 0x000fe200018f0eff */
[----:B------:R-:W-:Y:S01]  /*39a0*/  USHF.R.S32.HI UR6, URZ, 0x1f, UR4 ;  /* 0x0000001fff067899 */ /* 0x000fe20008011404 */
[----:B------:R-:W1:Y:S01]  /*39b0*/  LDC R6, c[0x0][0x3c4] ;  /* 0x0000f100ff067b82 */ /* 0x000e620000000800 */
[----:B------:R4:W-:Y:S04]  /*39c0*/  STL.64 [R1+0x260], R86 ;  /* 0x0002605601007387 */ /* 0x0009e80000100a00 */
[----:B------:R4:W2:Y:S01]  /*39d0*/  @P2 LDG.E.U8 R37, desc[UR18][R86.64] ;  /* 0x0000001256252981 */ /* 0x0008a2000c1e1100 */
[----:B0-----:R-:W-:-:S02]  /*39e0*/  IADD3 R88, P4, PT, R14, R7, RZ ;  /* 0x000000070e587210 */ /* 0x001fc40007f9e0ff */
[----:B------:R-:W0:Y:S01]  /*39f0*/  LDC R127, c[0x0][0x3d8] ;  /* 0x0000f600ff7f7b82 */ /* 0x000e220000000800 */
[----:B------:R-:W2:Y:S01]  /*3a00*/  @P2 LDG.E.U8 R60, desc[UR18][R90.64] ;  /* 0x000000125a3c2981 */ /* 0x000ea2000c1e1100 */
[-C--:B------:R-:W-:Y:S02]  /*3a10*/  LEA.HI.X.SX32 R89, R14, R0.reuse, 0x1, P4 ;  /* 0x000000000e597211 */ /* 0x080fe400020f0eff */
[----:B----4-:R-:W-:Y:S01]  /*3a20*/  IADD3 R86, P3, PT, R8, R7, RZ ;  /* 0x0000000708567210 */ /* 0x010fe20007f7e0ff */
[----:B------:R-:W-:Y:S01]  /*3a30*/  STL.64 [R1+0x278], R90 ;  /* 0x0002785a01007387 */ /* 0x000fe20000100a00 */
[----:B---3--:R-:W-:Y:S02]  /*3a40*/  LEA R2, R4, R115, 0x1 ;  /* 0x0000007304027211 */ /* 0x008fe400078e08ff */
[----:B------:R-:W3:Y:S01]  /*3a50*/  LDC R14, c[0x0][0x3d8] ;  /* 0x0000f600ff0e7b82 */ /* 0x000ee20000000800 */
[-C--:B------:R-:W-:Y:S01]  /*3a60*/  LEA.HI.X.SX32 R87, R8, R0.reuse, 0x1, P3 ;  /* 0x0000000008577211 */ /* 0x080fe200018f0eff */
[----:B------:R4:W-:Y:S04]  /*3a70*/  STL.64 [R1+0x258], R88 ;  /* 0x0002585801007387 */ /* 0x0009e80000100a00 */
[----:B------:R4:W2:Y:S02]  /*3a80*/  @P2 LDG.E.U8 R59, desc[UR18][R88.64] ;  /* 0x00000012583b2981 */ /* 0x0008a4000c1e1100 */
[----:B------:R-:W0:Y:S02]  /*3a90*/  LDC R8, c[0x0][0x3c4] ;  /* 0x0000f100ff087b82 */ /* 0x000e240000000800 */
[----:B------:R1:W-:Y:S04]  /*3aa0*/  STL.64 [R1+0x270], R86 ;  /* 0x0002705601007387 */ /* 0x0003e80000100a00 */
[----:B------:R1:W2:Y:S01]  /*3ab0*/  @P2 LDG.E.U8 R84, desc[UR18][R86.64] ;  /* 0x0000001256542981 */ /* 0x0002a2000c1e1100 */
[C---:B----4-:R-:W-:Y:S01]  /*3ac0*/  IADD3 R88, P3, PT, R16.reuse, R7, RZ ;  /* 0x0000000710587210 */ /* 0x050fe20007f7e0ff */
[----:B------:R-:W4:Y:S03]  /*3ad0*/  LDC R4, c[0x0][0x3c4] ;  /* 0x0000f100ff047b82 */ /* 0x000f260000000800 */
[----:B------:R-:W-:-:S02]  /*3ae0*/  LEA.HI.X.SX32 R89, R16, R0, 0x1, P3 ;  /* 0x0000000010597211 */ /* 0x000fc400018f0eff */
[----:B-1----:R-:W-:-:S03]  /*3af0*/  IADD3 R86, P3, PT, R115, R7, RZ ;  /* 0x0000000773567210 */ /* 0x002fc60007f7e0ff */
[----:B------:R1:W-:Y:S01]  /*3b00*/  STL.64 [R1+0x250], R88 ;  /* 0x0002505801007387 */ /* 0x0003e20000100a00 */
[----:B------:R-:W-:Y:S01]  /*3b10*/  LEA R3, R3, R2, 0x1 ;  /* 0x0000000203037211 */ /* 0x000fe200078e08ff */
[----:B------:R-:W2:Y:S01]  /*3b20*/  LDC R126, c[0x0][0x3d8] ;  /* 0x0000f600ff7e7b82 */ /* 0x000ea20000000800 */
[----:B------:R-:W-:Y:S01]  /*3b30*/  LEA.HI.X.SX32 R87, R115, R0, 0x1, P3 ;  /* 0x0000000073577211 */ /* 0x000fe200018f0eff */
[----:B------:R1:W2:Y:S04]  /*3b40*/  @P2 LDG.E.U8 R83, desc[UR18][R88.64] ;  /* 0x0000001258532981 */ /* 0x0002a8000c1e1100 */
[----:B------:R3:W-:Y:S01]  /*3b50*/  STL.64 [R1+0x240], R86 ;  /* 0x0002405601007387 */ /* 0x0007e20000100a00 */
[----:B------:R-:W-:Y:S01]  /*3b60*/  PRMT R16, RZ, 0x7610, R16 ;  /* 0x00007610ff107816 */ /* 0x000fe20000000010 */
[----:B------:R-:W2:Y:S02]  /*3b70*/  LDC R115, c[0x0][0x3d8] ;  /* 0x0000f600ff737b82 */ /* 0x000ea40000000800 */
[----:B------:R3:W2:Y:S01]  /*3b80*/  @P2 LDG.E.U8 R35, desc[UR18][R86.64] ;  /* 0x0000001256232981 */ /* 0x0006a2000c1e1100 */
[----:B-1----:R-:W-:-:S04]  /*3b90*/  IADD3 R88, P3, PT, R2, R7, RZ ;  /* 0x0000000702587210 */ /* 0x002fc80007f7e0ff */
[----:B------:R-:W-:Y:S02]  /*3ba0*/  LEA.HI.X.SX32 R89, R2, R0, 0x1, P3 ;  /* 0x0000000002597211 */ /* 0x000fe400018f0eff */
[----:B---3--:R-:W-:-:S03]  /*3bb0*/  IADD3 R86, P3, PT, R3, R7, RZ ;  /* 0x0000000703567210 */ /* 0x008fc60007f7e0ff */
[----:B------:R1:W3:Y:S01]  /*3bc0*/  @P2 LDG.E.U8 R58, desc[UR18][R88.64] ;  /* 0x00000012583a2981 */ /* 0x0002e2000c1e1100 */
[-C--:B------:R-:W-:Y:S02]  /*3bd0*/  LEA.HI.X.SX32 R87, R3, R0.reuse, 0x1, P3 ;  /* 0x0000000003577211 */ /* 0x080fe400018f0eff */
[----:B------:R-:W-:Y:S02]  /*3be0*/  LEA R3, R6, R3, 0x1 ;  /* 0x0000000306037211 */ /* 0x000fe400078e08ff */
[----:B------:R-:W4:Y:S01]  /*3bf0*/  LDC R6, c[0x0][0x3c4] ;  /* 0x0000f100ff067b82 */ /* 0x000f220000000800 */
[----:B------:R1:W-:Y:S01]  /*3c00*/  STL.64 [R1+0x238], R88 ;  /* 0x0002385801007387 */ /* 0x0003e20000100a00 */
[C---:B------:R-:W-:Y:S02]  /*3c10*/  IADD3 R90, P3, PT, R3.reuse, R7, RZ ;  /* 0x00000007035a7210 */ /* 0x040fe40007f7e0ff */
[----:B0-----:R-:W-:Y:S01]  /*3c20*/  LEA R2, R8, R3, 0x1 ;  /* 0x0000000308027211 */ /* 0x001fe200078e08ff */
[----:B------:R0:W2:Y:S01]  /*3c30*/  @P2 LDG.E.U8 R82, desc[UR18][R86.64] ;  /* 0x0000001256522981 */ /* 0x0000a2000c1e1100 */
[----:B------:R-:W-:-:S02]  /*3c40*/  LEA.HI.X.SX32 R91, R3, R0, 0x1, P3 ;  /* 0x00000000035b7211 */ /* 0x000fc400018f0eff */
[----:B------:R-:W4:Y:S01]  /*3c50*/  LDC R8, c[0x0][0x3c4] ;  /* 0x0000f100ff087b82 */ /* 0x000f220000000800 */
[----:B------:R-:W-:Y:S01]  /*3c60*/  LEA R3, R9, R2, 0x1 ;  /* 0x0000000209037211 */ /* 0x000fe200078e08ff */
[----:B------:R0:W-:Y:S01]  /*3c70*/  STL.64 [R1+0x230], R86 ;  /* 0x0002305601007387 */ /* 0x0001e20000100a00 */
[----:B-1----:R-:W-:-:S03]  /*3c80*/  IADD3 R88, P3, PT, R2, R7, RZ ;  /* 0x0000000702587210 */ /* 0x002fc60007f7e0ff */
[----:B------:R-:W2:Y:S02]  /*3c90*/  @P2 LDG.E.U8 R34, desc[UR18][R90.64] ;  /* 0x000000125a222981 */ /* 0x000ea4000c1e1100 */
[----:B------:R-:W1:Y:S01]  /*3ca0*/  LDC R9, c[0x0][0x3c4] ;  /* 0x0000f100ff097b82 */ /* 0x000e620000000800 */
[-C--:B------:R-:W-:Y:S02]  /*3cb0*/  LEA.HI.X.SX32 R89, R2, R0.reuse, 0x1, P3 ;  /* 0x0000000002597211 */ /* 0x080fe400018f0eff */
[C---:B0-----:R-:W-:Y:S01]  /*3cc0*/  IADD3 R86, P4, PT, R3.reuse, R7, RZ ;  /* 0x0000000703567210 */ /* 0x041fe20007f9e0ff */
[----:B------:R-:W-:Y:S03]  /*3cd0*/  STL.64 [R1+0x228], R90 ;  /* 0x0002285a01007387 */ /* 0x000fe60000100a00 */
[----:B------:R-:W-:Y:S01]  /*3ce0*/  LEA.HI.X.SX32 R87, R3, R0, 0x1, P4 ;  /* 0x0000000003577211 */ /* 0x000fe200020f0eff */
[----:B------:R0:W2:Y:S01]  /*3cf0*/  @P2 LDG.E.U8 R33, desc[UR18][R88.64] ;  /* 0x0000001258212981 */ /* 0x0000a2000c1e1100 */
[----:B----4-:R-:W-:-:S02]  /*3d00*/  LEA R3, R4, R3, 0x1 ;  /* 0x0000000304037211 */ /* 0x010fc400078e08ff */
[----:B------:R-:W4:Y:S01]  /*3d10*/  LDC R4, c[0x0][0x3c4] ;  /* 0x0000f100ff047b82 */ /* 0x000f220000000800 */
[----:B------:R0:W-:Y:S01]  /*3d20*/  STL.64 [R1+0x220], R88 ;  /* 0x0002205801007387 */ /* 0x0001e20000100a00 */
[----:B------:R-:W-:-:S03]  /*3d30*/  LEA R2, R6, R3, 0x1 ;  /* 0x0000000306027211 */ /* 0x000fc600078e08ff */
[----:B------:R1:W-:Y:S03]  /*3d40*/  STL.64 [R1+0x218], R86 ;  /* 0x0002185601007387 */ /* 0x0003e60000100a00 */
[----:B------:R-:W4:Y:S01]  /*3d50*/  LDC R6, c[0x0][0x3c4] ;  /* 0x0000f100ff067b82 */ /* 0x000f220000000800 */
[----:B------:R1:W2:Y:S01]  /*3d60*/  @P2 LDG.E.U8 R57, desc[UR18][R86.64] ;  /* 0x0000001256392981 */ /* 0x0002a2000c1e1100 */
[----:B0-----:R-:W-:-:S04]  /*3d70*/  IADD3 R88, P3, PT, R3, R7, RZ ;  /* 0x0000000703587210 */ /* 0x001fc80007f7e0ff */
[----:B------:R-:W-:Y:S02]  /*3d80*/  LEA.HI.X.SX32 R89, R3, R0, 0x1, P3 ;  /* 0x0000000003597211 */ /* 0x000fe400018f0eff */
[C---:B-1----:R-:W-:Y:S02]  /*3d90*/  IADD3 R86, P3, PT, R2.reuse, R7, RZ ;  /* 0x0000000702567210 */ /* 0x042fe40007f7e0ff */
[----:B------:R-:W-:Y:S01]  /*3da0*/  LEA R3, R11, R2, 0x1 ;  /* 0x000000020b037211 */ /* 0x000fe200078e08ff */
[----:B------:R0:W-:Y:S01]  /*3db0*/  STL.64 [R1+0x210], R88 ;  /* 0x0002105801007387 */ /* 0x0001e20000100a00 */
[----:B------:R-:W-:Y:S01]  /*3dc0*/  LEA.HI.X.SX32 R87, R2, R0, 0x1, P3 ;  /* 0x0000000002577211 */ /* 0x000fe200018f0eff */
[----:B------:R-:W1:Y:S02]  /*3dd0*/  LDC R11, c[0x0][0x3c4] ;  /* 0x0000f100ff0b7b82 */ /* 0x000e640000000800 */
[----:B------:R0:W2:Y:S01]  /*3de0*/  @P2 LDG.E.U8 R81, desc[UR18][R88.64] ;  /* 0x0000001258512981 */ /* 0x0000a2000c1e1100 */
[----:B------:R-:W-:-:S03]  /*3df0*/  LEA R2, R8, R3, 0x1 ;  /* 0x0000000308027211 */ /* 0x000fc600078e08ff */
[----:B------:R0:W-:Y:S02]  /*3e00*/  STL.64 [R1+0x208], R86 ;  /* 0x0002085601007387 */ /* 0x0001e40000100a00 */
[----:B------:R-:W1:Y:S02]  /*3e10*/  LDC R8, c[0x0][0x3c4] ;  /* 0x0000f100ff087b82 */ /* 0x000e640000000800 */
[----:B------:R0:W2:Y:S02]  /*3e20*/  @P2 LDG.E.U8 R31, desc[UR18][R86.64] ;  /* 0x00000012561f2981 */ /* 0x0000a4000c1e1100 */
[----:B0-----:R-:W-:-:S04]  /*3e30*/  IADD3 R88, P3, PT, R3, R7, RZ ;  /* 0x0000000703587210 */ /* 0x001fc80007f7e0ff */
[----:B------:R-:W-:Y:S02]  /*3e40*/  LEA.HI.X.SX32 R89, R3, R0, 0x1, P3 ;  /* 0x0000000003597211 */ /* 0x000fe400018f0eff */
[----:B------:R-:W-:-:S03]  /*3e50*/  IADD3 R86, P3, PT, R2, R7, RZ ;  /* 0x0000000702567210 */ /* 0x000fc60007f7e0ff */
[----:B------:R0:W2:Y:S01]  /*3e60*/  @P2 LDG.E.U8 R30, desc[UR18][R88.64] ;  /* 0x00000012581e2981 */ /* 0x0000a2000c1e1100 */
[----:B------:R-:W-:Y:S02]  /*3e70*/  LEA.HI.X.SX32 R87, R2, R0, 0x1, P3 ;  /* 0x0000000002577211 */ /* 0x000fe400018f0eff */
[----:B------:R-:W-:Y:S02]  /*3e80*/  LEA R2, R9, R2, 0x1 ;  /* 0x0000000209027211 */ /* 0x000fe400078e08ff */
[----:B------:R-:W1:Y:S01]  /*3e90*/  LDC R9, c[0x0][0x3c4] ;  /* 0x0000f100ff097b82 */ /* 0x000e620000000800 */
[----:B------:R0:W-:Y:S01]  /*3ea0*/  STL.64 [R1+0x200], R88 ;  /* 0x0002005801007387 */ /* 0x0001e20000100a00 */
[C---:B------:R-:W-:Y:S02]  /*3eb0*/  IADD3 R90, P3, PT, R2.reuse, R7, RZ ;  /* 0x00000007025a7210 */ /* 0x040fe40007f7e0ff */
[----:B------:R-:W-:Y:S01]  /*3ec0*/  LEA R3, R13, R2, 0x1 ;  /* 0x000000020d037211 */ /* 0x000fe200078e08ff */
[----:B------:R0:W2:Y:S01]  /*3ed0*/  @P2 LDG.E.U8 R55, desc[UR18][R86.64] ;  /* 0x0000001256372981 */ /* 0x0000a2000c1e1100 */
[----:B------:R-:W-:-:S02]  /*3ee0*/  LEA.HI.X.SX32 R91, R2, R0, 0x1, P3 ;  /* 0x00000000025b7211 */ /* 0x000fc400018f0eff */
[----:B------:R-:W1:Y:S01]  /*3ef0*/  LDC R13, c[0x0][0x3c4] ;  /* 0x0000f100ff0d7b82 */ /* 0x000e620000000800 */
[----:B----4-:R-:W-:Y:S01]  /*3f00*/  LEA R2, R4, R3, 0x1 ;  /* 0x0000000304027211 */ /* 0x010fe200078e08ff */
[----:B------:R4:W-:Y:S01]  /*3f10*/  STL.64 [R1+0x1f8], R86 ;  /* 0x0001f85601007387 */ /* 0x0009e20000100a00 */
[----:B0-----:R-:W-:-:S03]  /*3f20*/  IADD3 R88, P3, PT, R3, R7, RZ ;  /* 0x0000000703587210 */ /* 0x001fc60007f7e0ff */
[----:B------:R-:W2:Y:S02]  /*3f30*/  @P2 LDG.E.U8 R79, desc[UR18][R90.64] ;  /* 0x000000125a4f2981 */ /* 0x000ea4000c1e1100 */
[----:B------:R-:W0:Y:S01]  /*3f40*/  LDC R4, c[0x0][0x3c4] ;  /* 0x0000f100ff047b82 */ /* 0x000e220000000800 */
[-C--:B------:R-:W-:Y:S02]  /*3f50*/  LEA.HI.X.SX32 R89, R3, R0.reuse, 0x1, P3 ;  /* 0x0000000003597211 */ /* 0x080fe400018f0eff */
[C---:B----4-:R-:W-:Y:S01]  /*3f60*/  IADD3 R86, P4, PT, R2.reuse, R7, RZ ;  /* 0x0000000702567210 */ /* 0x050fe20007f9e0ff */
[----:B------:R-:W-:Y:S03]  /*3f70*/  STL.64 [R1+0x1f0], R90 ;  /* 0x0001f05a01007387 */ /* 0x000fe60000100a00 */
[----:B------:R-:W-:Y:S01]  /*3f80*/  LEA.HI.X.SX32 R87, R2, R0, 0x1, P4 ;  /* 0x0000000002577211 */ /* 0x000fe200020f0eff */
[----:B------:R4:W2:Y:S01]  /*3f90*/  @P2 LDG.E.U8 R29, desc[UR18][R88.64] ;  /* 0x00000012581d2981 */ /* 0x0008a2000c1e1100 */
[----:B-1----:R-:W-:-:S02]  /*3fa0*/  LEA R2, R11, R2, 0x1 ;  /* 0x000000020b027211 */ /* 0x002fc400078e08ff */
[----:B------:R-:W1:Y:S01]  /*3fb0*/  LDC R11, c[0x0][0x3c4] ;  /* 0x0000f100ff0b7b82 */ /* 0x000e620000000800 */
[----:B------:R4:W-:Y:S01]  /*3fc0*/  STL.64 [R1+0x1e8], R88 ;  /* 0x0001e85801007387 */ /* 0x0009e20000100a00 */
[----:B------:R-:W-:-:S03]  /*3fd0*/  LEA R3, R9, R2, 0x1 ;  /* 0x0000000209037211 */ /* 0x000fc600078e08ff */
[----:B------:R0:W-:Y:S03]  /*3fe0*/  STL.64 [R1+0x1e0], R86 ;  /* 0x0001e05601007387 */ /* 0x0001e60000100a00 */
[----:B------:R-:W1:Y:S01]  /*3ff0*/  LDC R9, c[0x0][0x3c4] ;  /* 0x0000f100ff097b82 */ /* 0x000e620000000800 */
[----:B------:R0:W2:Y:S01]  /*4000*/  @P2 LDG.E.U8 R28, desc[UR18][R86.64] ;  /* 0x00000012561c2981 */ /* 0x0000a2000c1e1100 */
[----:B----4-:R-:W-:-:S04]  /*4010*/  IADD3 R88, P3, PT, R2, R7, RZ ;  /* 0x0000000702587210 */ /* 0x010fc80007f7e0ff */
[-C--:B------:R-:W-:Y:S02]  /*4020*/  LEA.HI.X.SX32 R89, R2, R0.reuse, 0x1, P3 ;  /* 0x0000000002597211 */ /* 0x080fe400018f0eff */
[C---:B0-----:R-:W-:Y:S02]  /*4030*/  IADD3 R86, P3, PT, R3.reuse, R7, RZ ;  /* 0x0000000703567210 */ /* 0x041fe40007f7e0ff */
[----:B------:R-:W-:Y:S01]  /*4040*/  LEA R2, R6, R3, 0x1 ;  /* 0x0000000306027211 */ /* 0x000fe200078e08ff */
[----:B------:R0:W-:Y:S01]  /*4050*/  STL.64 [R1+0x1d8], R88 ;  /* 0x0001d85801007387 */ /* 0x0001e20000100a00 */
[----:B------:R-:W-:Y:S01]  /*4060*/  LEA.HI.X.SX32 R87, R3, R0, 0x1, P3 ;  /* 0x0000000003577211 */ /* 0x000fe200018f0eff */
[----:B------:R-:W4:Y:S02]  /*4070*/  LDC R6, c[0x0][0x3c4] ;  /* 0x0000f100ff067b82 */ /* 0x000f240000000800 */
[----:B------:R0:W2:Y:S01]  /*4080*/  @P2 LDG.E.U8 R54, desc[UR18][R88.64] ;  /* 0x0000001258362981 */ /* 0x0000a2000c1e1100 */
[----:B------:R-:W-:-:S03]  /*4090*/  LEA R3, R13, R2, 0x1 ;  /* 0x000000020d037211 */ /* 0x000fc600078e08ff */
[----:B------:R0:W-:Y:S02]  /*40a0*/  STL.64 [R1+0x1d0], R86 ;  /* 0x0001d05601007387 */ /* 0x0001e40000100a00 */
[----:B------:R-:W3:Y:S02]  /*40b0*/  LDC R13, c[0x0][0x3c4] ;  /* 0x0000f100ff0d7b82 */ /* 0x000ee40000000800 */
[----:B------:R0:W2:Y:S02]  /*40c0*/  @P2 LDG.E.U8 R78, desc[UR18][R86.64] ;  /* 0x00000012564e2981 */ /* 0x0000a4000c1e1100 */
[----:B0-----:R-:W-:-:S04]  /*40d0*/  IADD3 R88, P3, PT, R2, R7, RZ ;  /* 0x0000000702587210 */ /* 0x001fc80007f7e0ff */
[----:B------:R-:W-:Y:S02]  /*40e0*/  LEA.HI.X.SX32 R89, R2, R0, 0x1, P3 ;  /* 0x0000000002597211 */ /* 0x000fe400018f0eff */
[----:B------:R-:W-:-:S03]  /*40f0*/  IADD3 R86, P3, PT, R3, R7, RZ ;  /* 0x0000000703567210 */ /* 0x000fc60007f7e0ff */
[----:B------:R0:W2:Y:S01]  /*4100*/  @P2 LDG.E.U8 R27, desc[UR18][R88.64] ;  /* 0x00000012581b2981 */ /* 0x0000a2000c1e1100 */
[-C--:B------:R-:W-:Y:S02]  /*4110*/  LEA.HI.X.SX32 R87, R3, R0.reuse, 0x1, P3 ;  /* 0x0000000003577211 */ /* 0x080fe400018f0eff */
[----:B------:R-:W-:Y:S02]  /*4120*/  LEA R3, R4, R3, 0x1 ;  /* 0x0000000304037211 */ /* 0x000fe400078e08ff */
[----:B------:R-:W4:Y:S01]  /*4130*/  LDC R4, c[0x0][0x3c4] ;  /* 0x0000f100ff047b82 */ /* 0x000f220000000800 */
[----:B------:R0:W-:Y:S01]  /*4140*/  STL.64 [R1+0x1c8], R88 ;  /* 0x0001c85801007387 */ /* 0x0001e20000100a00 */
[C---:B------:R-:W-:Y:S02]  /*4150*/  IADD3 R90, P3, PT, R3.reuse, R7, RZ ;  /* 0x00000007035a7210 */ /* 0x040fe40007f7e0ff */
[----:B------:R-:W-:Y:S01]  /*4160*/  LEA R2, R8, R3, 0x1 ;  /* 0x0000000308027211 */ /* 0x000fe200078e08ff */
[----:B------:R0:W2:Y:S01]  /*4170*/  @P2 LDG.E.U8 R25, desc[UR18][R86.64] ;  /* 0x0000001256192981 */ /* 0x0000a2000c1e1100 */
[----:B------:R-:W-:-:S02]  /*4180*/  LEA.HI.X.SX32 R91, R3, R0, 0x1, P3 ;  /* 0x00000000035b7211 */ /* 0x000fc400018f0eff */
[----:B------:R-:W4:Y:S01]  /*4190*/  LDC R8, c[0x0][0x3c4] ;  /* 0x0000f100ff087b82 */ /* 0x000f220000000800 */
[----:B-1----:R-:W-:Y:S01]  /*41a0*/  LEA R3, R9, R2, 0x1 ;  /* 0x0000000209037211 */ /* 0x002fe200078e08ff */
[----:B------:R1:W-:Y:S01]  /*41b0*/  STL.64 [R1+0x1c0], R86 ;  /* 0x0001c05601007387 */ /* 0x0003e20000100a00 */
[----:B0-----:R-:W-:-:S03]  /*41c0*/  IADD3 R88, P3, PT, R2, R7, RZ ;  /* 0x0000000702587210 */ /* 0x001fc60007f7e0ff */
[----:B------:R-:W2:Y:S02]  /*41d0*/  @P2 LDG.E.U8 R53, desc[UR18][R90.64] ;  /* 0x000000125a352981 */ /* 0x000ea4000c1e1100 */
[----:B------:R-:W0:Y:S01]  /*41e0*/  LDC R9, c[0x0][0x3c4] ;  /* 0x0000f100ff097b82 */ /* 0x000e220000000800 */
[-C--:B------:R-:W-:Y:S02]  /*41f0*/  LEA.HI.X.SX32 R89, R2, R0.reuse, 0x1, P3 ;  /* 0x0000000002597211 */ /* 0x080fe400018f0eff */
[C---:B-1----:R-:W-:Y:S01]  /*4200*/  IADD3 R86, P4, PT, R3.reuse, R7, RZ ;  /* 0x0000000703567210 */ /* 0x042fe20007f9e0ff */
        /* <DEDUP_REMOVED lines=8> */
[----:B------:R-:W3:Y:S01]  /*4290*/  LDC R4, c[0x0][0x3c4] ;  /* 0x0000f100ff047b82 */ /* 0x000ee20000000800 */
[----:B------:R0:W2:Y:S01]  /*42a0*/  @P2 LDG.E.U8 R24, desc[UR18][R86.64] ;  /* 0x0000001256182981 */ /* 0x0000a2000c1e1100 */
[----:B-1----:R-:W-:-:S04]  /*42b0*/  IADD3 R88, P3, PT, R3, R7, RZ ;  /* 0x0000000703587210 */ /* 0x002fc80007f7e0ff */
[----:B------:R-:W-:Y:S02]  /*42c0*/  LEA.HI.X.SX32 R89, R3, R0, 0x1, P3 ;  /* 0x0000000003597211 */ /* 0x000fe400018f0eff */
[C---:B0-----:R-:W-:Y:S02]  /*42d0*/  IADD3 R86, P3, PT, R2.reuse, R7, RZ ;  /* 0x0000000702567210 */ /* 0x041fe40007f7e0ff */
        /* <DEDUP_REMOVED lines=8> */
[----:B------:R4:W2:Y:S01]  /*4360*/  @P2 LDG.E.U8 R52, desc[UR18][R86.64] ;  /* 0x0000001256342981 */ /* 0x0008a2000c1e1100 */
[----:B0-----:R-:W-:-:S04]  /*4370*/  IADD3 R88, P3, PT, R3, R7, RZ ;  /* 0x0000000703587210 */ /* 0x001fc80007f7e0ff */
[----:B------:R-:W-:Y:S02]  /*4380*/  LEA.HI.X.SX32 R89, R3, R0, 0x1, P3 ;  /* 0x0000000003597211 */ /* 0x000fe400018f0eff */
[----:B----4-:R-:W-:-:S03]  /*4390*/  IADD3 R86, P3, PT, R2, R7, RZ ;  /* 0x0000000702567210 */ /* 0x010fc60007f7e0ff */
[----:B------:R0:W4:Y:S01]  /*43a0*/  @P2 LDG.E.U8 R76, desc[UR18][R88.64] ;  /* 0x00000012584c2981 */ /* 0x000122000c1e1100 */
[----:B------:R-:W-:Y:S02]  /*43b0*/  LEA.HI.X.SX32 R87, R2, R0, 0x1, P3 ;  /* 0x0000000002577211 */ /* 0x000fe400018f0eff */
[----:B------:R-:W-:Y:S02]  /*43c0*/  LEA R2, R9, R2, 0x1 ;  /* 0x0000000209027211 */ /* 0x000fe400078e08ff */
[----:B------:R-:W1:Y:S01]  /*43d0*/  LDC R9, c[0x0][0x3c4] ;  /* 0x0000f100ff097b82 */ /* 0x000e620000000800 */
[----:B------:R0:W-:Y:S01]  /*43e0*/  STL.64 [R1+0x190], R88 ;  /* 0x0001905801007387 */ /* 0x0001e20000100a00 */
[C---:B------:R-:W-:Y:S02]  /*43f0*/  IADD3 R90, P3, PT, R2.reuse, R7, RZ ;  /* 0x00000007025a7210 */ /* 0x040fe40007f7e0ff */
[----:B---3--:R-:W-:Y:S01]  /*4400*/  LEA R3, R13, R2, 0x1 ;  /* 0x000000020d037211 */ /* 0x008fe200078e08ff */
[----:B------:R3:W2:Y:S01]  /*4410*/  @P2 LDG.E.U8 R22, desc[UR18][R86.64] ;  /* 0x0000001256162981 */ /* 0x0006a2000c1e1100 */
[----:B------:R-:W-:-:S02]  /*4420*/  LEA.HI.X.SX32 R91, R2, R0, 0x1, P3 ;  /* 0x00000000025b7211 */ /* 0x000fc400018f0eff */
[----:B------:R-:W1:Y:S01]  /*4430*/  LDC R13, c[0x0][0x3c4] ;  /* 0x0000f100ff0d7b82 */ /* 0x000e620000000800 */
[----:B------:R-:W-:Y:S01]  /*4440*/  LEA R2, R4, R3, 0x1 ;  /* 0x0000000304027211 */ /* 0x000fe200078e08ff */
[----:B------:R3:W-:Y:S01]  /*4450*/  STL.64 [R1+0x188], R86 ;  /* 0x0001885601007387 */ /* 0x0007e20000100a00 */
[----:B0-----:R-:W-:-:S03]  /*4460*/  IADD3 R88, P3, PT, R3, R7, RZ ;  /* 0x0000000703587210 */ /* 0x001fc60007f7e0ff */
[----:B------:R-:W2:Y:S02]  /*4470*/  @P2 LDG.E.U8 R21, desc[UR18][R90.64] ;  /* 0x000000125a152981 */ /* 0x000ea4000c1e1100 */
[----:B------:R-:W0:Y:S01]  /*4480*/  LDC R4, c[0x0][0x3c4] ;  /* 0x0000f100ff047b82 */ /* 0x000e220000000800 */
[-C--:B------:R-:W-:Y:S02]  /*4490*/  LEA.HI.X.SX32 R89, R3, R0.reuse, 0x1, P3 ;  /* 0x0000000003597211 */ /* 0x080fe400018f0eff */
[C---:B---3--:R-:W-:Y:S01]  /*44a0*/  IADD3 R86, P4, PT, R2.reuse, R7, RZ ;  /* 0x0000000702567210 */ /* 0x048fe20007f9e0ff */
        /* <DEDUP_REMOVED lines=10> */
[----:B---3--:R-:W-:-:S04]  /*4550*/  IADD3 R88, P3, PT, R2, R7, RZ ;  /* 0x0000000702587210 */ /* 0x008fc80007f7e0ff */
[-C--:B------:R-:W-:Y:S02]  /*4560*/  LEA.HI.X.SX32 R89, R2, R0.reuse, 0x1, P3 ;  /* 0x0000000002597211 */ /* 0x080fe400018f0eff */
[C---:B0-----:R-:W-:Y:S02]  /*4570*/  IADD3 R86, P3, PT, R3.reuse, R7, RZ ;  /* 0x0000000703567210 */ /* 0x041fe40007f7e0ff */
[----:B------:R-:W-:Y:S01]  /*4580*/  LEA R2, R6, R3, 0x1 ;  /* 0x0000000306027211 */ /* 0x000fe200078e08ff */
[----:B------:R0:W-:Y:S01]  /*4590*/  STL.64 [R1+0x168], R88 ;  /* 0x0001685801007387 */ /* 0x0001e20000100a00 */
[----:B------:R-:W-:Y:S01]  /*45a0*/  LEA.HI.X.SX32 R87, R3, R0, 0x1, P3 ;  /* 0x0000000003577211 */ /* 0x000fe200018f0eff */
[----:B------:R-:W3:Y:S02]  /*45b0*/  LDC R6, c[0x0][0x3c4] ;  /* 0x0000f100ff067b82 */ /* 0x000ee40000000800 */
[----:B------:R0:W2:Y:S01]  /*45c0*/  @P2 LDG.E.U8 R19, desc[UR18][R88.64] ;  /* 0x0000001258132981 */ /* 0x0000a2000c1e1100 */
[----:B------:R-:W-:-:S03]  /*45d0*/  LEA R3, R13, R2, 0x1 ;  /* 0x000000020d037211 */ /* 0x000fc600078e08ff */
[----:B------:R0:W-:Y:S04]  /*45e0*/  STL.64 [R1+0x160], R86 ;  /* 0x0001605601007387 */ /* 0x0001e80000100a00 */
[----:B------:R0:W2:Y:S02]  /*45f0*/  @P2 LDG.E.U8 R18, desc[UR18][R86.64] ;  /* 0x0000001256122981 */ /* 0x0000a4000c1e1100 */
[----:B0-----:R-:W-:-:S04]  /*4600*/  IADD3 R88, P3, PT, R2, R7, RZ ;  /* 0x0000000702587210 */ /* 0x001fc80007f7e0ff */
[----:B------:R-:W-:Y:S02]  /*4610*/  LEA.HI.X.SX32 R89, R2, R0, 0x1, P3 ;  /* 0x0000000002597211 */ /* 0x000fe400018f0eff */
[----:B------:R-:W-:-:S03]  /*4620*/  IADD3 R86, P3, PT, R3, R7, RZ ;  /* 0x0000000703567210 */ /* 0x000fc60007f7e0ff */
[----:B------:R0:W2:Y:S01]  /*4630*/  @P2 LDG.E.U8 R49, desc[UR18][R88.64] ;  /* 0x0000001258312981 */ /* 0x0000a2000c1e1100 */
[-C--:B------:R-:W-:Y:S02]  /*4640*/  LEA.HI.X.SX32 R87, R3, R0.reuse, 0x1, P3 ;  /* 0x0000000003577211 */ /* 0x080fe400018f0eff */
[----:B------:R-:W-:Y:S02]  /*4650*/  LEA R3, R4, R3, 0x1 ;  /* 0x0000000304037211 */ /* 0x000fe400078e08ff */
[----:B------:R-:W3:Y:S01]  /*4660*/  LDC R4, c[0x0][0x3c4] ;  /* 0x0000f100ff047b82 */ /* 0x000ee20000000800 */
[----:B------:R0:W-:Y:S01]  /*4670*/  STL.64 [R1+0x158], R88 ;  /* 0x0001585801007387 */ /* 0x0001e20000100a00 */
[C---:B------:R-:W-:Y:S02]  /*4680*/  IADD3 R90, P3, PT, R3.reuse, R7, RZ ;  /* 0x00000007035a7210 */ /* 0x040fe40007f7e0ff */
[----:B------:R-:W-:Y:S01]  /*4690*/  LEA R2, R8, R3, 0x1 ;  /* 0x0000000308027211 */ /* 0x000fe200078e08ff */
[----:B------:R0:W2:Y:S01]  /*46a0*/  @P2 LDG.E.U8 R73, desc[UR18][R86.64] ;  /* 0x0000001256492981 */ /* 0x0000a2000c1e1100 */
[----:B------:R-:W-:-:S02]  /*46b0*/  LEA.HI.X.SX32 R91, R3, R0, 0x1, P3 ;  /* 0x00000000035b7211 */ /* 0x000fc400018f0eff */
[----:B------:R-:W3:Y:S01]  /*46c0*/  LDC R8, c[0x0][0x3c4] ;  /* 0x0000f100ff087b82 */ /* 0x000ee20000000800 */
        /* <DEDUP_REMOVED lines=10> */
[----:B---3--:R-:W-:-:S02]  /*4770*/  LEA R3, R6, R3, 0x1 ;  /* 0x0000000306037211 */ /* 0x008fc400078e08ff */
[----:B------:R-:W-:Y:S01]  /*4780*/  PRMT R13, RZ, 0x7610, R13 ;  /* 0x00007610ff0d7816 */ /* 0x000fe2000000000d */
[----:B------:R1:W-:Y:S01]  /*4790*/  STL.64 [R1+0x140], R88 ;  /* 0x0001405801007387 */ /* 0x0003e20000100a00 */
[----:B------:R-:W-:Y:S01]  /*47a0*/  LEA R2, R4, R3, 0x1 ;  /* 0x0000000304027211 */ /* 0x000fe200078e08ff */
[----:B------:R-:W3:Y:S02]  /*47b0*/  LDC R6, c[0x0][0x3c4] ;  /* 0x0000f100ff067b82 */ /* 0x000ee40000000800 */
[----:B------:R0:W-:Y:S04]  /*47c0*/  STL.64 [R1+0x138], R86 ;  /* 0x0001385601007387 */ /* 0x0001e80000100a00 */
[----:B------:R0:W4:Y:S02]  /*47d0*/  @P2 LDG.E.U8 R48, desc[UR18][R86.64] ;  /* 0x0000001256302981 */ /* 0x000124000c1e1100 */
[----:B------:R-:W3:Y:S01]  /*47e0*/  LDC R4, c[0x0][0x3c4] ;  /* 0x0000f100ff047b82 */ /* 0x000ee20000000800 */
[----:B-1----:R-:W-:-:S04]  /*47f0*/  IADD3 R88, P3, PT, R3, R7, RZ ;  /* 0x0000000703587210 */ /* 0x002fc80007f7e0ff */
[----:B------:R-:W-:Y:S02]  /*4800*/  LEA.HI.X.SX32 R89, R3, R0, 0x1, P3 ;  /* 0x0000000003597211 */ /* 0x000fe400018f0eff */
[C---:B0-----:R-:W-:Y:S02]  /*4810*/  IADD3 R86, P3, PT, R2.reuse, R7, RZ ;  /* 0x0000000702567210 */ /* 0x041fe40007f7e0ff */
[----:B------:R-:W-:Y:S01]  /*4820*/  LEA R3, R11, R2, 0x1 ;  /* 0x000000020b037211 */ /* 0x000fe200078e08ff */
[----:B------:R0:W-:Y:S01]  /*4830*/  STL.64 [R1+0x130], R88 ;  /* 0x0001305801007387 */ /* 0x0001e20000100a00 */
[----:B------:R-:W-:Y:S01]  /*4840*/  LEA.HI.X.SX32 R87, R2, R0, 0x1, P3 ;  /* 0x0000000002577211 */ /* 0x000fe200018f0eff */
[----:B------:R-:W1:Y:S02]  /*4850*/  LDC R11, c[0x0][0x3c4] ;  /* 0x0000f100ff0b7b82 */ /* 0x000e640000000800 */
[----:B------:R0:W4:Y:S01]  /*4860*/  @P2 LDG.E.U8 R72, desc[UR18][R88.64] ;  /* 0x0000001258482981 */ /* 0x000122000c1e1100 */
[----:B------:R-:W-:-:S03]  /*4870*/  LEA R2, R8, R3, 0x1 ;  /* 0x0000000308027211 */ /* 0x000fc600078e08ff */
[----:B------:R0:W-:Y:S01]  /*4880*/  STL.64 [R1+0x128], R86 ;  /* 0x0001285601007387 */ /* 0x0001e20000100a00 */
[----:B------:R-:W-:Y:S01]  /*4890*/  PRMT R12, RZ, 0x7610, R12 ;  /* 0x00007610ff0c7816 */ /* 0x000fe2000000000c */
[----:B------:R-:W1:Y:S02]  /*48a0*/  LDC R8, c[0x0][0x3c4] ;  /* 0x0000f100ff087b82 */ /* 0x000e640000000800 */
[----:B------:R0:W4:Y:S02]  /*48b0*/  @P2 LDG.E.U8 R15, desc[UR18][R86.64] ;  /* 0x00000012560f2981 */ /* 0x000124000c1e1100 */
[----:B0-----:R-:W-:-:S04]  /*48c0*/  IADD3 R88, P3, PT, R3, R7, RZ ;  /* 0x0000000703587210 */ /* 0x001fc80007f7e0ff */
[----:B------:R-:W-:Y:S02]  /*48d0*/  LEA.HI.X.SX32 R89, R3, R0, 0x1, P3 ;  /* 0x0000000003597211 */ /* 0x000fe400018f0eff */
[----:B------:R-:W-:-:S03]  /*48e0*/  IADD3 R86, P3, PT, R2, R7, RZ ;  /* 0x0000000702567210 */ /* 0x000fc60007f7e0ff */
[----:B------:R0:W4:Y:S01]  /*48f0*/  @P2 LDG.E.U8 R13, desc[UR18][R88.64] ;  /* 0x00000012580d2981 */ /* 0x000122000c1e1100 */
[----:B------:R-:W-:Y:S02]  /*4900*/  LEA.HI.X.SX32 R87, R2, R0, 0x1, P3 ;  /* 0x0000000002577211 */ /* 0x000fe400018f0eff */
[----:B------:R-:W-:Y:S02]  /*4910*/  LEA R2, R9, R2, 0x1 ;  /* 0x0000000209027211 */ /* 0x000fe400078e08ff */
[----:B------:R-:W1:Y:S01]  /*4920*/  LDC R9, c[0x0][0x3c4] ;  /* 0x0000f100ff097b82 */ /* 0x000e620000000800 */
[----:B------:R0:W-:Y:S01]  /*4930*/  STL.64 [R1+0x120], R88 ;  /* 0x0001205801007387 */ /* 0x0001e20000100a00 */
[C---:B------:R-:W-:Y:S02]  /*4940*/  IADD3 R90, P3, PT, R2.reuse, R7, RZ ;  /* 0x00000007025a7210 */ /* 0x040fe40007f7e0ff */
[----:B------:R-:W-:Y:S01]  /*4950*/  LEA R3, R43, R2, 0x1 ;  /* 0x000000022b037211 */ /* 0x000fe200078e08ff */
[----:B------:R0:W4:Y:S01]  /*4960*/  @P2 LDG.E.U8 R47, desc[UR18][R86.64] ;  /* 0x00000012562f2981 */ /* 0x000122000c1e1100 */
[----:B------:R-:W-:-:S02]  /*4970*/  LEA.HI.X.SX32 R91, R2, R0, 0x1, P3 ;  /* 0x00000000025b7211 */ /* 0x000fc400018f0eff */
[----:B---3--:R-:W-:Y:S01]  /*4980*/  LEA R2, R4, R3, 0x1 ;  /* 0x0000000304027211 */ /* 0x008fe200078e08ff */
[----:B------:R-:W3:Y:S01]  /*4990*/  LDC R43, c[0x0][0x3c4] ;  /* 0x0000f100ff2b7b82 */ /* 0x000ee20000000800 */
[----:B------:R1:W-:Y:S01]  /*49a0*/  STL.64 [R1+0x118], R86 ;  /* 0x0001185601007387 */ /* 0x0003e20000100a00 */
[----:B0-----:R-:W-:-:S03]  /*49b0*/  IADD3 R88, P3, PT, R3, R7, RZ ;  /* 0x0000000703587210 */ /* 0x001fc60007f7e0ff */
[----:B------:R-:W4:Y:S01]  /*49c0*/  @P2 LDG.E.U8 R71, desc[UR18][R90.64] ;  /* 0x000000125a472981 */ /* 0x000f22000c1e1100 */
[-C--:B------:R-:W-:Y:S02]  /*49d0*/  LEA.HI.X.SX32 R89, R3, R0.reuse, 0x1, P3 ;  /* 0x0000000003597211 */ /* 0x080fe400018f0eff */
[----:B------:R-:W0:Y:S01]  /*49e0*/  LDC R4, c[0x0][0x3c4] ;  /* 0x0000f100ff047b82 */ /* 0x000e220000000800 */
[C---:B-1----:R-:W-:Y:S01]  /*49f0*/  IADD3 R86, P3, PT, R2.reuse, R7, RZ ;  /* 0x0000000702567210 */ /* 0x042fe20007f7e0ff */
[----:B------:R-:W-:Y:S03]  /*4a00*/  STL.64 [R1+0x110], R90 ;  /* 0x0001105a01007387 */ /* 0x000fe60000100a00 */
[----:B------:R-:W-:Y:S01]  /*4a10*/  LEA.HI.X.SX32 R87, R2, R0, 0x1, P3 ;  /* 0x0000000002577211 */ /* 0x000fe200018f0eff */
[----:B------:R1:W4:Y:S01]  /*4a20*/  @P2 LDG.E.U8 R12, desc[UR18][R88.64] ;  /* 0x00000012580c2981 */ /* 0x000322000c1e1100 */
[----:B------:R-:W-:-:S03]  /*4a30*/  LEA R2, R11, R2, 0x1 ;  /* 0x000000020b027211 */ /* 0x000fc600078e08ff */
[----:B------:R1:W-:Y:S01]  /*4a40*/  STL.64 [R1+0x108], R88 ;  /* 0x0001085801007387 */ /* 0x0003e20000100a00 */
[----:B------:R-:W-:Y:S02]  /*4a50*/  LEA R3, R9, R2, 0x1 ;  /* 0x0000000209037211 */ /* 0x000fe400078e08ff */
[----:B------:R-:W0:Y:S01]  /*4a60*/  LDC R9, c[0x0][0x3c4] ;  /* 0x0000f100ff097b82 */ /* 0x000e220000000800 */
[----:B------:R3:W-:Y:S04]  /*4a70*/  STL.64 [R1+0xf8], R86 ;  /* 0x0000f85601007387 */ /* 0x0007e80000100a00 */
[----:B------:R3:W4:Y:S01]  /*4a80*/  @P2 LDG.E.U8 R46, desc[UR18][R86.64] ;  /* 0x00000012562e2981 */ /* 0x000722000c1e1100 */
[----:B-1----:R-:W-:-:S04]  /*4a90*/  IADD3 R88, P3, PT, R2, R7, RZ ;  /* 0x0000000702587210 */ /* 0x002fc80007f7e0ff */
[-C--:B------:R-:W-:Y:S02]  /*4aa0*/  LEA.HI.X.SX32 R89, R2, R0.reuse, 0x1, P3 ;  /* 0x0000000002597211 */ /* 0x080fe400018f0eff */
[C---:B---3--:R-:W-:Y:S02]  /*4ab0*/  IADD3 R86, P3, PT, R3.reuse, R7, RZ ;  /* 0x0000000703567210 */ /* 0x048fe40007f7e0ff */
[----:B------:R-:W-:Y:S01]  /*4ac0*/  LEA R2, R6, R3, 0x1 ;  /* 0x0000000306027211 */ /* 0x000fe200078e08ff */
[----:B------:R1:W-:Y:S01]  /*4ad0*/  STL.64 [R1+0xf0], R88 ;  /* 0x0000f05801007387 */ /* 0x0003e20000100a00 */
[----:B------:R-:W-:Y:S01]  /*4ae0*/  LEA.HI.X.SX32 R87, R3, R0, 0x1, P3 ;  /* 0x0000000003577211 */ /* 0x000fe200018f0eff */
[----:B------:R-:W3:Y:S01]  /*4af0*/  LDC R6, c[0x0][0x3c4] ;  /* 0x0000f100ff067b82 */ /* 0x000ee20000000800 */
[----:B------:R-:W-:Y:S01]  /*4b00*/  LEA R3, R43, R2, 0x1 ;  /* 0x000000022b037211 */ /* 0x000fe200078e08ff */
[----:B------:R1:W4:Y:S04]  /*4b10*/  @P2 LDG.E.U8 R70, desc[UR18][R88.64] ;  /* 0x0000001258462981 */ /* 0x000328000c1e1100 */
[----:B------:R0:W4:Y:S02]  /*4b20*/  @P2 LDG.E.U8 R69, desc[UR18][R86.64] ;  /* 0x0000001256452981 */ /* 0x000124000c1e1100 */
[----:B------:R-:W3:Y:S01]  /*4b30*/  LDC R43, c[0x0][0x3c4] ;  /* 0x0000f100ff2b7b82 */ /* 0x000ee20000000800 */
[C---:B-1----:R-:W-:Y:S01]  /*4b40*/  IADD3 R88, P3, PT, R2.reuse, R7, RZ ;  /* 0x0000000702587210 */ /* 0x042fe20007f7e0ff */
[----:B------:R1:W-:Y:S03]  /*4b50*/  STL.64 [R1+0xe8], R86 ;  /* 0x0000e85601007387 */ /* 0x0003e60000100a00 */
[----:B------:R-:W-:-:S02]  /*4b60*/  LEA.HI.X.SX32 R89, R2, R0, 0x1, P3 ;  /* 0x0000000002597211 */ /* 0x000fc400018f0eff */
[----:B0-----:R-:W-:Y:S02]  /*4b70*/  LEA R2, R4, R3, 0x1 ;  /* 0x0000000304027211 */ /* 0x001fe400078e08ff */
[----:B------:R-:W-:Y:S01]  /*4b80*/  PRMT R11, RZ, 0x7610, R11 ;  /* 0x00007610ff0b7816 */ /* 0x000fe2000000000b */
[----:B------:R-:W0:Y:S01]  /*4b90*/  LDC R4, c[0x0][0x3c4] ;  /* 0x0000f100ff047b82 */ /* 0x000e220000000800 */
[CC--:B-1----:R-:W-:Y:S01]  /*4ba0*/  IADD3 R86, P3, PT, R3.reuse, R7.reuse, RZ ;  /* 0x0000000703567210 */ /* 0x0c2fe20007f7e0ff */
[----:B------:R1:W-:Y:S03]  /*4bb0*/  STL.64 [R1+0xe0], R88 ;  /* 0x0000e05801007387 */ /* 0x0003e60000100a00 */
[----:B------:R-:W-:Y:S01]  /*4bc0*/  LEA.HI.X.SX32 R87, R3, R0, 0x1, P3 ;  /* 0x0000000003577211 */ /* 0x000fe200018f0eff */
[----:B------:R1:W4:Y:S01]  /*4bd0*/  @P2 LDG.E.U8 R11, desc[UR18][R88.64] ;  /* 0x00000012580b2981 */ /* 0x000322000c1e1100 */
[----:B------:R-:W-:-:S02]  /*4be0*/  IADD3 R90, P3, PT, R2, R7, RZ ;  /* 0x00000007025a7210 */ /* 0x000fc40007f7e0ff */
[----:B------:R-:W-:Y:S01]  /*4bf0*/  LEA R3, R9, R2, 0x1 ;  /* 0x0000000209037211 */ /* 0x000fe200078e08ff */
[----:B------:R1:W4:Y:S01]  /*4c00*/  @P2 LDG.E.U8 R45, desc[UR18][R86.64] ;  /* 0x00000012562d2981 */ /* 0x000322000c1e1100 */
[-C--:B------:R-:W-:Y:S01]  /*4c10*/  LEA.HI.X.SX32 R91, R2, R0.reuse, 0x1, P3 ;  /* 0x00000000025b7211 */ /* 0x080fe200018f0eff */
[----:B------:R-:W0:Y:S01]  /*4c20*/  LDC R9, c[0x0][0x3c4] ;  /* 0x0000f100ff097b82 */ /* 0x000e220000000800 */
[----:B------:R-:W-:Y:S01]  /*4c30*/  LEA R2, R8, R3, 0x1 ;  /* 0x0000000308027211 */ /* 0x000fe200078e08ff */
[----:B------:R1:W-:Y:S02]  /*4c40*/  STL.64 [R1+0xd8], R86 ;  /* 0x0000d85601007387 */ /* 0x0003e40000100a00 */
[CC--:B-1----:R-:W-:Y:S02]  /*4c50*/  IADD3 R88, P3, PT, R3.reuse, R7.reuse, RZ ;  /* 0x0000000703587210 */ /* 0x0c2fe40007f7e0ff */
[----:B------:R1:W4:Y:S02]  /*4c60*/  @P2 LDG.E.U8 R67, desc[UR18][R90.64] ;  /* 0x000000125a432981 */ /* 0x000324000c1e1100 */
[-C--:B------:R-:W-:Y:S01]  /*4c70*/  LEA.HI.X.SX32 R89, R3, R0.reuse, 0x1, P3 ;  /* 0x0000000003597211 */ /* 0x080fe200018f0eff */
[----:B------:R-:W0:Y:S01]  /*4c80*/  LDC R8, c[0x0][0x3c4] ;  /* 0x0000f100ff087b82 */ /* 0x000e220000000800 */
[C---:B------:R-:W-:Y:S01]  /*4c90*/  IADD3 R86, P4, PT, R2.reuse, R7, RZ ;  /* 0x0000000702567210 */ /* 0x040fe20007f9e0ff */
[----:B------:R1:W-:Y:S03]  /*4ca0*/  STL.64 [R1+0xd0], R90 ;  /* 0x0000d05a01007387 */ /* 0x0003e60000100a00 */
[----:B------:R-:W-:Y:S01]  /*4cb0*/  LEA.HI.X.SX32 R87, R2, R0, 0x1, P4 ;  /* 0x0000000002577211 */ /* 0x000fe200020f0eff */
[----:B------:R1:W4:Y:S01]  /*4cc0*/  @P2 LDG.E.U8 R66, desc[UR18][R88.64] ;  /* 0x0000001258422981 */ /* 0x000322000c1e1100 */
[----:B---3--:R-:W-:-:S03]  /*4cd0*/  LEA R2, R43, R2, 0x1 ;  /* 0x000000022b027211 */ /* 0x008fc600078e08ff */
[----:B------:R3:W-:Y:S01]  /*4ce0*/  STL.64 [R1+0xc8], R88 ;  /* 0x0000c85801007387 */ /* 0x0007e20000100a00 */
[----:B------:R-:W-:-:S03]  /*4cf0*/  LEA R3, R61, R2, 0x1 ;  /* 0x000000023d037211 */ /* 0x000fc600078e08ff */
[----:B------:R0:W-:Y:S01]  /*4d00*/  STL.64 [R1+0xc0], R86 ;  /* 0x0000c05601007387 */ /* 0x0001e20000100a00 */
[----:B-1----:R-:W1:Y:S03]  /*4d10*/  LDC R91, c[0x0][0x3d8] ;  /* 0x0000f600ff5b7b82 */ /* 0x002e660000000800 */
[----:B------:R0:W4:Y:S01]  /*4d20*/  @P2 LDG.E.U8 R10, desc[UR18][R86.64] ;  /* 0x00000012560a2981 */ /* 0x000122000c1e1100 */
[----:B---3--:R-:W-:-:S04]  /*4d30*/  IADD3 R88, P3, PT, R2, R7, RZ ;  /* 0x0000000702587210 */ /* 0x008fc80007f7e0ff */
[----:B------:R-:W3:Y:S01]  /*4d40*/  LDC R90, c[0x0][0x3d8] ;  /* 0x0000f600ff5a7b82 */ /* 0x000ee20000000800 */
[-C--:B------:R-:W-:Y:S02]  /*4d50*/  LEA.HI.X.SX32 R89, R2, R0.reuse, 0x1, P3 ;  /* 0x0000000002597211 */ /* 0x080fe400018f0eff */
[C---:B0-----:R-:W-:Y:S02]  /*4d60*/  IADD3 R86, P3, PT, R3.reuse, R7, RZ ;  /* 0x0000000703567210 */ /* 0x041fe40007f7e0ff */
[----:B------:R-:W-:Y:S02]  /*4d70*/  LEA R2, R4, R3, 0x1 ;  /* 0x0000000304027211 */ /* 0x000fe400078e08ff */
[----:B------:R-:W-:Y:S01]  /*4d80*/  LEA.HI.X.SX32 R87, R3, R0, 0x1, P3 ;  /* 0x0000000003577211 */ /* 0x000fe200018f0eff */
[----:B------:R-:W-:Y:S01]  /*4d90*/  STL.64 [R1+0xb8], R88 ;  /* 0x0000b85801007387 */ /* 0x000fe20000100a00 */
[----:B------:R-:W-:Y:S01]  /*4da0*/  LEA R3, R9, R2, 0x1 ;  /* 0x0000000209037211 */ /* 0x000fe200078e08ff */
[----:B------:R-:W0:Y:S01]  /*4db0*/  LDC R4, c[0x0][0x3c4] ;  /* 0x0000f100ff047b82 */ /* 0x000e220000000800 */
[----:B------:R-:W-:Y:S01]  /*4dc0*/  PRMT R43, RZ, 0x7610, R43 ;  /* 0x00007610ff2b7816 */ /* 0x000fe2000000002b */
[----:B------:R1:W-:Y:S04]  /*4dd0*/  STL.64 [R1+0xb0], R86 ;  /* 0x0000b05601007387 */ /* 0x0003e80000100a00 */
[----:B------:R1:W4:Y:S01]  /*4de0*/  @P2 LDG.E.U8 R65, desc[UR18][R86.64] ;  /* 0x0000001256412981 */ /* 0x000322000c1e1100 */
[----:B------:R-:W-:-:S03]  /*4df0*/  PRMT R9, RZ, 0x7610, R9 ;  /* 0x00007610ff097816 */ /* 0x000fc60000000009 */
[----:B------:R1:W4:Y:S02]  /*4e00*/  @P2 LDG.E.U8 R43, desc[UR18][R88.64] ;  /* 0x00000012582b2981 */ /* 0x000324000c1e1100 */
[----:B-1----:R-:W-:-:S04]  /*4e10*/  IADD3 R86, P4, PT, R3, R7, RZ ;  /* 0x0000000703567210 */ /* 0x002fc80007f9e0ff */
[----:B------:R-:W-:Y:S02]  /*4e20*/  LEA.HI.X.SX32 R87, R3, R0, 0x1, P4 ;  /* 0x0000000003577211 */ /* 0x000fe400020f0eff */
[----:B------:R-:W-:-:S03]  /*4e30*/  IADD3 R88, P3, PT, R2, R7, RZ ;  /* 0x0000000702587210 */ /* 0x000fc60007f7e0ff */
[----:B------:R-:W4:Y:S01]  /*4e40*/  @P2 LDG.E.U8 R9, desc[UR18][R86.64] ;  /* 0x0000001256092981 */ /* 0x000f22000c1e1100 */
[----:B------:R-:W-:Y:S02]  /*4e50*/  LEA.HI.X.SX32 R89, R2, R0, 0x1, P3 ;  /* 0x0000000002597211 */ /* 0x000fe400018f0eff */
[----:B------:R-:W-:-:S03]  /*4e60*/  LEA R3, R6, R3, 0x1 ;  /* 0x0000000306037211 */ /* 0x000fc600078e08ff */
[----:B------:R1:W-:Y:S04]  /*4e70*/  STL.64 [R1+0xa8], R88 ;  /* 0x0000a85801007387 */ /* 0x0003e80000100a00 */
[----:B------:R1:W4:Y:S02]  /*4e80*/  @P2 LDG.E.U8 R64, desc[UR18][R88.64] ;  /* 0x0000001258402981 */ /* 0x000324000c1e1100 */
[----:B-1----:R-:W-:-:S04]  /*4e90*/  IADD3 R88, P3, PT, R3, R7, RZ ;  /* 0x0000000703587210 */ /* 0x002fc80007f7e0ff */
[----:B------:R-:W-:Y:S02]  /*4ea0*/  LEA.HI.X.SX32 R89, R3, R0, 0x1, P3 ;  /* 0x0000000003597211 */ /* 0x000fe400018f0eff */
[----:B------:R-:W-:-:S03]  /*4eb0*/  LEA R2, R8, R3, 0x1 ;  /* 0x0000000308027211 */ /* 0x000fc600078e08ff */
[----:B------:R-:W4:Y:S04]  /*4ec0*/  @P2 LDG.E.U8 R42, desc[UR18][R88.64] ;  /* 0x00000012582a2981 */ /* 0x000f28000c1e1100 */
[----:B------:R1:W-:Y:S02]  /*4ed0*/  STL.64 [R1+0xa0], R86 ;  /* 0x0000a05601007387 */ /* 0x0003e40000100a00 */
[----:B-1----:R-:W-:-:S04]  /*4ee0*/  IADD3 R86, P3, PT, R2, R7, RZ ;  /* 0x0000000702567210 */ /* 0x002fc80007f7e0ff */
[----:B------:R-:W-:Y:S02]  /*4ef0*/  LEA.HI.X.SX32 R87, R2, R0, 0x1, P3 ;  /* 0x0000000002577211 */ /* 0x000fe400018f0eff */
[----:B0-----:R-:W-:Y:S02]  /*4f00*/  LEA R3, R4, R2, 0x1 ;  /* 0x0000000204037211 */ /* 0x001fe400078e08ff */
[----:B------:R-:W-:Y:S01]  /*4f10*/  PRMT R61, RZ, 0x7610, R61 ;  /* 0x00007610ff3d7816 */ /* 0x000fe2000000003d */
[----:B------:R0:W4:Y:S01]  /*4f20*/  @P2 LDG.E.U8 R63, desc[UR18][R86.64] ;  /* 0x00000012563f2981 */ /* 0x000122000c1e1100 */
[C---:B------:R-:W-:Y:S01]  /*4f30*/  IADD3 R6, P3, PT, R3.reuse, R7, RZ ;  /* 0x0000000703067210 */ /* 0x040fe20007f7e0ff */
[----:B------:R-:W1:Y:S03]  /*4f40*/  LDC R2, c[0x0][0x3d8] ;  /* 0x0000f600ff027b82 */ /* 0x000e660000000800 */
[----:B------:R-:W-:-:S05]  /*4f50*/  LEA.HI.X.SX32 R7, R3, R0, 0x1, P3 ;  /* 0x0000000003077211 */ /* 0x000fca00018f0eff */
[----:B------:R0:W4:Y:S01]  /*4f60*/  @P2 LDG.E.U8 R61, desc[UR18][R6.64] ;  /* 0x00000012063d2981 */ /* 0x000122000c1e1100 */
[----:B--2---:R-:W-:Y:S01]  /*4f70*/  IMAD R3, R5, UR12, RZ ;  /* 0x0000000c05037c24 */ /* 0x004fe2000f8e02ff */
[----:B------:R-:W-:Y:S02]  /*4f80*/  LEA R5, R85, R114, 0x1 ;  /* 0x0000007255057211 */ /* 0x000fe400078e08ff */
[----:B------:R-:W-:Y:S01]  /*4f90*/  STL.64 [R1+0x98], R88 ;  /* 0x0000985801007387 */ /* 0x000fe20000100a00 */
[----:B------:R-:W2:Y:S01]  /*4fa0*/  LDC R85, c[0x0][0x3d8] ;  /* 0x0000f600ff557b82 */ /* 0x000ea20000000800 */
[----:B------:R-:W-:Y:S02]  /*4fb0*/  LEA R38, R38, R5, 0x1 ;  /* 0x0000000526267211 */ /* 0x000fe400078e08ff */
[----:B------:R0:W-:Y:S01]  /*4fc0*/  STL.64 [R1+0x90], R86 ;  /* 0x0000905601007387 */ /* 0x0001e20000100a00 */
[----:B------:R-:W-:Y:S02]  /*4fd0*/  IADD3 R134, P3, P4, R3, UR4, R134 ;  /* 0x0000000403867c10 */ /* 0x000fe4000fc7e086 */
[----:B------:R-:W-:-:S02]  /*4fe0*/  SHF.R.S32.HI R0, RZ, 0x1f, R3 ;  /* 0x0000001fff007819 */ /* 0x000fc40000011403 */
[----:B------:R-:W2:Y:S01]  /*4ff0*/  LDC R3, c[0x0][0x3d8] ;  /* 0x0000f600ff037b82 */ /* 0x000ea20000000800 */
[----:B------:R-:W-:-:S07]  /*5000*/  LEA R111, R111, R38, 0x1 ;  /* 0x000000266f6f7211 */ /* 0x000fce00078e08ff */
[----:B0-----:R-:W0:Y:S01]  /*5010*/  LDC R87, c[0x0][0x3d8] ;  /* 0x0000f600ff577b82 */ /* 0x001e220000000800 */
[----:B-1----:R-:W-:-:S07]  /*5020*/  LEA R107, R2, R111, 0x1 ;  /* 0x0000006f026b7211 */ /* 0x002fce00078e08ff */
[----:B------:R-:W1:Y:S01]  /*5030*/  LDC R89, c[0x0][0x3d8] ;  /* 0x0000f600ff597b82 */ /* 0x000e620000000800 */
[----:B------:R-:W-:-:S04]  /*5040*/  LEA R14, R14, R107, 0x1 ;  /* 0x0000006b0e0e7211 */ /* 0x000fc800078e08ff */
[----:B------:R-:W-:-:S03]  /*5050*/  LEA R101, R101, R14, 0x1 ;  /* 0x0000000e65657211 */ /* 0x000fc600078e08ff */
[----:B------:R-:W3:Y:S01]  /*5060*/  LDC R2, c[0x0][0x3d8] ;  /* 0x0000f600ff027b82 */ /* 0x000ee20000000800 */
[----:B------:R-:W-:-:S04]  /*5070*/  LEA R100, R100, R101, 0x1 ;  /* 0x0000006564647211 */ /* 0x000fc800078e08ff */
[----:B0-----:R-:W-:Y:S01]  /*5080*/  LEA R62, R87, R100, 0x1 ;  /* 0x00000064573e7211 */ /* 0x001fe200078e08ff */
[----:B------:R0:W-:Y:S01]  /*5090*/  STL.64 [R1+0x88], R6 ;  /* 0x0000880601007387 */ /* 0x0001e20000100a00 */
[----:B------:R-:W-:Y:S01]  /*50a0*/  IADD3.X R0, PT, PT, R0, UR6, R135, P3, P4 ;  /* 0x0000000600007c10 */ /* 0x000fe20009fe8487 */
[----:B------:R-:W3:Y:S01]  /*50b0*/  LDC R86, c[0x0][0x3d8] ;  /* 0x0000f600ff567b82 */ /* 0x000ee20000000800 */
[----:B--2---:R-:W-:-:S04]  /*50c0*/  LEA R8, R3, R62, 0x1 ;  /* 0x0000003e03087211 */ /* 0x004fc800078e08ff */
[----:B-1----:R-:W-:-:S03]  /*50d0*/  LEA R94, R89, R8, 0x1 ;  /* 0x00000008595e7211 */ /* 0x002fc600078e08ff */
[----:B------:R-:W1:Y:S01]  /*50e0*/  LDC R87, c[0x0][0x3d8] ;  /* 0x0000f600ff577b82 */ /* 0x000e620000000800 */
[----:B------:R-:W-:-:S04]  /*50f0*/  LEA R96, R91, R94, 0x1 ;  /* 0x0000005e5b607211 */ /* 0x000fc800078e08ff */
[----:B------:R-:W-:-:S03]  /*5100*/  LEA R88, R93, R96, 0x1 ;  /* 0x000000605d587211 */ /* 0x000fc600078e08ff */
[----:B0-----:R-:W0:Y:S01]  /*5110*/  LDC R7, c[0x0][0x3d8] ;  /* 0x0000f600ff077b82 */ /* 0x001e220000000800 */
[----:B------:R-:W-:-:S04]  /*5120*/  LEA R89, R97, R88, 0x1 ;  /* 0x0000005861597211 */ /* 0x000fc800078e08ff */
[----:B---3--:R-:W-:Y:S02]  /*5130*/  LEA R90, R90, R89, 0x1 ;  /* 0x000000595a5a7211 */ /* 0x008fe400078e08ff */
[----:B------:R-:W-:Y:S01]  /*5140*/  IADD3 R136, P3, PT, R114, R134, RZ ;  /* 0x0000008672887210 */ /* 0x000fe20007f7e0ff */
[----:B------:R-:W2:Y:S01]  /*5150*/  LDC R6, c[0x0][0x3d8] ;  /* 0x0000f600ff067b82 */ /* 0x000ea20000000800 */
[----:B------:R-:W-:-:S04]  /*5160*/  LEA R4, R109, R90, 0x1 ;  /* 0x0000005a6d047211 */ /* 0x000fc800078e08ff */
[----:B------:R-:W-:Y:S02]  /*5170*/  LEA R50, R115, R4, 0x1 ;  /* 0x0000000473327211 */ /* 0x000fe400078e08ff */
[----:B------:R-:W-:Y:S01]  /*5180*/  IADD3 R130, P4, PT, R5, R134, RZ ;  /* 0x0000008605827210 */ /* 0x000fe20007f9e0ff */
[----:B------:R-:W3:Y:S01]  /*5190*/  LDC R3, c[0x0][0x3d8] ;  /* 0x0000f600ff037b82 */ /* 0x000ee20000000800 */
[----:B------:R-:W-:-:S04]  /*51a0*/  LEA R85, R85, R50, 0x1 ;  /* 0x0000003255557211 */ /* 0x000fc800078e08ff */
[----:B------:R-:W-:Y:S02]  /*51b0*/  LEA R20, R20, R85, 0x1 ;  /* 0x0000005514147211 */ /* 0x000fe400078e08ff */
[----:B------:R-:W-:Y:S01]  /*51c0*/  LEA.HI.X.SX32 R137, R114, R0, 0x1, P3 ;  /* 0x0000000072897211 */ /* 0x000fe200018f0eff */
[----:B------:R-:W1:Y:S01]  /*51d0*/  LDC R91, c[0x0][0x3d8] ;  /* 0x0000f600ff5b7b82 */ /* 0x000e620000000800 */
[----:B------:R-:W-:-:S04]  /*51e0*/  LEA R44, R44, R20, 0x1 ;  /* 0x000000142c2c7211 */ /* 0x000fc800078e08ff */
[----:B------:R-:W-:Y:S02]  /*51f0*/  LEA R80, R80, R44, 0x1 ;  /* 0x0000002c50507211 */ /* 0x000fe400078e08ff */
[----:B------:R-:W-:Y:S01]  /*5200*/  LEA.HI.X.SX32 R131, R5, R0, 0x1, P4 ;  /* 0x0000000005837211 */ /* 0x000fe200020f0eff */
[----:B------:R-:W1:Y:S01]  /*5210*/  LDC R93, c[0x0][0x3d8] ;  /* 0x0000f600ff5d7b82 */ /* 0x000e620000000800 */
[----:B------:R-:W-:Y:S01]  /*5220*/  LEA R2, R2, R80, 0x1 ;  /* 0x0000005002027211 */ /* 0x000fe200078e08ff */
[----:B------:R0:W-:Y:S03]  /*5230*/  STL.64 [R1+0x80], R136 ;  /* 0x0000808801007387 */ /* 0x0001e60000100a00 */
[----:B0-----:R-:W-:Y:S01]  /*5240*/  LEA R7, R7, R2, 0x1 ;  /* 0x0000000207077211 */ /* 0x001fe200078e08ff */
[----:B------:R0:W-:Y:S02]  /*5250*/  STL.64 [R1+0x78], R130 ;  /* 0x0000788201007387 */ /* 0x0001e40000100a00 */
[----:B------:R-:W1:Y:S01]  /*5260*/  LDC R97, c[0x0][0x3d8] ;  /* 0x0000f600ff617b82 */ /* 0x000e620000000800 */
[----:B------:R-:W-:-:S02]  /*5270*/  LEA R74, R74, R7, 0x1 ;  /* 0x000000074a4a7211 */ /* 0x000fc400078e08ff */
[----:B------:R-:W-:-:S05]  /*5280*/  IADD3 R136, P3, PT, R38, R134, RZ ;  /* 0x0000008626887210 */ /* 0x000fca0007f7e0ff */
[----:B------:R-:W1:Y:S01]  /*5290*/  LDC R109, c[0x0][0x3d8] ;  /* 0x0000f600ff6d7b82 */ /* 0x000e620000000800 */
[C---:B0-----:R-:W-:Y:S02]  /*52a0*/  IADD3 R130, P4, PT, R111.reuse, R134, RZ ;  /* 0x000000866f827210 */ /* 0x041fe40007f9e0ff */
[-C--:B------:R-:W-:Y:S02]  /*52b0*/  LEA.HI.X.SX32 R137, R38, R0.reuse, 0x1, P3 ;  /* 0x0000000026897211 */ /* 0x080fe400018f0eff */
[----:B------:R-:W-:Y:S02]  /*52c0*/  LEA.HI.X.SX32 R131, R111, R0, 0x1, P4 ;  /* 0x000000006f837211 */ /* 0x000fe400020f0eff */
[----:B------:R-:W-:Y:S01]  /*52d0*/  LEA R5, R113, R74, 0x1 ;  /* 0x0000004a71057211 */ /* 0x000fe200078e08ff */
[----:B------:R-:W-:Y:S01]  /*52e0*/  STL.64 [R1+0x70], R136 ;  /* 0x0000708801007387 */ /* 0x000fe20000100a00 */
[----:B------:R-:W0:Y:S02]  /*52f0*/  LDC R115, c[0x0][0x3d8] ;  /* 0x0000f600ff737b82 */ /* 0x000e240000000800 */
[----:B------:R-:W-:Y:S01]  /*5300*/  LEA R38, R112, R5, 0x1 ;  /* 0x0000000570267211 */ /* 0x000fe200078e08ff */
[----:B------:R2:W-:Y:S01]  /*5310*/  STL.64 [R1+0x68], R130 ;  /* 0x0000688201007387 */ /* 0x0005e20000100a00 */
[----:B------:R-:W-:-:S02]  /*5320*/  IADD3 R112, P4, PT, R14, R134, RZ ;  /* 0x000000860e707210 */ /* 0x000fc40007f9e0ff */
[----:B------:R-:W-:Y:S02]  /*5330*/  LEA R68, R68, R38, 0x1 ;  /* 0x0000002644447211 */ /* 0x000fe400078e08ff */
[----:B------:R-:W-:Y:S02]  /*5340*/  LEA.HI.X.SX32 R113, R14, R0, 0x1, P4 ;  /* 0x000000000e717211 */ /* 0x000fe400020f0eff */
[----:B--2---:R-:W-:-:S04]  /*5350*/  IADD3 R130, P3, PT, R107, R134, RZ ;  /* 0x000000866b827210 */ /* 0x004fc80007f7e0ff */
[----:B------:R-:W-:Y:S02]  /*5360*/  LEA.HI.X.SX32 R131, R107, R0, 0x1, P3 ;  /* 0x000000006b837211 */ /* 0x000fe400018f0eff */
[C---:B------:R-:W-:Y:S02]  /*5370*/  IADD3 R136, P3, PT, R101.reuse, R134, RZ ;  /* 0x0000008665887210 */ /* 0x040fe40007f7e0ff */
[----:B------:R-:W-:Y:S01]  /*5380*/  LEA R14, R108, R68, 0x1 ;  /* 0x000000446c0e7211 */ /* 0x000fe200078e08ff */
[----:B------:R2:W-:Y:S01]  /*5390*/  STL.64 [R1+0x60], R130 ;  /* 0x0000608201007387 */ /* 0x0005e20000100a00 */
[----:B------:R-:W-:-:S03]  /*53a0*/  LEA.HI.X.SX32 R137, R101, R0, 0x1, P3 ;  /* 0x0000000065897211 */ /* 0x000fc600018f0eff */
[----:B------:R1:W-:Y:S01]  /*53b0*/  STL.64 [R1+0x58], R112 ;  /* 0x0000587001007387 */ /* 0x0003e20000100a00 */
[----:B------:R-:W-:Y:S02]  /*53c0*/  LEA R32, R32, R14, 0x1 ;  /* 0x0000000e20207211 */ /* 0x000fe400078e08ff */
[-C--:B--2---:R-:W-:Y:S02]  /*53d0*/  IADD3 R130, P4, PT, R100, R134.reuse, RZ ;  /* 0x0000008664827210 */ /* 0x084fe40007f9e0ff */
[----:B-1----:R-:W-:Y:S02]  /*53e0*/  IADD3 R112, P5, PT, R62, R134, RZ ;  /* 0x000000863e707210 */ /* 0x002fe40007fbe0ff */
[-C--:B------:R-:W-:Y:S02]  /*53f0*/  LEA.HI.X.SX32 R131, R100, R0.reuse, 0x1, P4 ;  /* 0x0000000064837211 */ /* 0x080fe400020f0eff */
[----:B------:R-:W-:Y:S01]  /*5400*/  LEA.HI.X.SX32 R113, R62, R0, 0x1, P5 ;  /* 0x000000003e717211 */ /* 0x000fe200028f0eff */
[----:B------:R-:W-:Y:S01]  /*5410*/  STL.64 [R1+0x38], R136 ;  /* 0x0000388801007387 */ /* 0x000fe20000100a00 */
[----:B------:R-:W-:-:S03]  /*5420*/  LEA R62, R102, R32, 0x1 ;  /* 0x00000020663e7211 */ /* 0x000fc600078e08ff */
[----:B------:R1:W-:Y:S01]  /*5430*/  STL.64 [R1+0x30], R130 ;  /* 0x0000308201007387 */ /* 0x0003e20000100a00 */
[----:B------:R-:W-:-:S03]  /*5440*/  IADD3 R100, P5, PT, R96, R134, RZ ;  /* 0x0000008660647210 */ /* 0x000fc60007fbe0ff */
[----:B------:R2:W-:Y:S01]  /*5450*/  STL.64 [R1+0x28], R112 ;  /* 0x0000287001007387 */ /* 0x0005e20000100a00 */
[----:B------:R-:W-:Y:S02]  /*5460*/  LEA R6, R6, R62, 0x1 ;  /* 0x0000003e06067211 */ /* 0x000fe400078e08ff */
[-C--:B-1----:R-:W-:Y:S02]  /*5470*/  IADD3 R130, P3, PT, R8, R134.reuse, RZ ;  /* 0x0000008608827210 */ /* 0x082fe40007f7e0ff */
[----:B--2---:R-:W-:Y:S02]  /*5480*/  IADD3 R112, P4, PT, R94, R134, RZ ;  /* 0x000000865e707210 */ /* 0x004fe40007f9e0ff */
[-C--:B------:R-:W-:Y:S02]  /*5490*/  LEA.HI.X.SX32 R131, R8, R0.reuse, 0x1, P3 ;  /* 0x0000000008837211 */ /* 0x080fe400018f0eff */
[-C--:B------:R-:W-:Y:S02]  /*54a0*/  LEA.HI.X.SX32 R113, R94, R0.reuse, 0x1, P4 ;  /* 0x000000005e717211 */ /* 0x080fe400020f0eff */
[----:B------:R-:W-:-:S02]  /*54b0*/  LEA.HI.X.SX32 R101, R96, R0, 0x1, P5 ;  /* 0x0000000060657211 */ /* 0x000fc400028f0eff */
[----:B------:R-:W-:Y:S01]  /*54c0*/  LEA R8, R95, R6, 0x1 ;  /* 0x000000065f087211 */ /* 0x000fe200078e08ff */
[----:B------:R-:W-:Y:S03]  /*54d0*/  STL.64 [R1+0x20], R130 ;  /* 0x0000208201007387 */ /* 0x000fe60000100a00 */
[----:B------:R-:W-:Y:S01]  /*54e0*/  LEA R56, R56, R8, 0x1 ;  /* 0x0000000838387211 */ /* 0x000fe200078e08ff */
[----:B------:R1:W-:Y:S04]  /*54f0*/  STL.64 [R1+0x18], R112 ;  /* 0x0000187001007387 */ /* 0x0003e80000100a00 */
[----:B------:R2:W-:Y:S01]  /*5500*/  STL.64 [R1+0x10], R100 ;  /* 0x0000106401007387 */ /* 0x0005e20000100a00 */
[----:B---3--:R-:W-:-:S04]  /*5510*/  LEA R3, R3, R56, 0x1 ;  /* 0x0000003803037211 */ /* 0x008fc800078e08ff */
[----:B------:R-:W-:Y:S02]  /*5520*/  LEA R26, R26, R3, 0x1 ;  /* 0x000000031a1a7211 */ /* 0x000fe400078e08ff */
[-C--:B-1----:R-:W-:Y:S02]  /*5530*/  IADD3 R112, P3, PT, R88, R134.reuse, RZ ;  /* 0x0000008658707210 */ /* 0x082fe40007f7e0ff */
[----:B--2---:R-:W-:-:S04]  /*5540*/  IADD3 R100, P4, PT, R89, R134, RZ ;  /* 0x0000008659647210 */ /* 0x004fc80007f9e0ff */
[----:B------:R-:W-:Y:S02]  /*5550*/  LEA.HI.X.SX32 R101, R89, R0, 0x1, P4 ;  /* 0x0000000059657211 */ /* 0x000fe400020f0eff */
[----:B------:R-:W-:Y:S02]  /*5560*/  IADD3 R242, P4, PT, R50, R134, RZ ;  /* 0x0000008632f27210 */ /* 0x000fe40007f9e0ff */
[----:B------:R-:W-:Y:S02]  /*5570*/  LEA.HI.X.SX32 R113, R88, R0, 0x1, P3 ;  /* 0x0000000058717211 */ /* 0x000fe400018f0eff */
[----:B------:R-:W-:Y:S02]  /*5580*/  IADD3 R244, P3, PT, R4, R134, RZ ;  /* 0x0000008604f47210 */ /* 0x000fe40007f7e0ff */
[----:B------:R-:W-:Y:S02]  /*5590*/  LEA.HI.X.SX32 R243, R50, R0, 0x1, P4 ;  /* 0x0000000032f37211 */ /* 0x000fe400020f0eff */
[----:B------:R-:W-:-:S02]  /*55a0*/  LEA R50, R86, R26, 0x1 ;  /* 0x0000001a56327211 */ /* 0x000fc400078e08ff */
[----:B------:R-:W-:Y:S02]  /*55b0*/  LEA.HI.X.SX32 R245, R4, R0, 0x1, P3 ;  /* 0x0000000004f57211 */ /* 0x000fe400018f0eff */
[----:B------:R-:W-:Y:S02]  /*55c0*/  IADD3 R238, P3, PT, R20, R134, RZ ;  /* 0x0000008614ee7210 */ /* 0x000fe40007f7e0ff */
[----:B------:R-:W-:Y:S02]  /*55d0*/  LEA R4, R87, R50, 0x1 ;  /* 0x0000003257047211 */ /* 0x000fe400078e08ff */
        /* <DEDUP_REMOVED lines=10> */
[C---:B------:R-:W-:Y:S02]  /*5680*/  IADD3 R210, P4, PT, R38.reuse, R134, RZ ;  /* 0x0000008626d27210 */ /* 0x040fe40007f9e0ff */
        /* <DEDUP_REMOVED lines=9> */
[----:B------:R-:W-:-:S02]  /*5720*/  IADD3 R246, P5, PT, R90, R134, RZ ;  /* 0x000000865af67210 */ /* 0x000fc40007fbe0ff */
[----:B------:R-:W-:Y:S02]  /*5730*/  LEA R14, R103, R5, 0x1 ;  /* 0x00000005670e7211 */ /* 0x000fe400078e08ff */
[----:B------:R-:W-:Y:S02]  /*5740*/  LEA.HI.X.SX32 R205, R32, R0, 0x1, P4 ;  /* 0x0000000020cd7211 */ /* 0x000fe400020f0eff */
[----:B------:R-:W-:Y:S02]  /*5750*/  IADD3 R200, P3, PT, R6, R134, RZ ;  /* 0x0000008606c87210 */ /* 0x000fe40007f7e0ff */
[----:B------:R-:W-:Y:S02]  /*5760*/  LEA.HI.X.SX32 R247, R90, R0, 0x1, P5 ;  /* 0x000000005af77211 */ /* 0x000fe400028f0eff */
[----:B------:R-:W-:Y:S02]  /*5770*/  LEA R32, R104, R14, 0x1 ;  /* 0x0000000e68207211 */ /* 0x000fe400078e08ff */
[----:B------:R-:W-:-:S02]  /*5780*/  IADD3 R240, P5, PT, R85, R134, RZ ;  /* 0x0000008655f07210 */ /* 0x000fc40007fbe0ff */
[----:B------:R-:W-:Y:S02]  /*5790*/  IADD3 R198, P4, PT, R8, R134, RZ ;  /* 0x0000008608c67210 */ /* 0x000fe40007f9e0ff */
[----:B------:R-:W-:Y:S02]  /*57a0*/  LEA.HI.X.SX32 R201, R6, R0, 0x1, P3 ;  /* 0x0000000006c97211 */ /* 0x000fe400018f0eff */
[----:B------:R-:W-:Y:S02]  /*57b0*/  LEA R6, R105, R32, 0x1 ;  /* 0x0000002069067211 */ /* 0x000fe400078e08ff */
[----:B------:R-:W-:Y:S02]  /*57c0*/  LEA.HI.X.SX32 R241, R85, R0, 0x1, P5 ;  /* 0x0000000055f17211 */ /* 0x000fe400028f0eff */
[----:B------:R-:W-:Y:S02]  /*57d0*/  IADD3 R234, P5, PT, R80, R134, RZ ;  /* 0x0000008650ea7210 */ /* 0x000fe40007fbe0ff */
[----:B------:R-:W-:-:S02]  /*57e0*/  LEA.HI.X.SX32 R199, R8, R0, 0x1, P4 ;  /* 0x0000000008c77211 */ /* 0x000fc400020f0eff */
[----:B------:R-:W-:Y:S02]  /*57f0*/  IADD3 R192, P4, PT, R26, R134, RZ ;  /* 0x000000861ac07210 */ /* 0x000fe40007f9e0ff */
[----:B------:R-:W-:Y:S02]  /*5800*/  LEA R8, R106, R6, 0x1 ;  /* 0x000000066a087211 */ /* 0x000fe400078e08ff */
[----:B------:R-:W-:Y:S02]  /*5810*/  LEA.HI.X.SX32 R235, R80, R0, 0x1, P5 ;  /* 0x0000000050eb7211 */ /* 0x000fe400028f0eff */
[-C--:B------:R-:W-:Y:S02]  /*5820*/  IADD3 R194, P3, PT, R3, R134.reuse, RZ ;  /* 0x0000008603c27210 */ /* 0x080fe40007f7e0ff */
[----:B------:R-:W-:Y:S02]  /*5830*/  IADD3 R214, P5, PT, R74, R134, RZ ;  /* 0x000000864ad67210 */ /* 0x000fe40007fbe0ff */
[----:B------:R-:W-:-:S02]  /*5840*/  LEA.HI.X.SX32 R193, R26, R0, 0x1, P4 ;  /* 0x000000001ac17211 */ /* 0x000fc400020f0eff */
[----:B------:R-:W-:Y:S02]  /*5850*/  LEA R26, R109, R8, 0x1 ;  /* 0x000000086d1a7211 */ /* 0x000fe400078e08ff */
[-C--:B------:R-:W-:Y:S02]  /*5860*/  LEA.HI.X.SX32 R195, R3, R0.reuse, 0x1, P3 ;  /* 0x0000000003c37211 */ /* 0x080fe400018f0eff */
[----:B------:R-:W-:Y:S02]  /*5870*/  LEA.HI.X.SX32 R215, R74, R0, 0x1, P5 ;  /* 0x000000004ad77211 */ /* 0x000fe400028f0eff */
[-C--:B------:R-:W-:Y:S02]  /*5880*/  IADD3 R188, P3, PT, R4, R134.reuse, RZ ;  /* 0x0000008604bc7210 */ /* 0x080fe40007f7e0ff */
[----:B------:R-:W-:Y:S02]  /*5890*/  IADD3 R208, P5, PT, R68, R134, RZ ;  /* 0x0000008644d07210 */ /* 0x000fe40007fbe0ff */
[----:B------:R-:W-:-:S02]  /*58a0*/  LEA R3, R110, R26, 0x1 ;  /* 0x0000001a6e037211 */ /* 0x000fc400078e08ff */
[----:B------:R-:W-:Y:S02]  /*58b0*/  IADD3 R186, P4, PT, R20, R134, RZ ;  /* 0x0000008614ba7210 */ /* 0x000fe40007f9e0ff */
[-C--:B------:R-:W-:Y:S02]  /*58c0*/  LEA.HI.X.SX32 R189, R4, R0.reuse, 0x1, P3 ;  /* 0x0000000004bd7211 */ /* 0x080fe400018f0eff */
[----:B------:R-:W-:Y:S02]  /*58d0*/  LEA.HI.X.SX32 R209, R68, R0, 0x1, P5 ;  /* 0x0000000044d17211 */ /* 0x000fe400028f0eff */
[----:B0-----:R-:W-:Y:S02]  /*58e0*/  LEA R4, R115, R3, 0x1 ;  /* 0x0000000373047211 */ /* 0x001fe400078e08ff */
        /* <DEDUP_REMOVED lines=17> */
[----:B------:R-:W-:Y:S02]  /*5a00*/  IADD3 R184, P5, PT, R44, R134, RZ ;  /* 0x000000862cb87210 */ /* 0x000fe40007fbe0ff */
[----:B------:R-:W-:Y:S02]  /*5a10*/  LEA R14, R119, R7, 0x1 ;  /* 0x00000007770e7211 */ /* 0x000fe400078e08ff */
[----:B------:R-:W-:-:S02]  /*5a20*/  SHF.R.S32.HI R132, RZ, 0x7, R249 ;  /* 0x00000007ff847819 */ /* 0x000fc400000114f9 */
[----:B------:R-:W-:Y:S02]  /*5a30*/  LEA.HI.X.SX32 R177, R5, R0, 0x1, P3 ;  /* 0x0000000005b17211 */ /* 0x000fe400018f0eff */
[----:B------:R-:W-:Y:S02]  /*5a40*/  IADD3 R170, P3, PT, R6, R134, RZ ;  /* 0x0000008606aa7210 */ /* 0x000fe40007f7e0ff */
[----:B------:R-:W-:Y:S02]  /*5a50*/  LEA.HI.X.SX32 R185, R44, R0, 0x1, P5 ;  /* 0x000000002cb97211 */ /* 0x000fe400028f0eff */
[----:B------:R-:W-:Y:S02]  /*5a60*/  LEA R5, R120, R14, 0x1 ;  /* 0x0000000e78057211 */ /* 0x000fe400078e08ff */
[----:B------:R-:W-:Y:S02]  /*5a70*/  SGXT R132, R132, 0x1 ;  /* 0x000000018484781a */ /* 0x000fe40000000200 */
[----:B------:R-:W-:-:S02]  /*5a80*/  IADD3 R178, P5, PT, R38, R134, RZ ;  /* 0x0000008626b27210 */ /* 0x000fc40007fbe0ff */
[----:B------:R-:W-:Y:S02]  /*5a90*/  IADD3 R168, P4, PT, R8, R134, RZ ;  /* 0x0000008608a87210 */ /* 0x000fe40007f9e0ff */
[-C--:B------:R-:W-:Y:S02]  /*5aa0*/  LEA.HI.X.SX32 R171, R6, R0.reuse, 0x1, P3 ;  /* 0x0000000006ab7211 */ /* 0x080fe400018f0eff */
[----:B------:R-:W-:Y:S02]  /*5ab0*/  LEA R6, R121, R5, 0x1 ;  /* 0x0000000579067211 */ /* 0x000fe400078e08ff */
[----:B------:R-:W-:Y:S02]  /*5ac0*/  LOP3.LUT R132, R132, 0x90, RZ, 0xc0, !PT ;  /* 0x0000009084847812 */ /* 0x000fe400078ec0ff */
[----:B------:R-:W-:Y:S02]  /*5ad0*/  LEA.HI.X.SX32 R179, R38, R0, 0x1, P5 ;  /* 0x0000000026b37211 */ /* 0x000fe400028f0eff */
[----:B------:R-:W-:-:S02]  /*5ae0*/  IADD3 R172, P5, PT, R32, R134, RZ ;  /* 0x0000008620ac7210 */ /* 0x000fc40007fbe0ff */
[----:B------:R-:W-:Y:S02]  /*5af0*/  LEA.HI.X.SX32 R169, R8, R0, 0x1, P4 ;  /* 0x0000000008a97211 */ /* 0x000fe400020f0eff */
[----:B------:R-:W-:Y:S02]  /*5b00*/  IADD3 R162, P4, PT, R4, R134, RZ ;  /* 0x0000008604a27210 */ /* 0x000fe40007f9e0ff */
[----:B------:R-:W-:Y:S02]  /*5b10*/  LEA R8, R122, R6, 0x1 ;  /* 0x000000067a087211 */ /* 0x000fe400078e08ff */
[----:B------:R-:W-:Y:S01]  /*5b20*/  LOP3.LUT R132, R132, 0x7f, R249, 0x78, !PT ;  /* 0x0000007f84847812 */ /* 0x000fe200078e78f9 */
[----:B------:R-:W-:Y:S01]  /*5b30*/  VOTEU.ALL UP1, P1 ;  /* 0x0000000000ff7886 */ /* 0x000fe20000820000 */
[----:B------:R-:W-:Y:S02]  /*5b40*/  LEA.HI.X.SX32 R173, R32, R0, 0x1, P5 ;  /* 0x0000000020ad7211 */ /* 0x000fe400028f0eff */
[----:B------:R-:W-:-:S02]  /*5b50*/  IADD3 R164, P3, PT, R3, R134, RZ ;  /* 0x0000008603a47210 */ /* 0x000fc40007f7e0ff */
[----:B------:R-:W-:Y:S01]  /*5b60*/  IADD3 R166, P5, PT, R26, R134, RZ ;  /* 0x000000861aa67210 */ /* 0x000fe20007fbe0ff */
[----:B------:R0:W1:Y:S01]  /*5b70*/  @!UP1 SYNCS.EXCH.64 URZ, [UR7+0x1c008], UR14 ;  /* 0x01c0080e07ff95b2 */ /* 0x0000620008000100 */
[----:B------:R-:W-:Y:S02]  /*5b80*/  LEA.HI.X.SX32 R163, R4, R0, 0x1, P4 ;  /* 0x0000000004a37211 */ /* 0x000fe400020f0eff */
[----:B------:R-:W-:Y:S02]  /*5b90*/  LEA R4, R123, R8, 0x1 ;  /* 0x000000087b047211 */ /* 0x000fe400078e08ff */
[----:B------:R-:W-:Y:S02]  /*5ba0*/  LOP3.LUT R94, R132, 0x20, RZ, 0x3c, !PT ;  /* 0x00000020845e7812 */ /* 0x000fe400078e3cff */
[-C--:B------:R-:W-:Y:S02]  /*5bb0*/  LEA.HI.X.SX32 R165, R3, R0.reuse, 0x1, P3 ;  /* 0x0000000003a57211 */ /* 0x080fe400018f0eff */
[----:B------:R-:W-:-:S02]  /*5bc0*/  LEA.HI.X.SX32 R167, R26, R0, 0x1, P5 ;  /* 0x000000001aa77211 */ /* 0x000fc400028f0eff */
[-C--:B------:R-:W-:Y:S01]  /*5bd0*/  IADD3 R158, P3, PT, R2, R134.reuse, RZ ;  /* 0x00000086029e7210 */ /* 0x080fe20007f7e0ff */
[----:B------:R0:W-:Y:S01]  /*5be0*/  STS.U8 [R132+UR7+0x10000], R41 ;  /* 0x0100002984007988 */ /* 0x0001e20008000007 */
[----:B------:R-:W-:Y:S02]  /*5bf0*/  IADD3 R160, P5, PT, R20, R134, RZ ;  /* 0x0000008614a07210 */ /* 0x000fe40007fbe0ff */
[----:B------:R-:W-:Y:S01]  /*5c00*/  LEA R3, R124, R4, 0x1 ;  /* 0x000000047c037211 */ /* 0x000fe200078e08ff */
[----:B------:R0:W-:Y:S01]  /*5c10*/  STS.U8 [R132+UR7+0x10400], R39 ;  /* 0x0104002784007988 */ /* 0x0001e20008000007 */
[----:B------:R-:W-:-:S03]  /*5c20*/  IADD3 R156, P4, PT, R7, R134, RZ ;  /* 0x00000086079c7210 */ /* 0x000fc60007f9e0ff */
[----:B------:R0:W-:Y:S01]  /*5c30*/  STS.U8 [R132+UR7+0x10800], R36 ;  /* 0x0108002484007988 */ /* 0x0001e20008000007 */
[----:B------:R-:W-:-:S03]  /*5c40*/  LEA.HI.X.SX32 R159, R2, R0, 0x1, P3 ;  /* 0x00000000029f7211 */ /* 0x000fc600018f0eff */
[----:B------:R0:W-:Y:S01]  /*5c50*/  STS.U8 [R132+UR7+0x10c00], R34 ;  /* 0x010c002284007988 */ /* 0x0001e20008000007 */
[----:B------:R-:W-:-:S03]  /*5c60*/  LEA.HI.X.SX32 R161, R20, R0, 0x1, P5 ;  /* 0x0000000014a17211 */ /* 0x000fc600028f0eff */
[----:B------:R0:W-:Y:S01]  /*5c70*/  STS.U8 [R132+UR7+0x11000], R31 ;  /* 0x0110001f84007988 */ /* 0x0001e20008000007 */
[----:B------:R-:W-:-:S03]  /*5c80*/  LEA R2, R125, R3, 0x1 ;  /* 0x000000037d027211 */ /* 0x000fc600078e08ff */
[----:B------:R0:W-:Y:S04]  /*5c90*/  STS.U8 [R132+UR7+0x11400], R29 ;  /* 0x0114001d84007988 */ /* 0x0001e80008000007 */
[----:B------:R0:W-:Y:S04]  /*5ca0*/  STS.U8 [R132+UR7+0x11800], R27 ;  /* 0x0118001b84007988 */ /* 0x0001e80008000007 */
[----:B------:R0:W-:Y:S04]  /*5cb0*/  STS.U8 [R132+UR7+0x11c00], R24 ;  /* 0x011c001884007988 */ /* 0x0001e80008000007 */
[----:B------:R0:W-:Y:S04]  /*5cc0*/  STS.U8 [R132+UR7+0x12000], R22 ;  /* 0x0120001684007988 */ /* 0x0001e80008000007 */
[----:B------:R0:W-:Y:S04]  /*5cd0*/  STS.U8 [R132+UR7+0x12400], R19 ;  /* 0x0124001384007988 */ /* 0x0001e80008000007 */
[----:B------:R0:W-:Y:S04]  /*5ce0*/  STS.U8 [R132+UR7+0x12800], R17 ;  /* 0x0128001184007988 */ /* 0x0001e80008000007 */
[----:B----4-:R0:W-:Y:S04]  /*5cf0*/  STS.U8 [R132+UR7+0x12c00], R15 ;  /* 0x012c000f84007988 */ /* 0x0101e80008000007 */
[----:B------:R0:W-:Y:S04]  /*5d00*/  STS.U8 [R132+UR7+0x13000], R12 ;  /* 0x0130000c84007988 */ /* 0x0001e80008000007 */
[----:B------:R0:W-:Y:S04]  /*5d10*/  STS.U8 [R132+UR7+0x13400], R11 ;  /* 0x0134000b84007988 */ /* 0x0001e80008000007 */
[----:B------:R0:W-:Y:S04]  /*5d20*/  STS.U8 [R132+UR7+0x13800], R10 ;  /* 0x0138000a84007988 */ /* 0x0001e80008000007 */
[----:B------:R0:W-:Y:S01]  /*5d30*/  STS.U8 [R132+UR7+0x13c00], R9 ;  /* 0x013c000984007988 */ /* 0x0001e20008000007 */
[----:B------:R-:W-:-:S03]  /*5d40*/  IADD3 R154, P5, PT, R14, R134, RZ ;  /* 0x000000860e9a7210 */ /* 0x000fc60007fbe0ff */
[----:B------:R0:W-:Y:S01]  /*5d50*/  STS.U8 [R94+UR7+0x10100], R40 ;  /* 0x010100285e007988 */ /* 0x0001e20008000007 */
[----:B------:R-:W-:-:S03]  /*5d60*/  LEA.HI.X.SX32 R157, R7, R0, 0x1, P4 ;  /* 0x00000000079d7211 */ /* 0x000fc600020f0eff */
[----:B------:R0:W-:Y:S01]  /*5d70*/  STS.U8 [R94+UR7+0x10500], R37 ;  /* 0x010500255e007988 */ /* 0x0001e20008000007 */
[----:B------:R-:W-:-:S03]  /*5d80*/  IADD3 R150, P4, PT, R6, R134, RZ ;  /* 0x0000008606967210 */ /* 0x000fc60007f9e0ff */
[----:B------:R0:W-:Y:S01]  /*5d90*/  STS.U8 [R94+UR7+0x10900], R35 ;  /* 0x010900235e007988 */ /* 0x0001e20008000007 */
[----:B------:R-:W-:-:S03]  /*5da0*/  LEA R7, R127, R2, 0x1 ;  /* 0x000000027f077211 */ /* 0x000fc600078e08ff */
[----:B------:R0:W-:Y:S01]  /*5db0*/  STS.U8 [R94+UR7+0x10d00], R33 ;  /* 0x010d00215e007988 */ /* 0x0001e20008000007 */
[----:B------:R-:W-:-:S03]  /*5dc0*/  LEA.HI.X.SX32 R155, R14, R0, 0x1, P5 ;  /* 0x000000000e9b7211 */ /* 0x000fc600028f0eff */
[----:B------:R0:W-:Y:S01]  /*5dd0*/  STS.U8 [R94+UR7+0x11100], R30 ;  /* 0x0111001e5e007988 */ /* 0x0001e20008000007 */
[----:B------:R-:W-:-:S03]  /*5de0*/  IADD3 R148, P5, PT, R8, R134, RZ ;  /* 0x0000008608947210 */ /* 0x000fc60007fbe0ff */
[----:B------:R0:W-:Y:S01]  /*5df0*/  STS.U8 [R94+UR7+0x11500], R28 ;  /* 0x0115001c5e007988 */ /* 0x0001e20008000007 */
[----:B------:R-:W-:-:S03]  /*5e00*/  IADD3 R152, P3, PT, R5, R134, RZ ;  /* 0x0000008605987210 */ /* 0x000fc60007f7e0ff */
[----:B------:R0:W-:Y:S01]  /*5e10*/  STS.U8 [R94+UR7+0x11900], R25 ;  /* 0x011900195e007988 */ /* 0x0001e20008000007 */
[----:B------:R-:W-:-:S03]  /*5e20*/  LEA.HI.X.SX32 R151, R6, R0, 0x1, P4 ;  /* 0x0000000006977211 */ /* 0x000fc600020f0eff */
[----:B------:R0:W-:Y:S01]  /*5e30*/  STS.U8 [R94+UR7+0x11d00], R23 ;  /* 0x011d00175e007988 */ /* 0x0001e20008000007 */
[----:B------:R-:W-:-:S03]  /*5e40*/  LEA R6, R126, R7, 0x1 ;  /* 0x000000077e067211 */ /* 0x000fc600078e08ff */
[----:B------:R0:W-:Y:S01]  /*5e50*/  STS.U8 [R94+UR7+0x12100], R21 ;  /* 0x012100155e007988 */ /* 0x0001e20008000007 */
[----:B------:R-:W-:-:S03]  /*5e60*/  LOP3.LUT R88, R132, 0x40, RZ, 0x3c, !PT ;  /* 0x0000004084587812 */ /* 0x000fc600078e3cff */
[----:B------:R0:W-:Y:S01]  /*5e70*/  STS.U8 [R94+UR7+0x12500], R18 ;  /* 0x012500125e007988 */ /* 0x0001e20008000007 */
[----:B------:R-:W-:-:S03]  /*5e80*/  LEA.HI.X.SX32 R149, R8, R0, 0x1, P5 ;  /* 0x0000000008957211 */ /* 0x000fc600028f0eff */
[----:B------:R0:W-:Y:S01]  /*5e90*/  STS.U8 [R94+UR7+0x12900], R16 ;  /* 0x012900105e007988 */ /* 0x0001e20008000007 */
[----:B------:R-:W-:-:S03]  /*5ea0*/  LEA.HI.X.SX32 R153, R5, R0, 0x1, P3 ;  /* 0x0000000005997211 */ /* 0x000fc600018f0eff */
[----:B------:R0:W-:Y:S01]  /*5eb0*/  STS.U8 [R94+UR7+0x12d00], R13 ;  /* 0x012d000d5e007988 */ /* 0x0001e20008000007 */
[----:B------:R-:W-:-:S03]  /*5ec0*/  IADD3 R142, P5, PT, R2, R134, RZ ;  /* 0x00000086028e7210 */ /* 0x000fc60007fbe0ff */
[----:B------:R0:W-:Y:S01]  /*5ed0*/  STS.U8 [R94+UR7+0x13100], R46 ;  /* 0x0131002e5e007988 */ /* 0x0001e20008000007 */
[----:B------:R-:W-:-:S03]  /*5ee0*/  LEA R5, R129, R6, 0x1 ;  /* 0x0000000681057211 */ /* 0x000fc600078e08ff */
        /* <DEDUP_REMOVED lines=9> */
[----:B------:R-:W-:-:S03]  /*5f80*/  LEA.HI.X.SX32 R147, R4, R0, 0x1, P3 ;  /* 0x0000000004937211 */ /* 0x000fc600018f0eff */
[----:B------:R0:W-:Y:S01]  /*5f90*/  STS.U8 [R88+UR7+0x10a00], R58 ;  /* 0x010a003a58007988 */ /* 0x0001e20008000007 */
[----:B------:R-:W-:-:S03]  /*5fa0*/  LEA.HI.X.SX32 R145, R3, R0, 0x1, P4 ;  /* 0x0000000003917211 */ /* 0x000fc600020f0eff */
[----:B------:R0:W-:Y:S01]  /*5fb0*/  STS.U8 [R88+UR7+0x10e00], R57 ;  /* 0x010e003958007988 */ /* 0x0001e20008000007 */
[-C--:B------:R-:W-:Y:S02]  /*5fc0*/  IADD3 R140, P3, PT, R7, R134.reuse, RZ ;  /* 0x00000086078c7210 */ /* 0x080fe40007f7e0ff */
[-C--:B------:R-:W-:Y:S01]  /*5fd0*/  IADD3 R138, P4, PT, R6, R134.reuse, RZ ;  /* 0x00000086068a7210 */ /* 0x080fe20007f9e0ff */
[----:B------:R0:W-:Y:S01]  /*5fe0*/  STS.U8 [R88+UR7+0x11200], R55 ;  /* 0x0112003758007988 */ /* 0x0001e20008000007 */
[-C--:B------:R-:W-:Y:S02]  /*5ff0*/  IADD3 R136, P5, PT, R5, R134.reuse, RZ ;  /* 0x0000008605887210 */ /* 0x080fe40007fbe0ff */
[----:B------:R-:W-:Y:S01]  /*6000*/  IADD3 R134, P6, PT, R2, R134, RZ ;  /* 0x0000008602867210 */ /* 0x000fe20007fde0ff */
[----:B------:R0:W-:Y:S04]  /*6010*/  STS.U8 [R88+UR7+0x11600], R54 ;  /* 0x0116003658007988 */ /* 0x0001e80008000007 */
[----:B------:R0:W-:Y:S01]  /*6020*/  STS.U8 [R88+UR7+0x11a00], R53 ;  /* 0x011a003558007988 */ /* 0x0001e20008000007 */
[----:B------:R-:W-:-:S03]  /*6030*/  LEA.HI.X.SX32 R141, R7, R0, 0x1, P3 ;  /* 0x00000000078d7211 */ /* 0x000fc600018f0eff */
[----:B------:R0:W-:Y:S01]  /*6040*/  STS.U8 [R88+UR7+0x11e00], R52 ;  /* 0x011e003458007988 */ /* 0x0001e20008000007 */
[----:B------:R-:W-:-:S03]  /*6050*/  LEA.HI.X.SX32 R139, R6, R0, 0x1, P4 ;  /* 0x00000000068b7211 */ /* 0x000fc600020f0eff */
[----:B------:R0:W-:Y:S01]  /*6060*/  STS.U8 [R88+UR7+0x12200], R51 ;  /* 0x0122003358007988 */ /* 0x0001e20008000007 */
[-C--:B------:R-:W-:Y:S02]  /*6070*/  LEA.HI.X.SX32 R137, R5, R0.reuse, 0x1, P5 ;  /* 0x0000000005897211 */ /* 0x080fe400028f0eff */
[----:B------:R-:W-:Y:S01]  /*6080*/  LEA.HI.X.SX32 R135, R2, R0, 0x1, P6 ;  /* 0x0000000002877211 */ /* 0x000fe200030f0eff */
[----:B------:R0:W-:Y:S01]  /*6090*/  STS.U8 [R88+UR7+0x12600], R49 ;  /* 0x0126003158007988 */ /* 0x0001e20008000007 */
[----:B------:R-:W-:-:S03]  /*60a0*/  LOP3.LUT R0, R132, 0x60, RZ, 0x3c, !PT ;  /* 0x0000006084007812 */ /* 0x000fc600078e3cff */
[----:B------:R0:W-:Y:S04]  /*60b0*/  STS.U8 [R88+UR7+0x12a00], R48 ;  /* 0x012a003058007988 */ /* 0x0001e80008000007 */
[----:B------:R0:W-:Y:S04]  /*60c0*/  STS.U8 [R88+UR7+0x12e00], R47 ;  /* 0x012e002f58007988 */ /* 0x0001e80008000007 */
[----:B------:R0:W-:Y:S04]  /*60d0*/  STS.U8 [R88+UR7+0x13200], R70 ;  /* 0x0132004658007988 */ /* 0x0001e80008000007 */
[----:B------:R0:W-:Y:S04]  /*60e0*/  STS.U8 [R88+UR7+0x13600], R67 ;  /* 0x0136004358007988 */ /* 0x0001e80008000007 */
[----:B------:R0:W-:Y:S04]  /*60f0*/  STS.U8 [R88+UR7+0x13a00], R65 ;  /* 0x013a004158007988 */ /* 0x0001e80008000007 */
[----:B------:R0:W-:Y:S04]  /*6100*/  STS.U8 [R88+UR7+0x13e00], R63 ;  /* 0x013e003f58007988 */ /* 0x0001e80008000007 */
[----:B------:R0:W-:Y:S04]  /*6110*/  STL.64 [R1+0x8], R112 ;  /* 0x0000087001007387 */ /* 0x0001e80000100a00 */
[----:B------:R0:W-:Y:S04]  /*6120*/  STS.U8 [R0+UR7+0x10300], R84 ;  /* 0x0103005400007988 */ /* 0x0001e80008000007 */
[----:B------:R0:W-:Y:S04]  /*6130*/  STL.64 [R1], R100 ;  /* 0x0000006401007387 */ /* 0x0001e80000100a00 */
[----:B------:R0:W-:Y:S01]  /*6140*/  STS.U8 [R0+UR7+0x10700], R83 ;  /* 0x0107005300007988 */ /* 0x0001e20008000007 */
[----:B------:R-:W-:-:S04]  /*6150*/  @!UP0 UIADD3 UR4, UPT, UPT, -UR5, 0x100000, URZ ;  /* 0x0010000005048890 */ /* 0x000fc8000fffe1ff */
[----:B------:R-:W-:Y:S02]  /*6160*/  @!UP0 USHF.L.U32 UR5, UR4, 0xb, URZ ;  /* 0x0000000b04058899 */ /* 0x000fe400080006ff */
[----:B------:R-:W-:Y:S01]  /*6170*/  @!UP0 USHF.L.U32 UR4, UR4, 0x1, URZ ;  /* 0x0000000104048899 */ /* 0x000fe200080006ff */
[----:B------:R0:W-:Y:S01]  /*6180*/  STS.U8 [R0+UR7+0x10b00], R82 ;  /* 0x010b005200007988 */ /* 0x0001e20008000007 */
[----:B------:R-:W-:-:S03]  /*6190*/  ISETP.EQ.U32.AND P3, PT, RZ, UR24, P2 ;  /* 0x00000018ff007c0c */ /* 0x000fc60009762070 */
[----:B------:R0:W-:Y:S04]  /*61a0*/  STS.U8 [R0+UR7+0x10f00], R81 ;  /* 0x010f005100007988 */ /* 0x0001e80008000007 */
[----:B------:R0:W-:Y:S04]  /*61b0*/  STS.U8 [R0+UR7+0x11300], R79 ;  /* 0x0113004f00007988 */ /* 0x0001e80008000007 */
[----:B------:R0:W-:Y:S04]  /*61c0*/  STS.U8 [R0+UR7+0x11700], R78 ;  /* 0x0117004e00007988 */ /* 0x0001e80008000007 */
[----:B------:R0:W-:Y:S04]  /*61d0*/  STS.U8 [R0+UR7+0x11b00], R77 ;  /* 0x011b004d00007988 */ /* 0x0001e80008000007 */
[----:B------:R0:W-:Y:S04]  /*61e0*/  STS.U8 [R0+UR7+0x11f00], R76 ;  /* 0x011f004c00007988 */ /* 0x0001e80008000007 */
[----:B------:R0:W-:Y:S01]  /*61f0*/  STS.U8 [R0+UR7+0x12300], R75 ;  /* 0x0123004b00007988 */ /* 0x0001e20008000007 */
[----:B------:R-:W-:-:S03]  /*6200*/  VOTEU.ALL UP1, P1 ;  /* 0x0000000000ff7886 */ /* 0x000fc60000820000 */
[----:B------:R0:W-:Y:S04]  /*6210*/  STS.U8 [R0+UR7+0x12700], R73 ;  /* 0x0127004900007988 */ /* 0x0001e80008000007 */
[----:B------:R0:W-:Y:S04]  /*6220*/  STS.U8 [R0+UR7+0x12b00], R72 ;  /* 0x012b004800007988 */ /* 0x0001e80008000007 */
[----:B------:R0:W-:Y:S04]  /*6230*/  STS.U8 [R0+UR7+0x12f00], R71 ;  /* 0x012f004700007988 */ /* 0x0001e80008000007 */
[----:B------:R0:W-:Y:S04]  /*6240*/  STS.U8 [R0+UR7+0x13300], R69 ;  /* 0x0133004500007988 */ /* 0x0001e80008000007 */
[----:B------:R0:W-:Y:S04]  /*6250*/  STS.U8 [R0+UR7+0x13700], R66 ;  /* 0x0137004200007988 */ /* 0x0001e80008000007 */
[----:B------:R0:W-:Y:S01]  /*6260*/  STS.U8 [R0+UR7+0x13b00], R64 ;  /* 0x013b004000007988 */ /* 0x0001e20008000007 */
[----:B------:R-:W-:-:S03]  /*6270*/  UIADD3 UR13, UPT, UPT, UR7, 0x14000, URZ ;  /* 0x00014000070d7890 */ /* 0x000fc6000fffe0ff */
[----:B------:R0:W-:Y:S01]  /*6280*/  STS.U8 [R0+UR7+0x13f00], R61 ;  /* 0x013f003d00007988 */ /* 0x0001e20008000007 */
[----:B------:R-:W-:Y:S01]  /*6290*/  UIADD3 UR11, UPT, UPT, UR8, 0x100, URZ ;  /* 0x00000100080b7890 */ /* 0x000fe2000fffe0ff */
[----:B-1----:R1:W-:Y:S06]  /*62a0*/  MEMBAR.ALL.CTA ;  /* 0x0000000000007992 */ /* 0x0023ec0000008000 */
[----:B-1----:R-:W-:Y:S04]  /*62b0*/  FENCE.VIEW.ASYNC.S ;  /* 0x00000000000073c6 */ /* 0x002fe80000000000 */
[----:B------:R-:W1:Y:S02]  /*62c0*/  FENCE.VIEW.ASYNC.S ;  /* 0x00000000000073c6 */ /* 0x000e640000000000 */
[----:B-1----:R0:W1:Y:S02]  /*62d0*/  @!UP1 SYNCS.EXCH.64 URZ, [UR7+0x14000], UR4 ;  /* 0x0140000407ff95b2 */ /* 0x0020640008000100 */
[----:B-1----:R-:W-:Y:S06]  /*62e0*/  BAR.SYNC.DEFER_BLOCKING 0x0 ;  /* 0x0000000000007b1d */ /* 0x002fec0000010000 */
[----:B0-----:R-:W-:Y:S05]  /*62f0*/  @!P3 BRA `(.L_x_6) ;  /* 0x0000000000d8b947 */ /* 0x001fea0003800000 */
[----:B------:R-:W-:Y:S02]  /*6300*/  USHF.R.U32.HI UR14, URZ, 0x4, UR7 ;  /* 0x00000004ff0e7899 */ /* 0x000fe40008011607 */
[----:B------:R-:W-:Y:S02]  /*6310*/  UIADD3 UR5, UPT, UPT, UR7, 0x10000, URZ ;  /* 0x0001000007057890 */ /* 0x000fe4000fffe0ff */
[----:B------:R-:W-:Y:S02]  /*6320*/  USGXT.U32 UR14, UR14, 0xe ;  /* 0x0000000e0e0e789a */ /* 0x000fe40008000000 */
[----:B------:R-:W-:Y:S02]  /*6330*/  USHF.R.U32.HI UR5, URZ, 0x4, UR5 ;  /* 0x00000004ff057899 */ /* 0x000fe40008011605 */
[----:B------:R-:W-:Y:S02]  /*6340*/  UIADD3 UR36, UP1, UPT, UR14, 0x100, URZ ;  /* 0x000001000e247890 */ /* 0x000fe4000ff3e0ff */
[----:B------:R-:W-:Y:S01]  /*6350*/  USGXT.U32 UR20, UR5, 0xe ;  /* 0x0000000e0514789a */ /* 0x000fe20008000000 */
[----:B------:R-:W-:Y:S01]  /*6360*/  UMOV UR4, URZ ;  /* 0x000000ff00047c82 */ /* 0x000fe20008000000 */
[----:B------:R-:W-:Y:S01]  /*6370*/  UMOV UR6, URZ ;  /* 0x000000ff00067c82 */ /* 0x000fe20008000000 */
[----:B------:R-:W-:-:S02]  /*6380*/  UIADD3.X UR37, UPT, UPT, UR4, 0x40004040, URZ, UP1, !UPT ;  /* 0x4000404004257890 */ /* 0x000fc40008ffe4ff */
[----:B------:R-:W-:Y:S01]  /*6390*/  UIADD3 UR40, UP1, UPT, UR20, 0x2, URZ ;  /* 0x0000000214287890 */ /* 0x000fe2000ff3e0ff */
[----:B------:R-:W-:Y:S01]  /*63a0*/  UMOV UR4, UR13 ;  /* 0x0000000d00047c82 */ /* 0x000fe20008000000 */
[----:B------:R-:W-:Y:S02]  /*63b0*/  UMOV UR5, URZ ;  /* 0x000000ff00057c82 */ /* 0x000fe40008000000 */
[----:B------:R-:W-:Y:S01]  /*63c0*/  UIADD3.X UR41, UPT, UPT, UR6, 0x40004040, URZ, UP1, !UPT ;  /* 0x4000404006297890 */ /* 0x000fe20008ffe4ff */
[----:B------:R-:W-:Y:S01]  /*63d0*/  UMOV UR25, UR4 ;  /* 0x0000000400197c82 */ /* 0x000fe20008000000 */
[----:B------:R-:W-:Y:S02]  /*63e0*/  UIADD3.64 UR4, UPT, UPT, UR36, 0x100, URZ ;  /* 0x0000010024047897 */ /* 0x000fe4000fffe0ff */
[----:B------:R-:W-:Y:S02]  /*63f0*/  UIADD3.64 UR50, UPT, UPT, UR40, 0x2, URZ ;  /* 0x0000000228327897 */ /* 0x000fe4000fffe0ff */
[----:B------:R-:W-:-:S02]  /*6400*/  UIADD3.64 UR44, UPT, UPT, UR36, 0x200, URZ ;  /* 0x00000200242c7897 */ /* 0x000fc4000fffe0ff */
[----:B------:R-:W-:Y:S02]  /*6410*/  UIADD3.64 UR52, UPT, UPT, UR40, 0x4, URZ ;  /* 0x0000000428347897 */ /* 0x000fe4000fffe0ff */
[----:B------:R-:W-:Y:S02]  /*6420*/  UIADD3 UR17, UPT, UPT, UR8, 0x180, URZ ;  /* 0x0000018008117890 */ /* 0x000fe4000fffe0ff */
[----:B------:R-:W-:Y:S02]  /*6430*/  UIADD3.64 UR46, UPT, UPT, UR36, 0x300, URZ ;  /* 0x00000300242e7897 */ /* 0x000fe4000fffe0ff */
[----:B------:R-:W-:Y:S02]  /*6440*/  UIADD3 UR59, UPT, UPT, UR8, 0x180, URZ ;  /* 0x00000180083b7890 */ /* 0x000fe4000fffe0ff */
[----:B------:R-:W-:Y:S02]  /*6450*/  UIADD3.64 UR48, UPT, UPT, UR36, 0x400, URZ ;  /* 0x0000040024307897 */ /* 0x000fe4000fffe0ff */
[----:B------:R-:W-:-:S02]  /*6460*/  UIADD3 UR60, UPT, UPT, UR8, 0x180, URZ ;  /* 0x00000180083c7890 */ /* 0x000fc4000fffe0ff */
[----:B------:R-:W-:Y:S01]  /*6470*/  UIADD3.64 UR54, UPT, UPT, UR36, 0x500, URZ ;  /* 0x0000050024367897 */ /* 0x000fe2000fffe0ff */
[----:B------:R-:W-:Y:S01]  /*6480*/  UMOV UR26, 0x0 ;  /* 0x00000000001a7882 */ /* 0x000fe20000000000 */
[----:B------:R-:W-:Y:S01]  /*6490*/  UMOV UR27, 0x8208010 ;  /* 0x08208010001b7882 */ /* 0x000fe20000000000 */
[----:B------:R-:W-:Y:S01]  /*64a0*/  UIADD3 UR61, UPT, UPT, UR8, 0x180, URZ ;  /* 0x00000180083d7890 */ /* 0x000fe2000fffe0ff */
[----:B------:R-:W-:Y:S01]  /*64b0*/  UMOV UR15, 0x40004040 ;  /* 0x40004040000f7882 */ /* 0x000fe20000000000 */
[----:B------:R-:W-:Y:S01]  /*64c0*/  UIADD3.64 UR56, UPT, UPT, UR36, 0x600, URZ ;  /* 0x0000060024387897 */ /* 0x000fe2000fffe0ff */
[----:B------:R-:W-:Y:S01]  /*64d0*/  UMOV UR21, 0x40004040 ;  /* 0x4000404000157882 */ /* 0x000fe20000000000 */
[----:B------:R-:W-:Y:S01]  /*64e0*/  UMOV UR34, 0x0 ;  /* 0x0000000000227882 */ /* 0x000fe20000000000 */
[----:B------:R-:W-:Y:S01]  /*64f0*/  UMOV UR35, 0x8208010 ;  /* 0x0820801000237882 */ /* 0x000fe20000000000 */
[----:B------:R-:W-:Y:S01]  /*6500*/  UMOV UR32, 0x0 ;  /* 0x0000000000207882 */ /* 0x000fe20000000000 */
[----:B------:R-:W-:Y:S01]  /*6510*/  UMOV UR33, 0x8208010 ;  /* 0x0820801000217882 */ /* 0x000fe20000000000 */
[----:B------:R0:W-:Y:S01]  /*6520*/  UTCQMMA gdesc[UR14], gdesc[UR20], tmem[UR11], tmem[UR26], idesc[UR27], !UPT ;  /* 0x00ff1a140e0075ea */ /* 0x0001e2000f80030b */
[----:B------:R-:W-:Y:S01]  /*6530*/  UMOV UR30, 0x0 ;  /* 0x00000000001e7882 */ /* 0x000fe20000000000 */
[----:B------:R-:W-:Y:S01]  /*6540*/  UMOV UR31, 0x8208010 ;  /* 0x08208010001f7882 */ /* 0x000fe20000000000 */
[----:B------:R0:W-:Y:S01]  /*6550*/  UTCQMMA gdesc[UR36], gdesc[UR40], tmem[UR11], tmem[UR34], idesc[UR35], UPT ;  /* 0x00ff2228240075ea */ /* 0x0001e2000b80030b */
        /* <DEDUP_REMOVED lines=8> */
[----:B------:R0:W-:Y:S01]  /*65e0*/  UTCQMMA gdesc[UR46], gdesc[UR20], tmem[UR17], tmem[UR28], idesc[UR29], !UPT ;  /* 0x00ff1c142e0075ea */ /* 0x0001e2000f800311 */
[----:B------:R-:W-:Y:S01]  /*65f0*/  UMOV UR42, 0x0 ;  /* 0x00000000002a7882 */ /* 0x000fe20000000000 */
[----:B------:R-:W-:Y:S01]  /*6600*/  UMOV UR43, 0x8208010 ;  /* 0x08208010002b7882 */ /* 0x000fe20000000000 */
[----:B------:R0:W-:Y:S01]  /*6610*/  UTCQMMA gdesc[UR48], gdesc[UR40], tmem[UR59], tmem[UR22], idesc[UR23], UPT ;  /* 0x00ff1628300075ea */ /* 0x0001e2000b80033b */
[----:B------:R0:W-:Y:S01]  /*6620*/  UTCQMMA gdesc[UR54], gdesc[UR50], tmem[UR60], tmem[UR38], idesc[UR39], UPT ;  /* 0x00ff2632360075ea */ /* 0x0001e2000b80033c */
[----:B------:R0:W-:Y:S01]  /*6630*/  UTCQMMA gdesc[UR56], gdesc[UR52], tmem[UR61], tmem[UR42], idesc[UR43], UPT ;  /* 0x00ff2a34380075ea */ /* 0x0001e2000b80033d */
[----:B------:R0:W-:Y:S01]  /*6640*/  UTCBAR [UR25], URZ ;  /* 0x000000ff190073e9 */ /* 0x0001e200080000ff */
[----:B------:R-:W-:Y:S01]  /*6650*/  NOP ;  /* 0x0000000000007918 */ /* 0x000fe20000000000 */
.L_x_6:
[----:B------:R-:W-:Y:S05]  /*6660*/  @!P2 BRA `(.L_x_7) ;  /* 0x000000000008a947 */ /* 0x000fea0003800000 */
[----:B------:R-:W1:Y:S02]  /*6670*/  SYNCS.PHASECHK.TRANS64.TRYWAIT P4, [UR7+0x14000], RZ ;  /* 0x014000ffff0075a7 */ /* 0x000e640008081107 */
[----:B-1----:R-:W-:Y:S05]  /*6680*/  @!P4 BRA `(.L_x_8) ;  /* 0x0000010400e4c947 */ /* 0x002fea0003800000 */
.L_x_7:
[----:B------:R-:W-:Y:S06]  /*6690*/  BAR.SYNC.DEFER_BLOCKING 0x0 ;  /* 0x0000000000007b1d */ /* 0x000fec0000010000 */
[----:B------:R-:W1:Y:S01]  /*66a0*/  LDTM.x128 R4, tmem[UR9+0x100] ;  /* 0x00010009000479ee */ /* 0x000e6200083c0000 */
[----:B------:R-:W2:Y:S01]  /*66b0*/  @!P1 SYNCS.CCTL.IV [UR7+0x14000] ;  /* 0x01400000ff0099b1 */ /* 0x000ea20008000007 */
[----:B------:R-:W-:Y:S01]  /*66c0*/  NOP ;  /* 0x0000000000007918 */ /* 0x000fe20000000000 */
[----:B-1----:R-:W-:Y:S01]  /*66d0*/  FMUL R3, R4, UR58 ;  /* 0x0000003a04037c20 */ /* 0x002fe20008400000 */
[----:B------:R-:W-:Y:S01]  /*66e0*/  FMUL R0, R5, UR58 ;  /* 0x0000003a05007c20 */ /* 0x000fe20008400000 */
[----:B------:R-:W-:-:S05]  /*66f0*/  FMUL R2, R6, UR58 ;  /* 0x0000003a06027c20 */ /* 0x000fca0008400000 */
[----:B------:R-:W-:Y:S01]  /*6700*/  FMNMX3 R2, R3, R0, R2, !PT ;  /* 0x0000000003027276 */ /* 0x000fe20007800002 */
        /* <DEDUP_REMOVED lines=186> */
[----:B------:R-:W-:-:S05]  /*72b0*/  FMUL R0, R131, UR58 ;  /* 0x0000003a83007c20 */ /* 0x000fca0008400000 */
[----:B------:R-:W-:-:S05]  /*72c0*/  FMNMX3 R2, R2, -INF , R0, !PT ;  /* 0xff80000002027876 */ /* 0x000fca0007800000 */
[--C-:B------:R-:W-:Y:S01]  /*72d0*/  FFMA R4, R4, UR58, -R2.reuse ;  /* 0x0000003a04047c23 */ /* 0x100fe20008000802 */
[--C-:B------:R-:W-:Y:S01]  /*72e0*/  FFMA R5, R5, UR58, -R2.reuse ;  /* 0x0000003a05057c23 */ /* 0x100fe20008000802 */
[--C-:B------:R-:W-:Y:S01]  /*72f0*/  FFMA R6, R6, UR58, -R2.reuse ;  /* 0x0000003a06067c23 */ /* 0x100fe20008000802 */
[--C-:B------:R-:W-:Y:S01]  /*7300*/  FFMA R7, R7, UR58, -R2.reuse ;  /* 0x0000003a07077c23 */ /* 0x100fe20008000802 */
[----:B------:R-:W-:Y:S01]  /*7310*/  FMUL R4, R4, 1.4426950216293334961 ;  /* 0x3fb8aa3b04047820 */ /* 0x000fe20000400000 */
[----:B------:R-:W-:Y:S01]  /*7320*/  FMUL R5, R5, 1.4426950216293334961 ;  /* 0x3fb8aa3b05057820 */ /* 0x000fe20000400000 */
[--C-:B------:R-:W-:Y:S01]  /*7330*/  FFMA R8, R8, UR58, -R2.reuse ;  /* 0x0000003a08087c23 */ /* 0x100fe20008000802 */
[----:B------:R-:W-:Y:S01]  /*7340*/  FMUL R6, R6, 1.4426950216293334961 ;  /* 0x3fb8aa3b06067820 */ /* 0x000fe20000400000 */
[----:B------:R1:W3:Y:S01]  /*7350*/  MUFU.EX2 R221, R4 ;  /* 0x0000000400dd7308 */ /* 0x0002e20000000800 */
[--C-:B------:R-:W-:Y:S01]  /*7360*/  FFMA R9, R9, UR58, -R2.reuse ;  /* 0x0000003a09097c23 */ /* 0x100fe20008000802 */
[----:B------:R-:W-:Y:S01]  /*7370*/  FMUL R3, R7, 1.4426950216293334961 ;  /* 0x3fb8aa3b07037820 */ /* 0x000fe20000400000 */
[--C-:B------:R-:W-:Y:S01]  /*7380*/  FFMA R12, R12, UR58, -R2.reuse ;  /* 0x0000003a0c0c7c23 */ /* 0x100fe20008000802 */
[--C-:B------:R-:W-:Y:S01]  /*7390*/  FFMA R13, R13, UR58, -R2.reuse ;  /* 0x0000003a0d0d7c23 */ /* 0x100fe20008000802 */
[----:B------:R-:W-:Y:S01]  /*73a0*/  FMUL R8, R8, 1.4426950216293334961 ;  /* 0x3fb8aa3b08087820 */ /* 0x000fe20000400000 */
[----:B------:R-:W-:Y:S01]  /*73b0*/  FMUL R9, R9, 1.4426950216293334961 ;  /* 0x3fb8aa3b09097820 */ /* 0x000fe20000400000 */
[----:B------:R-:W-:Y:S01]  /*73c0*/  FMUL R12, R12, 1.4426950216293334961 ;  /* 0x3fb8aa3b0c0c7820 */ /* 0x000fe20000400000 */
[----:B------:R4:W5:Y:S01]  /*73d0*/  MUFU.EX2 R222, R5 ;  /* 0x0000000500de7308 */ /* 0x0009620000000800 */
[----:B------:R-:W-:Y:S01]  /*73e0*/  FMUL R13, R13, 1.4426950216293334961 ;  /* 0x3fb8aa3b0d0d7820 */ /* 0x000fe20000400000 */
[--C-:B------:R-:W-:Y:S01]  /*73f0*/  FFMA R10, R10, UR58, -R2.reuse ;  /* 0x0000003a0a0a7c23 */ /* 0x100fe20008000802 */
[--C-:B------:R-:W-:Y:S01]  /*7400*/  FFMA R11, R11, UR58, -R2.reuse ;  /* 0x0000003a0b0b7c23 */ /* 0x100fe20008000802 */
[--C-:B------:R-:W-:Y:S01]  /*7410*/  FFMA R14, R14, UR58, -R2.reuse ;  /* 0x0000003a0e0e7c23 */ /* 0x100fe20008000802 */
[----:B------:R-:W-:-:S02]  /*7420*/  FFMA R15, R15, UR58, -R2 ;  /* 0x0000003a0f0f7c23 */ /* 0x000fc40008000802 */
[----:B-1----:R-:W-:Y:S01]  /*7430*/  FMUL R4, R11, 1.4426950216293334961 ;  /* 0x3fb8aa3b0b047820 */ /* 0x002fe20000400000 */
[----:B------:R1:W0:Y:S01]  /*7440*/  MUFU.EX2 R133, R6 ;  /* 0x0000000600857308 */ /* 0x0002220000000800 */
[----:B---3--:R3:W-:Y:S01]  /*7450*/  STL [R1+0x2c4], R221 ;  /* 0x0002c4dd01007387 */ /* 0x0087e20000100800 */
[----:B----4-:R-:W-:-:S06]  /*7460*/  FMUL R5, R14, 1.4426950216293334961 ;  /* 0x3fb8aa3b0e057820 */ /* 0x010fcc0000400000 */
[----:B------:R-:W3:Y:S01]  /*7470*/  MUFU.EX2 R3, R3 ;  /* 0x0000000300037308 */ /* 0x000ee20000000800 */
[----:B-----5:R-:W-:Y:S01]  /*7480*/  FADD R0, R221, R222 ;  /* 0x000000dedd007221 */ /* 0x020fe20000000000 */
[----:B------:R-:W-:Y:S01]  /*7490*/  STL [R1+0x2c0], R222 ;  /* 0x0002c0de01007387 */ /* 0x000fe20000100800 */
[----:B-1----:R-:W-:-:S05]  /*74a0*/  FMUL R6, R10, 1.4426950216293334961 ;  /* 0x3fb8aa3b0a067820 */ /* 0x002fca0000400000 */
[----:B------:R-:W1:Y:S01]  /*74b0*/  MUFU.EX2 R220, R8 ;  /* 0x0000000800dc7308 */ /* 0x000e620000000800 */
[----:B0-----:R-:W-:-:S07]  /*74c0*/  FADD R0, R133, R0 ;  /* 0x0000000085007221 */ /* 0x001fce0000000000 */
[----:B------:R-:W0:Y:S01]  /*74d0*/  MUFU.EX2 R219, R9 ;  /* 0x0000000900db7308 */ /* 0x000e220000000800 */
[C---:B---3--:R-:W-:Y:S01]  /*74e0*/  F2FP.SATFINITE.E4M3.F32.PACK_AB_MERGE_C R221, R3.reuse, R133, RZ ;  /* 0x0000008503dd723e */ /* 0x048fe200048070ff */
[----:B------:R-:W-:-:S06]  /*74f0*/  FADD R0, R3, R0 ;  /* 0x0000000003007221 */ /* 0x000fcc0000000000 */
[----:B------:R-:W3:Y:S01]  /*7500*/  MUFU.EX2 R226, R12 ;  /* 0x0000000c00e27308 */ /* 0x000ee20000000800 */
[----:B-1----:R-:W-:Y:S07]  /*7510*/  STL [R1+0x2bc], R220 ;  /* 0x0002bcdc01007387 */ /* 0x002fee0000100800 */
[----:B------:R-:W1:Y:S01]  /*7520*/  MUFU.EX2 R223, R13 ;  /* 0x0000000d00df7308 */ /* 0x000e620000000800 */
[----:B0-----:R-:W-:Y:S01]  /*7530*/  STL [R1+0x2b8], R219 ;  /* 0x0002b8db01007387 */ /* 0x001fe20000100800 */
[----:B------:R-:W-:-:S06]  /*7540*/  FADD R0, R220, R0 ;  /* 0x00000000dc007221 */ /* 0x000fcc0000000000 */
[----:B------:R-:W0:Y:S01]  /*7550*/  MUFU.EX2 R6, R6 ;  /* 0x0000000600067308 */ /* 0x000e220000000800 */
[----:B---3--:R-:W-:Y:S07]  /*7560*/  STL [R1+0x2b4], R226 ;  /* 0x0002b4e201007387 */ /* 0x008fee0000100800 */
[----:B------:R-:W3:Y:S01]  /*7570*/  MUFU.EX2 R4, R4 ;  /* 0x0000000400047308 */ /* 0x000ee20000000800 */
[----:B-1----:R-:W-:Y:S04]  /*7580*/  STL [R1+0x2b0], R223 ;  /* 0x0002b0df01007387 */ /* 0x002fe80000100800 */
[----:B------:R-:W4:Y:S03]  /*7590*/  LDL.64 R224, [R1+0x80] ;  /* 0x0000800001e07983 */ /* 0x000f260000100a00 */
[----:B------:R-:W1:Y:S01]  /*75a0*/  MUFU.EX2 R5, R5 ;  /* 0x0000000500057308 */ /* 0x000e620000000800 */
[----:B------:R5:W-:Y:S04]  /*75b0*/  STL [R1+0x29c], R221 ;  /* 0x00029cdd01007387 */ /* 0x000be80000100800 */
[----:B-----5:R-:W5:Y:S01]  /*75c0*/  LDL.64 R220, [R1+0x60] ;  /* 0x0000600001dc7983 */ /* 0x020f620000100a00 */
[----:B------:R-:W-:Y:S01]  /*75d0*/  FADD R0, R219, R0 ;  /* 0x00000000db007221 */ /* 0x000fe20000000000 */
[----:B------:R-:W-:-:S03]  /*75e0*/  FMUL R3, R15, 1.4426950216293334961 ;  /* 0x3fb8aa3b0f037820 */ /* 0x000fc60000400000 */
[----:B0-----:R-:W-:Y:S01]  /*75f0*/  FADD R0, R6, R0 ;  /* 0x0000000006007221 */ /* 0x001fe20000000000 */
[----:B------:R-:W-:Y:S02]  /*7600*/  FFMA R16, R16, UR58, -R2 ;  /* 0x0000003a10107c23 */ /* 0x000fe40008000802 */
[----:B------:R-:W0:Y:S01]  /*7610*/  MUFU.EX2 R3, R3 ;  /* 0x0000000300037308 */ /* 0x000e220000000800 */
[----:B---3--:R-:W-:Y:S01]  /*7620*/  FADD R0, R4, R0 ;  /* 0x0000000004007221 */ /* 0x008fe20000000000 */
[----:B------:R-:W-:Y:S01]  /*7630*/  FMUL R16, R16, 1.4426950216293334961 ;  /* 0x3fb8aa3b10107820 */ /* 0x000fe20000400000 */
[----:B------:R-:W-:Y:S02]  /*7640*/  FFMA R17, R17, UR58, -R2 ;  /* 0x0000003a11117c23 */ /* 0x000fe40008000802 */
[----:B------:R-:W-:Y:S01]  /*7650*/  FADD R0, R226, R0 ;  /* 0x00000000e2007221 */ /* 0x000fe20000000000 */
[----:B------:R-:W-:Y:S01]  /*7660*/  F2FP.SATFINITE.E4M3.F32.PACK_AB_MERGE_C R219, R4, R6, RZ ;  /* 0x0000000604db723e */ /* 0x000fe200048070ff */
[----:B------:R-:W-:Y:S01]  /*7670*/  FFMA R18, R18, UR58, -R2 ;  /* 0x0000003a12127c23 */ /* 0x000fe20008000802 */
[----:B------:R-:W3:Y:S01]  /*7680*/  MUFU.EX2 R222, R16 ;  /* 0x0000001000de7308 */ /* 0x000ee20000000800 */
[----:B------:R-:W-:Y:S01]  /*7690*/  FMUL R17, R17, 1.4426950216293334961 ;  /* 0x3fb8aa3b11117820 */ /* 0x000fe20000400000 */
[----:B------:R-:W-:Y:S01]  /*76a0*/  FADD R0, R223, R0 ;  /* 0x00000000df007221 */ /* 0x000fe20000000000 */
[----:B------:R-:W-:Y:S01]  /*76b0*/  FFMA R19, R19, UR58, -R2 ;  /* 0x0000003a13137c23 */ /* 0x000fe20008000802 */
[----:B------:R-:W-:Y:S01]  /*76c0*/  FMUL R4, R18, 1.4426950216293334961 ;  /* 0x3fb8aa3b12047820 */ /* 0x000fe20000400000 */
[----:B------:R2:W-:Y:S01]  /*76d0*/  STL [R1+0x294], R219 ;  /* 0x000294db01007387 */ /* 0x0005e20000100800 */
[----:B-1----:R-:W-:Y:S01]  /*76e0*/  FADD R0, R5, R0 ;  /* 0x0000000005007221 */ /* 0x002fe20000000000 */
[----:B------:R-:W-:Y:S01]  /*76f0*/  FMUL R19, R19, 1.4426950216293334961 ;  /* 0x3fb8aa3b13137820 */ /* 0x000fe20000400000 */
[----:B0-----:R-:W-:-:S02]  /*7700*/  F2FP.SATFINITE.E4M3.F32.PACK_AB_MERGE_C R5, R3, R5, RZ ;  /* 0x000000050305723e */ /* 0x001fc400048070ff */
[----:B------:R-:W-:Y:S01]  /*7710*/  MUFU.EX2 R4, R4 ;  /* 0x0000000400047308 */ /* 0x000fe20000000800 */
[----:B------:R-:W-:-:S07]  /*7720*/  FADD R0, R3, R0 ;  /* 0x0000000003007221 */ /* 0x000fce0000000000 */
[----:B--2---:R-:W0:Y:S08]  /*7730*/  MUFU.EX2 R219, R17 ;  /* 0x0000001100db7308 */ /* 0x004e300000000800 */
[----:B------:R-:W1:Y:S01]  /*7740*/  MUFU.EX2 R3, R19 ;  /* 0x0000001300037308 */ /* 0x000e620000000800 */
[----:B---3--:R-:W-:Y:S01]  /*7750*/  FADD R0, R222, R0 ;  /* 0x00000000de007221 */ /* 0x008fe20000000000 */
[----:B------:R-:W-:-:S03]  /*7760*/  PRMT R133, RZ, 0x7610, R133 ;  /* 0x00007610ff857816 */ /* 0x000fc60000000085 */
[----:B0-----:R-:W-:Y:S01]  /*7770*/  FADD R0, R219, R0 ;  /* 0x00000000db007221 */ /* 0x001fe20000000000 */
[----:B------:R-:W-:Y:S03]  /*7780*/  STL [R1+0x2ac], R222 ;  /* 0x0002acde01007387 */ /* 0x000fe60000100800 */
[----:B------:R-:W-:Y:S01]  /*7790*/  FADD R0, R4, R0 ;  /* 0x0000000004007221 */ /* 0x000fe20000000000 */
[----:B------:R-:W-:Y:S01]  /*77a0*/  STL [R1+0x2a8], R219 ;  /* 0x0002a8db01007387 */ /* 0x000fe20000100800 */
[----:B-1----:R-:W-:-:S03]  /*77b0*/  F2FP.SATFINITE.E4M3.F32.PACK_AB_MERGE_C R4, R3, R4, RZ ;  /* 0x000000040304723e */ /* 0x002fc600048070ff */
[----:B------:R0:W-:Y:S04]  /*77c0*/  STL [R1+0x104], R5 ;  /* 0x0001040501007387 */ /* 0x0001e80000100800 */
[----:B------:R1:W-:Y:S01]  /*77d0*/  STL [R1+0x100], R4 ;  /* 0x0001000401007387 */ /* 0x0003e20000100800 */
[----:B------:R-:W-:-:S03]  /*77e0*/  PRMT R218, RZ, 0x7610, R218 ;  /* 0x00007610ffda7816 */ /* 0x000fc600000000da */
[----:B-----5:R-:W2:Y:S04]  /*77f0*/  @P2 LDG.E.U8 R133, desc[UR18][R220.64] ;  /* 0x00000012dc852981 */ /* 0x020ea8000c1e1100 */
[----:B----4-:R-:W3:Y:S04]  /*7800*/  @P2 LDG.E.U8 R218, desc[UR18][R224.64] ;  /* 0x00000012e0da2981 */ /* 0x010ee8000c1e1100 */
[----:B------:R-:W4:Y:S04]  /*7810*/  LDL.64 R220, [R1+0x8] ;  /* 0x0000080001dc7983 */ /* 0x000f280000100a00 */
[----:B------:R-:W5:Y:S01]  /*7820*/  LDL.64 R224, [R1+0x28] ;  /* 0x0000280001e07983 */ /* 0x000f620000100a00 */
[--C-:B------:R-:W-:Y:S01]  /*7830*/  FFMA R20, R20, UR58, -R2.reuse ;  /* 0x0000003a14147c23 */ /* 0x100fe20008000802 */
[--C-:B------:R-:W-:Y:S01]  /*7840*/  FFMA R21, R21, UR58, -R2.reuse ;  /* 0x0000003a15157c23 */ /* 0x100fe20008000802 */
[----:B------:R-:W-:-:S02]  /*7850*/  FFMA R22, R22, UR58, -R2 ;  /* 0x0000003a16167c23 */ /* 0x000fc40008000802 */
[----:B------:R-:W-:Y:S01]  /*7860*/  FMUL R20, R20, 1.4426950216293334961 ;  /* 0x3fb8aa3b14147820 */ /* 0x000fe20000400000 */
[----:B------:R-:W-:Y:S01]  /*7870*/  FMUL R21, R21, 1.4426950216293334961 ;  /* 0x3fb8aa3b15157820 */ /* 0x000fe20000400000 */
[----:B0-----:R-:W-:Y:S02]  /*7880*/  FMUL R5, R22, 1.4426950216293334961 ;  /* 0x3fb8aa3b16057820 */ /* 0x001fe40000400000 */
[----:B-1----:R-:W0:Y:S01]  /*7890*/  MUFU.EX2 R4, R20 ;  /* 0x0000001400047308 */ /* 0x002e220000000800 */
[----:B------:R-:W-:Y:S01]  /*78a0*/  FFMA R23, R23, UR58, -R2 ;  /* 0x0000003a17177c23 */ /* 0x000fe20008000802 */
[----:B------:R-:W-:-:S03]  /*78b0*/  FADD R0, R3, R0 ;  /* 0x0000000003007221 */ /* 0x000fc60000000000 */
[----:B------:R-:W-:-:S03]  /*78c0*/  FMUL R3, R23, 1.4426950216293334961 ;  /* 0x3fb8aa3b17037820 */ /* 0x000fc60000400000 */
[----:B------:R-:W1:Y:S01]  /*78d0*/  MUFU.EX2 R223, R21 ;  /* 0x0000001500df7308 */ /* 0x000e620000000800 */
[----:B------:R-:W-:-:S07]  /*78e0*/  FFMA R24, R24, UR58, -R2 ;  /* 0x0000003a18187c23 */ /* 0x000fce0008000802 */
[----:B------:R-:W1:Y:S01]  /*78f0*/  MUFU.EX2 R5, R5 ;  /* 0x0000000500057308 */ /* 0x000e620000000800 */
[----:B------:R-:W-:Y:S01]  /*7900*/  FMUL R24, R24, 1.4426950216293334961 ;  /* 0x3fb8aa3b18187820 */ /* 0x000fe20000400000 */
[----:B------:R-:W-:Y:S01]  /*7910*/  FFMA R25, R25, UR58, -R2 ;  /* 0x0000003a19197c23 */ /* 0x000fe20008000802 */
[----:B0-----:R-:W-:-:S05]  /*7920*/  FADD R0, R4, R0 ;  /* 0x0000000004007221 */ /* 0x001fca0000000000 */
[----:B------:R-:W0:Y:S01]  /*7930*/  MUFU.EX2 R3, R3 ;  /* 0x0000000300037308 */ /* 0x000e220000000800 */
[----:B------:R-:W-:Y:S01]  /*7940*/  FFMA R26, R26, UR58, -R2 ;  /* 0x0000003a1a1a7c23 */ /* 0x000fe20008000802 */
[----:B------:R-:W-:Y:S01]  /*7950*/  FMUL R25, R25, 1.4426950216293334961 ;  /* 0x3fb8aa3b19197820 */ /* 0x000fe20000400000 */
[----:B-1----:R-:W-:Y:S01]  /*7960*/  FADD R0, R223, R0 ;  /* 0x00000000df007221 */ /* 0x002fe20000000000 */
[----:B------:R1:W-:Y:S01]  /*7970*/  STL [R1+0x2a4], R4 ;  /* 0x0002a40401007387 */ /* 0x0003e20000100800 */
[----:B------:R-:W-:-:S03]  /*7980*/  FFMA R27, R27, UR58, -R2 ;  /* 0x0000003a1b1b7c23 */ /* 0x000fc60008000802 */
[----:B------:R-:W0:Y:S01]  /*7990*/  MUFU.EX2 R222, R24 ;  /* 0x0000001800de7308 */ /* 0x000e220000000800 */
[----:B------:R-:W-:Y:S01]  /*79a0*/  FADD R0, R5, R0 ;  /* 0x0000000005007221 */ /* 0x000fe20000000000 */
[----:B------:R-:W-:Y:S01]  /*79b0*/  FMUL R27, R27, 1.4426950216293334961 ;  /* 0x3fb8aa3b1b1b7820 */ /* 0x000fe20000400000 */
[----:B-1----:R-:W-:-:S05]  /*79c0*/  FMUL R4, R26, 1.4426950216293334961 ;  /* 0x3fb8aa3b1a047820 */ /* 0x002fca0000400000 */
[----:B------:R-:W1:Y:S01]  /*79d0*/  MUFU.EX2 R219, R25 ;  /* 0x0000001900db7308 */ /* 0x000e620000000800 */
[C---:B0-----:R-:W-:Y:S01]  /*79e0*/  F2FP.SATFINITE.E4M3.F32.PACK_AB_MERGE_C R5, R3.reuse, R5, RZ ;  /* 0x000000050305723e */ /* 0x041fe200048070ff */
[----:B------:R-:W-:-:S06]  /*79f0*/  FADD R0, R3, R0 ;  /* 0x0000000003007221 */ /* 0x000fcc0000000000 */
[----:B------:R-:W0:Y:S08]  /*7a00*/  MUFU.EX2 R4, R4 ;  /* 0x0000000400047308 */ /* 0x000e300000000800 */
[----:B------:R-:W0:Y:S01]  /*7a10*/  MUFU.EX2 R3, R27 ;  /* 0x0000001b00037308 */ /* 0x000e220000000800 */
[----:B------:R-:W-:Y:S01]  /*7a20*/  FADD R0, R222, R0 ;  /* 0x00000000de007221 */ /* 0x000fe20000000000 */
[----:B------:R-:W-:-:S03]  /*7a30*/  FFMA R28, R28, UR58, -R2 ;  /* 0x0000003a1c1c7c23 */ /* 0x000fc60008000802 */
[----:B-1----:R-:W-:Y:S01]  /*7a40*/  FADD R0, R219, R0 ;  /* 0x00000000db007221 */ /* 0x002fe20000000000 */
[----:B------:R-:W-:Y:S03]  /*7a50*/  STL [R1+0x2a0], R223 ;  /* 0x0002a0df01007387 */ /* 0x000fe60000100800 */
[----:B0-----:R-:W-:Y:S01]  /*7a60*/  FADD R0, R4, R0 ;  /* 0x0000000004007221 */ /* 0x001fe20000000000 */
[----:B------:R-:W-:Y:S01]  /*7a70*/  STL [R1+0x298], R222 ;  /* 0x000298de01007387 */ /* 0x000fe20000100800 */
[----:B------:R-:W-:Y:S01]  /*7a80*/  FMUL R28, R28, 1.4426950216293334961 ;  /* 0x3fb8aa3b1c1c7820 */ /* 0x000fe20000400000 */
[----:B------:R-:W-:Y:S01]  /*7a90*/  FFMA R29, R29, UR58, -R2 ;  /* 0x0000003a1d1d7c23 */ /* 0x000fe20008000802 */
[----:B------:R-:W-:Y:S01]  /*7aa0*/  PRMT R8, RZ, 0x7610, R8 ;  /* 0x00007610ff087816 */ /* 0x000fe20000000008 */
[----:B------:R-:W-:Y:S01]  /*7ab0*/  STL [R1+0x290], R219 ;  /* 0x000290db01007387 */ /* 0x000fe20000100800 */
[----:B------:R-:W-:-:S03]  /*7ac0*/  F2FP.SATFINITE.E4M3.F32.PACK_AB_MERGE_C R4, R3, R4, RZ ;  /* 0x000000040304723e */ /* 0x000fc600048070ff */
[----:B------:R0:W-:Y:S01]  /*7ad0*/  STL [R1+0x44], R5 ;  /* 0x0000440501007387 */ /* 0x0001e20000100800 */
[--C-:B------:R-:W-:Y:S01]  /*7ae0*/  FFMA R30, R30, UR58, -R2.reuse ;  /* 0x0000003a1e1e7c23 */ /* 0x100fe20008000802 */
[----:B------:R-:W-:Y:S02]  /*7af0*/  FMUL R29, R29, 1.4426950216293334961 ;  /* 0x3fb8aa3b1d1d7820 */ /* 0x000fe40000400000 */
[----:B------:R1:W-:Y:S01]  /*7b00*/  STL [R1+0x40], R4 ;  /* 0x0000400401007387 */ /* 0x0003e20000100800 */
[----:B------:R-:W-:Y:S01]  /*7b10*/  FFMA R31, R31, UR58, -R2 ;  /* 0x0000003a1f1f7c23 */ /* 0x000fe20008000802 */
[----:B------:R-:W-:Y:S01]  /*7b20*/  FADD R0, R3, R0 ;  /* 0x0000000003007221 */ /* 0x000fe20000000000 */
[----:B0-----:R-:W-:Y:S01]  /*7b30*/  FMUL R5, R30, 1.4426950216293334961 ;  /* 0x3fb8aa3b1e057820 */ /* 0x001fe20000400000 */
[----:B-1----:R-:W0:Y:S01]  /*7b40*/  MUFU.EX2 R4, R28 ;  /* 0x0000001c00047308 */ /* 0x002e220000000800 */
[----:B------:R-:W-:Y:S01]  /*7b50*/  FMUL R3, R31, 1.4426950216293334961 ;  /* 0x3fb8aa3b1f037820 */ /* 0x000fe20000400000 */
[----:B------:R-:W-:-:S06]  /*7b60*/  FFMA R32, R32, UR58, -R2 ;  /* 0x0000003a20207c23 */ /* 0x000fcc0008000802 */
[----:B------:R-:W-:Y:S01]  /*7b70*/  MUFU.EX2 R5, R5 ;  /* 0x0000000500057308 */ /* 0x000fe20000000800 */
[----:B------:R-:W-:Y:S01]  /*7b80*/  FMUL R32, R32, 1.4426950216293334961 ;  /* 0x3fb8aa3b20207820 */ /* 0x000fe20000400000 */
[--C-:B------:R-:W-:Y:S01]  /*7b90*/  FFMA R33, R33, UR58, -R2.reuse ;  /* 0x0000003a21217c23 */ /* 0x100fe20008000802 */
[----:B------:R-:W-:-:S05]  /*7ba0*/  FFMA R34, R34, UR58, -R2 ;  /* 0x0000003a22227c23 */ /* 0x000fca0008000802 */
[----:B------:R-:W1:Y:S01]  /*7bb0*/  MUFU.EX2 R3, R3 ;  /* 0x0000000300037308 */ /* 0x000e620000000800 */
[----:B0-----:R-:W-:Y:S01]  /*7bc0*/  FADD R0, R4, R0 ;  /* 0x0000000004007221 */ /* 0x001fe20000000000 */
[----:B------:R-:W-:Y:S01]  /*7bd0*/  FMUL R33, R33, 1.4426950216293334961 ;  /* 0x3fb8aa3b21217820 */ /* 0x000fe20000400000 */
[----:B------:R0:W-:Y:S01]  /*7be0*/  STL [R1+0x54], R4 ;  /* 0x0000540401007387 */ /* 0x0001e20000100800 */
[----:B------:R-:W-:-:S04]  /*7bf0*/  FFMA R35, R35, UR58, -R2 ;  /* 0x0000003a23237c23 */ /* 0x000fc80008000802 */
[----:B------:R-:W-:Y:S01]  /*7c00*/  MUFU.EX2 R219, R33 ;  /* 0x0000002100db7308 */ /* 0x000fe20000000800 */
[----:B0-----:R-:W-:Y:S01]  /*7c10*/  FMUL R4, R34, 1.4426950216293334961 ;  /* 0x3fb8aa3b22047820 */ /* 0x001fe20000400000 */
[----:B------:R-:W-:-:S06]  /*7c20*/  FMUL R35, R35, 1.4426950216293334961 ;  /* 0x3fb8aa3b23237820 */ /* 0x000fcc0000400000 */
[----:B------:R-:W-:Y:S01]  /*7c30*/  MUFU.EX2 R4, R4 ;  /* 0x0000000400047308 */ /* 0x000fe20000000800 */
[----:B-1----:R-:W-:Y:S01]  /*7c40*/  F2FP.SATFINITE.E4M3.F32.PACK_AB_MERGE_C R248, R3, R5, RZ ;  /* 0x0000000503f8723e */ /* 0x002fe200048070ff */
[--C-:B------:R-:W-:Y:S01]  /*7c50*/  FFMA R38, R38, UR58, -R2.reuse ;  /* 0x0000003a26267c23 */ /* 0x100fe20008000802 */
[--C-:B------:R-:W-:Y:S01]  /*7c60*/  FFMA R39, R39, UR58, -R2.reuse ;  /* 0x0000003a27277c23 */ /* 0x100fe20008000802 */
[--C-:B------:R-:W-:Y:S01]  /*7c70*/  FFMA R36, R36, UR58, -R2.reuse ;  /* 0x0000003a24247c23 */ /* 0x100fe20008000802 */
[----:B------:R-:W-:-:S03]  /*7c80*/  FFMA R37, R37, UR58, -R2 ;  /* 0x0000003a25257c23 */ /* 0x000fc60008000802 */
[----:B------:R-:W-:Y:S01]  /*7c90*/  FMUL R36, R36, 1.4426950216293334961 ;  /* 0x3fb8aa3b24247820 */ /* 0x000fe20000400000 */
[----:B------:R-:W-:-:S03]  /*7ca0*/  FMUL R37, R37, 1.4426950216293334961 ;  /* 0x3fb8aa3b25257820 */ /* 0x000fc60000400000 */
[----:B------:R-:W-:Y:S08]  /*7cb0*/  MUFU.EX2 R252, R36 ;  /* 0x0000002400fc7308 */ /* 0x000ff00000000800 */
[----:B------:R-:W-:Y:S01]  /*7cc0*/  MUFU.EX2 R251, R37 ;  /* 0x0000002500fb7308 */ /* 0x000fe20000000800 */
[----:B----4-:R0:W4:Y:S07]  /*7cd0*/  @P2 LDG.E.U8 R8, desc[UR18][R220.64] ;  /* 0x00000012dc082981 */ /* 0x01012e000c1e1100 */
[----:B0-----:R-:W0:Y:S08]  /*7ce0*/  MUFU.EX2 R221, R29 ;  /* 0x0000001d00dd7308 */ /* 0x001e300000000800 */
[----:B------:R-:W1:Y:S01]  /*7cf0*/  MUFU.EX2 R220, R32 ;  /* 0x0000002000dc7308 */ /* 0x000e620000000800 */
[----:B0-----:R-:W-:-:S04]  /*7d00*/  FADD R0, R221, R0 ;  /* 0x00000000dd007221 */ /* 0x001fc80000000000 */
[----:B------:R-:W-:-:S04]  /*7d10*/  FADD R0, R5, R0 ;  /* 0x0000000005007221 */ /* 0x000fc80000000000 */
[----:B------:R-:W-:Y:S02]  /*7d20*/  FADD R0, R3, R0 ;  /* 0x0000000003007221 */ /* 0x000fe40000000000 */
[----:B------:R-:W0:Y:S02]  /*7d30*/  MUFU.EX2 R3, R35 ;  /* 0x0000002300037308 */ /* 0x000e240000000800 */
[----:B-1----:R-:W-:-:S04]  /*7d40*/  FADD R0, R220, R0 ;  /* 0x00000000dc007221 */ /* 0x002fc80000000000 */
[----:B------:R-:W-:Y:S01]  /*7d50*/  FADD R0, R219, R0 ;  /* 0x00000000db007221 */ /* 0x000fe20000000000 */
[----:B------:R-:W-:Y:S03]  /*7d60*/  STL [R1+0x50], R221 ;  /* 0x000050dd01007387 */ /* 0x000fe60000100800 */
[----:B------:R-:W-:Y:S01]  /*7d70*/  FADD R0, R4, R0 ;  /* 0x0000000004007221 */ /* 0x000fe20000000000 */
[----:B------:R1:W-:Y:S01]  /*7d80*/  STL [R1+0x4c], R220 ;  /* 0x00004cdc01007387 */ /* 0x0003e20000100800 */
[----:B------:R-:W-:-:S03]  /*7d90*/  FMUL R5, R38, 1.4426950216293334961 ;  /* 0x3fb8aa3b26057820 */ /* 0x000fc60000400000 */
[----:B------:R1:W-:Y:S01]  /*7da0*/  STL [R1+0x48], R219 ;  /* 0x000048db01007387 */ /* 0x0003e20000100800 */
[C---:B0-----:R-:W-:Y:S01]  /*7db0*/  F2FP.SATFINITE.E4M3.F32.PACK_AB_MERGE_C R231, R3.reuse, R4, RZ ;  /* 0x0000000403e7723e */ /* 0x041fe200048070ff */
[----:B------:R-:W-:Y:S01]  /*7dc0*/  FADD R0, R3, R0 ;  /* 0x0000000003007221 */ /* 0x000fe20000000000 */
[----:B------:R-:W-:Y:S01]  /*7dd0*/  FMUL R3, R39, 1.4426950216293334961 ;  /* 0x3fb8aa3b27037820 */ /* 0x000fe20000400000 */
[----:B------:R-:W2:Y:S04]  /*7de0*/  LDL.64 R36, [R1+0x58] ;  /* 0x0000580001247983 */ /* 0x000ea80000100a00 */
[----:B------:R-:W2:Y:S01]  /*7df0*/  LDL.64 R38, [R1+0x78] ;  /* 0x0000780001267983 */ /* 0x000ea20000100a00 */
[----:B------:R-:W0:Y:S01]  /*7e00*/  MUFU.EX2 R5, R5 ;  /* 0x0000000500057308 */ /* 0x000e220000000800 */
[--C-:B------:R-:W-:Y:S01]  /*7e10*/  FFMA R40, R40, UR58, -R2.reuse ;  /* 0x0000003a28287c23 */ /* 0x100fe20008000802 */
[--C-:B------:R-:W-:Y:S01]  /*7e20*/  FFMA R41, R41, UR58, -R2.reuse ;  /* 0x0000003a29297c23 */ /* 0x100fe20008000802 */
[----:B------:R-:W-:-:S02]  /*7e30*/  FFMA R42, R42, UR58, -R2 ;  /* 0x0000003a2a2a7c23 */ /* 0x000fc40008000802 */
[----:B------:R-:W-:-:S03]  /*7e40*/  FMUL R40, R40, 1.4426950216293334961 ;  /* 0x3fb8aa3b28287820 */ /* 0x000fc60000400000 */
[----:B------:R-:W1:Y:S01]  /*7e50*/  MUFU.EX2 R3, R3 ;  /* 0x0000000300037308 */ /* 0x000e620000000800 */
[----:B------:R-:W-:Y:S01]  /*7e60*/  FADD R0, R252, R0 ;  /* 0x00000000fc007221 */ /* 0x000fe20000000000 */
[----:B------:R-:W-:Y:S01]  /*7e70*/  FMUL R41, R41, 1.4426950216293334961 ;  /* 0x3fb8aa3b29297820 */ /* 0x000fe20000400000 */
[----:B------:R-:W-:Y:S01]  /*7e80*/  FMUL R4, R42, 1.4426950216293334961 ;  /* 0x3fb8aa3b2a047820 */ /* 0x000fe20000400000 */
[----:B------:R-:W-:Y:S01]  /*7e90*/  FFMA R43, R43, UR58, -R2 ;  /* 0x0000003a2b2b7c23 */ /* 0x000fe20008000802 */
[----:B------:R-:W-:-:S03]  /*7ea0*/  FADD R0, R251, R0 ;  /* 0x00000000fb007221 */ /* 0x000fc60000000000 */
[----:B------:R-:W3:Y:S01]  /*7eb0*/  MUFU.EX2 R250, R40 ;  /* 0x0000002800fa7308 */ /* 0x000ee20000000800 */
[----:B0-----:R-:W-:Y:S01]  /*7ec0*/  FADD R0, R5, R0 ;  /* 0x0000000005007221 */ /* 0x001fe20000000000 */
[----:B------:R-:W-:-:S06]  /*7ed0*/  FMUL R43, R43, 1.4426950216293334961 ;  /* 0x3fb8aa3b2b2b7820 */ /* 0x000fcc0000400000 */
[----:B------:R-:W0:Y:S01]  /*7ee0*/  MUFU.EX2 R249, R41 ;  /* 0x0000002900f97308 */ /* 0x000e220000000800 */
[C---:B-1----:R-:W-:Y:S01]  /*7ef0*/  F2FP.SATFINITE.E4M3.F32.PACK_AB_MERGE_C R226, R3.reuse, R5, RZ ;  /* 0x0000000503e2723e */ /* 0x042fe200048070ff */
[----:B------:R-:W-:-:S06]  /*7f00*/  FADD R0, R3, R0 ;  /* 0x0000000003007221 */ /* 0x000fcc0000000000 */
[----:B------:R-:W1:Y:S01]  /*7f10*/  MUFU.EX2 R4, R4 ;  /* 0x0000000400047308 */ /* 0x000e620000000800 */
[----:B------:R-:W-:Y:S01]  /*7f20*/  FFMA R44, R44, UR58, -R2 ;  /* 0x0000003a2c2c7c23 */ /* 0x000fe20008000802 */
[----:B---3--:R-:W-:-:S06]  /*7f30*/  FADD R0, R250, R0 ;  /* 0x00000000fa007221 */ /* 0x008fcc0000000000 */
[----:B------:R-:W3:Y:S01]  /*7f40*/  MUFU.EX2 R3, R43 ;  /* 0x0000002b00037308 */ /* 0x000ee20000000800 */
[----:B------:R-:W-:Y:S01]  /*7f50*/  FMUL R44, R44, 1.4426950216293334961 ;  /* 0x3fb8aa3b2c2c7820 */ /* 0x000fe20000400000 */
[----:B------:R-:W-:Y:S01]  /*7f60*/  FFMA R45, R45, UR58, -R2 ;  /* 0x0000003a2d2d7c23 */ /* 0x000fe20008000802 */
[----:B0-----:R-:W-:Y:S01]  /*7f70*/  FADD R0, R249, R0 ;  /* 0x00000000f9007221 */ /* 0x001fe20000000000 */
[----:B------:R-:W-:Y:S01]  /*7f80*/  PRMT R9, RZ, 0x7610, R9 ;  /* 0x00007610ff097816 */ /* 0x000fe20000000009 */
[----:B------:R-:W-:Y:S01]  /*7f90*/  FFMA R46, R46, UR58, -R2 ;  /* 0x0000003a2e2e7c23 */ /* 0x000fe20008000802 */
[----:B------:R-:W-:Y:S02]  /*7fa0*/  FMUL R45, R45, 1.4426950216293334961 ;  /* 0x3fb8aa3b2d2d7820 */ /* 0x000fe40000400000 */
[----:B------:R-:W0:Y:S01]  /*7fb0*/  MUFU.EX2 R230, R44 ;  /* 0x0000002c00e67308 */ /* 0x000e220000000800 */
[----:B-1----:R-:W-:Y:S01]  /*7fc0*/  FADD R0, R4, R0 ;  /* 0x0000000004007221 */ /* 0x002fe20000000000 */
[----:B------:R-:W-:Y:S01]  /*7fd0*/  FMUL R5, R46, 1.4426950216293334961 ;  /* 0x3fb8aa3b2e057820 */ /* 0x000fe20000400000 */
[----:B------:R-:W-:Y:S01]  /*7fe0*/  FFMA R47, R47, UR58, -R2 ;  /* 0x0000003a2f2f7c23 */ /* 0x000fe20008000802 */
[----:B-----5:R1:W5:Y:S04]  /*7ff0*/  @P2 LDG.E.U8 R9, desc[UR18][R224.64] ;  /* 0x00000012e0092981 */ /* 0x020368000c1e1100 */
[----:B------:R-:W0:Y:S01]  /*8000*/  MUFU.EX2 R229, R45 ;  /* 0x0000002d00e57308 */ /* 0x000e220000000800 */
[C---:B---3--:R-:W-:Y:S01]  /*8010*/  FADD R0, R3.reuse, R0 ;  /* 0x0000000003007221 */ /* 0x048fe20000000000 */
[----:B-1----:R-:W-:Y:S01]  /*8020*/  F2FP.SATFINITE.E4M3.F32.PACK_AB_MERGE_C R225, R3, R4, RZ ;  /* 0x0000000403e1723e */ /* 0x002fe200048070ff */
[----:B------:R-:W-:-:S05]  /*8030*/  FMUL R3, R47, 1.4426950216293334961 ;  /* 0x3fb8aa3b2f037820 */ /* 0x000fca0000400000 */
[----:B------:R-:W1:Y:S01]  /*8040*/  MUFU.EX2 R5, R5 ;  /* 0x0000000500057308 */ /* 0x000e620000000800 */
[--C-:B------:R-:W-:Y:S01]  /*8050*/  FFMA R48, R48, UR58, -R2.reuse ;  /* 0x0000003a30307c23 */ /* 0x100fe20008000802 */
[--C-:B------:R-:W-:Y:S01]  /*8060*/  FFMA R49, R49, UR58, -R2.reuse ;  /* 0x0000003a31317c23 */ /* 0x100fe20008000802 */
[----:B------:R-:W-:Y:S02]  /*8070*/  FFMA R50, R50, UR58, -R2 ;  /* 0x0000003a32327c23 */ /* 0x000fe40008000802 */
[----:B------:R-:W-:-:S03]  /*8080*/  FMUL R48, R48, 1.4426950216293334961 ;  /* 0x3fb8aa3b30307820 */ /* 0x000fc60000400000 */
[----:B------:R-:W3:Y:S01]  /*8090*/  MUFU.EX2 R3, R3 ;  /* 0x0000000300037308 */ /* 0x000ee20000000800 */
[----:B0-----:R-:W-:Y:S01]  /*80a0*/  FADD R0, R230, R0 ;  /* 0x00000000e6007221 */ /* 0x001fe20000000000 */
[----:B------:R-:W-:Y:S01]  /*80b0*/  FMUL R49, R49, 1.4426950216293334961 ;  /* 0x3fb8aa3b31317820 */ /* 0x000fe20000400000 */
[----:B------:R-:W-:Y:S01]  /*80c0*/  FMUL R4, R50, 1.4426950216293334961 ;  /* 0x3fb8aa3b32047820 */ /* 0x000fe20000400000 */
[----:B------:R-:W-:Y:S01]  /*80d0*/  FFMA R51, R51, UR58, -R2 ;  /* 0x0000003a33337c23 */ /* 0x000fe20008000802 */
[----:B------:R-:W-:-:S03]  /*80e0*/  FADD R0, R229, R0 ;  /* 0x00000000e5007221 */ /* 0x000fc60000000000 */
[----:B------:R-:W0:Y:S01]  /*80f0*/  MUFU.EX2 R228, R48 ;  /* 0x0000003000e47308 */ /* 0x000e220000000800 */
[----:B-1----:R-:W-:Y:S01]  /*8100*/  FADD R0, R5, R0 ;  /* 0x0000000005007221 */ /* 0x002fe20000000000 */
[----:B------:R-:W-:-:S06]  /*8110*/  FMUL R51, R51, 1.4426950216293334961 ;  /* 0x3fb8aa3b33337820 */ /* 0x000fcc0000400000 */
[----:B------:R-:W1:Y:S01]  /*8120*/  MUFU.EX2 R227, R49 ;  /* 0x0000003100e37308 */ /* 0x000e620000000800 */
[C---:B---3--:R-:W-:Y:S01]  /*8130*/  F2FP.SATFINITE.E4M3.F32.PACK_AB_MERGE_C R220, R3.reuse, R5, RZ ;  /* 0x0000000503dc723e */ /* 0x048fe200048070ff */
[----:B------:R-:W-:-:S06]  /*8140*/  FADD R0, R3, R0 ;  /* 0x0000000003007221 */ /* 0x000fcc0000000000 */
[----:B------:R-:W3:Y:S01]  /*8150*/  MUFU.EX2 R4, R4 ;  /* 0x0000000400047308 */ /* 0x000ee20000000800 */
[----:B------:R-:W-:Y:S01]  /*8160*/  FFMA R52, R52, UR58, -R2 ;  /* 0x0000003a34347c23 */ /* 0x000fe20008000802 */
[----:B0-----:R-:W-:-:S06]  /*8170*/  FADD R0, R228, R0 ;  /* 0x00000000e4007221 */ /* 0x001fcc0000000000 */
[----:B------:R-:W0:Y:S01]  /*8180*/  MUFU.EX2 R3, R51 ;  /* 0x0000003300037308 */ /* 0x000e220000000800 */
[----:B------:R-:W-:Y:S01]  /*8190*/  FMUL R52, R52, 1.4426950216293334961 ;  /* 0x3fb8aa3b34347820 */ /* 0x000fe20000400000 */
[----:B------:R-:W-:Y:S01]  /*81a0*/  FFMA R53, R53, UR58, -R2 ;  /* 0x0000003a35357c23 */ /* 0x000fe20008000802 */
[----:B-1----:R-:W-:Y:S01]  /*81b0*/  FADD R0, R227, R0 ;  /* 0x00000000e3007221 */ /* 0x002fe20000000000 */
[----:B------:R-:W-:Y:S02]  /*81c0*/  FFMA R54, R54, UR58, -R2 ;  /* 0x0000003a36367c23 */ /* 0x000fe40008000802 */
[----:B------:R-:W-:Y:S02]  /*81d0*/  FMUL R53, R53, 1.4426950216293334961 ;  /* 0x3fb8aa3b35357820 */ /* 0x000fe40000400000 */
[----:B------:R-:W1:Y:S01]  /*81e0*/  MUFU.EX2 R224, R52 ;  /* 0x0000003400e07308 */ /* 0x000e620000000800 */
[----:B---3--:R-:W-:Y:S01]  /*81f0*/  FADD R0, R4, R0 ;  /* 0x0000000004007221 */ /* 0x008fe20000000000 */
[----:B------:R-:W-:Y:S01]  /*8200*/  FMUL R5, R54, 1.4426950216293334961 ;  /* 0x3fb8aa3b36057820 */ /* 0x000fe20000400000 */
[----:B------:R-:W-:-:S05]  /*8210*/  FFMA R55, R55, UR58, -R2 ;  /* 0x0000003a37377c23 */ /* 0x000fca0008000802 */
[----:B------:R-:W3:Y:S01]  /*8220*/  MUFU.EX2 R223, R53 ;  /* 0x0000003500df7308 */ /* 0x000ee20000000800 */
[C---:B0-----:R-:W-:Y:S01]  /*8230*/  F2FP.SATFINITE.E4M3.F32.PACK_AB_MERGE_C R219, R3.reuse, R4, RZ ;  /* 0x0000000403db723e */ /* 0x041fe200048070ff */
[----:B------:R-:W-:Y:S01]  /*8240*/  FADD R0, R3, R0 ;  /* 0x0000000003007221 */ /* 0x000fe20000000000 */
[----:B------:R-:W-:Y:S01]  /*8250*/  FMUL R3, R55, 1.4426950216293334961 ;  /* 0x3fb8aa3b37037820 */ /* 0x000fe20000400000 */
[----:B------:R-:W-:-:S04]  /*8260*/  FFMA R56, R56, UR58, -R2 ;  /* 0x0000003a38387c23 */ /* 0x000fc80008000802 */
[----:B------:R-:W0:Y:S01]  /*8270*/  MUFU.EX2 R5, R5 ;  /* 0x0000000500057308 */ /* 0x000e220000000800 */
[----:B------:R-:W-:Y:S01]  /*8280*/  FMUL R56, R56, 1.4426950216293334961 ;  /* 0x3fb8aa3b38387820 */ /* 0x000fe20000400000 */
[--C-:B------:R-:W-:Y:S01]  /*8290*/  FFMA R57, R57, UR58, -R2.reuse ;  /* 0x0000003a39397c23 */ /* 0x100fe20008000802 */
[----:B------:R-:W-:-:S05]  /*82a0*/  FFMA R58, R58, UR58, -R2 ;  /* 0x0000003a3a3a7c23 */ /* 0x000fca0008000802 */
[----:B------:R-:W0:Y:S01]  /*82b0*/  MUFU.EX2 R3, R3 ;  /* 0x0000000300037308 */ /* 0x000e220000000800 */
[----:B-1----:R-:W-:Y:S01]  /*82c0*/  FADD R0, R224, R0 ;  /* 0x00000000e0007221 */ /* 0x002fe20000000000 */
[----:B------:R-:W-:Y:S01]  /*82d0*/  FMUL R57, R57, 1.4426950216293334961 ;  /* 0x3fb8aa3b39397820 */ /* 0x000fe20000400000 */
[----:B------:R-:W-:Y:S01]  /*82e0*/  FMUL R4, R58, 1.4426950216293334961 ;  /* 0x3fb8aa3b3a047820 */ /* 0x000fe20000400000 */
[----:B------:R-:W-:Y:S01]  /*82f0*/  FFMA R59, R59, UR58, -R2 ;  /* 0x0000003a3b3b7c23 */ /* 0x000fe20008000802 */
[----:B---3--:R-:W-:-:S03]  /*8300*/  FADD R0, R223, R0 ;  /* 0x00000000df007221 */ /* 0x008fc60000000000 */
[----:B------:R-:W1:Y:S01]  /*8310*/  MUFU.EX2 R222, R56 ;  /* 0x0000003800de7308 */ /* 0x000e620000000800 */
[----:B0-----:R-:W-:Y:S01]  /*8320*/  FADD R0, R5, R0 ;  /* 0x0000000005007221 */ /* 0x001fe20000000000 */
[----:B------:R-:W-:-:S06]  /*8330*/  FMUL R59, R59, 1.4426950216293334961 ;  /* 0x3fb8aa3b3b3b7820 */ /* 0x000fcc0000400000 */
[----:B------:R-:W0:Y:S01]  /*8340*/  MUFU.EX2 R221, R57 ;  /* 0x0000003900dd7308 */ /* 0x000e220000000800 */
[C---:B------:R-:W-:Y:S01]  /*8350*/  F2FP.SATFINITE.E4M3.F32.PACK_AB_MERGE_C R58, R3.reuse, R5, RZ ;  /* 0x00000005033a723e */ /* 0x040fe200048070ff */
[----:B------:R-:W-:-:S06]  /*8360*/  FADD R0, R3, R0 ;  /* 0x0000000003007221 */ /* 0x000fcc0000000000 */
[----:B------:R-:W3:Y:S01]  /*8370*/  MUFU.EX2 R4, R4 ;  /* 0x0000000400047308 */ /* 0x000ee20000000800 */
[----:B------:R-:W-:Y:S01]  /*8380*/  FFMA R60, R60, UR58, -R2 ;  /* 0x0000003a3c3c7c23 */ /* 0x000fe20008000802 */
[----:B-1----:R-:W-:-:S06]  /*8390*/  FADD R0, R222, R0 ;  /* 0x00000000de007221 */ /* 0x002fcc0000000000 */
[----:B------:R-:W1:Y:S01]  /*83a0*/  MUFU.EX2 R3, R59 ;  /* 0x0000003b00037308 */ /* 0x000e620000000800 */
[----:B------:R-:W-:Y:S01]  /*83b0*/  FMUL R60, R60, 1.4426950216293334961 ;  /* 0x3fb8aa3b3c3c7820 */ /* 0x000fe20000400000 */
[----:B------:R-:W-:Y:S01]  /*83c0*/  FFMA R61, R61, UR58, -R2 ;  /* 0x0000003a3d3d7c23 */ /* 0x000fe20008000802 */
[----:B0-----:R-:W-:Y:S01]  /*83d0*/  FADD R0, R221, R0 ;  /* 0x00000000dd007221 */ /* 0x001fe20000000000 */
[----:B------:R-:W-:Y:S02]  /*83e0*/  FFMA R62, R62, UR58, -R2 ;  /* 0x0000003a3e3e7c23 */ /* 0x000fe40008000802 */
[----:B------:R-:W-:Y:S02]  /*83f0*/  FMUL R61, R61, 1.4426950216293334961 ;  /* 0x3fb8aa3b3d3d7820 */ /* 0x000fe40000400000 */
[----:B------:R-:W0:Y:S01]  /*8400*/  MUFU.EX2 R60, R60 ;  /* 0x0000003c003c7308 */ /* 0x000e220000000800 */
[----:B---3--:R-:W-:Y:S01]  /*8410*/  FADD R0, R4, R0 ;  /* 0x0000000004007221 */ /* 0x008fe20000000000 */
[----:B------:R-:W-:Y:S01]  /*8420*/  FMUL R5, R62, 1.4426950216293334961 ;  /* 0x3fb8aa3b3e057820 */ /* 0x000fe20000400000 */
[--C-:B------:R-:W-:Y:S01]  /*8430*/  FFMA R63, R63, UR58, -R2.reuse ;  /* 0x0000003a3f3f7c23 */ /* 0x100fe20008000802 */
[----:B------:R-:W-:-:S04]  /*8440*/  FFMA R64, R64, UR58, -R2 ;  /* 0x0000003a40407c23 */ /* 0x000fc80008000802 */
[----:B------:R-:W3:Y:S01]  /*8450*/  MUFU.EX2 R61, R61 ;  /* 0x0000003d003d7308 */ /* 0x000ee20000000800 */
[C---:B-1----:R-:W-:Y:S01]  /*8460*/  F2FP.SATFINITE.E4M3.F32.PACK_AB_MERGE_C R57, R3.reuse, R4, RZ ;  /* 0x000000040339723e */ /* 0x042fe200048070ff */
[----:B------:R-:W-:Y:S01]  /*8470*/  FADD R0, R3, R0 ;  /* 0x0000000003007221 */ /* 0x000fe20000000000 */
[----:B------:R-:W-:Y:S01]  /*8480*/  FMUL R3, R63, 1.4426950216293334961 ;  /* 0x3fb8aa3b3f037820 */ /* 0x000fe20000400000 */
[----:B------:R-:W-:Y:S01]  /*8490*/  FMUL R64, R64, 1.4426950216293334961 ;  /* 0x3fb8aa3b40407820 */ /* 0x000fe20000400000 */
[--C-:B------:R-:W-:Y:S01]  /*84a0*/  FFMA R65, R65, UR58, -R2.reuse ;  /* 0x0000003a41417c23 */ /* 0x100fe20008000802 */
[--C-:B------:R-:W-:Y:S01]  /*84b0*/  FFMA R66, R66, UR58, -R2.reuse ;  /* 0x0000003a42427c23 */ /* 0x100fe20008000802 */
[----:B------:R-:W-:Y:S01]  /*84c0*/  FFMA R67, R67, UR58, -R2 ;  /* 0x0000003a43437c23 */ /* 0x000fe20008000802 */
[----:B------:R-:W1:Y:S01]  /*84d0*/  MUFU.EX2 R5, R5 ;  /* 0x0000000500057308 */ /* 0x000e620000000800 */
[----:B------:R-:W-:Y:S01]  /*84e0*/  FMUL R65, R65, 1.4426950216293334961 ;  /* 0x3fb8aa3b41417820 */ /* 0x000fe20000400000 */
[----:B0-----:R-:W-:Y:S01]  /*84f0*/  FADD R0, R60, R0 ;  /* 0x000000003c007221 */ /* 0x001fe20000000000 */
[----:B------:R-:W-:Y:S01]  /*8500*/  FFMA R68, R68, UR58, -R2 ;  /* 0x0000003a44447c23 */ /* 0x000fe20008000802 */
[----:B------:R-:W-:Y:S01]  /*8510*/  PRMT R10, RZ, 0x7610, R10 ;  /* 0x00007610ff0a7816 */ /* 0x000fe2000000000a */
[--C-:B------:R-:W-:Y:S01]  /*8520*/  FFMA R69, R69, UR58, -R2.reuse ;  /* 0x0000003a45457c23 */ /* 0x100fe20008000802 */
[--C-:B------:R-:W-:Y:S01]  /*8530*/  FFMA R70, R70, UR58, -R2.reuse ;  /* 0x0000003a46467c23 */ /* 0x100fe20008000802 */
[----:B------:R-:W-:Y:S01]  /*8540*/  FFMA R71, R71, UR58, -R2 ;  /* 0x0000003a47477c23 */ /* 0x000fe20008000802 */
[----:B------:R-:W0:Y:S01]  /*8550*/  MUFU.EX2 R3, R3 ;  /* 0x0000000300037308 */ /* 0x000e220000000800 */
[----:B------:R-:W-:Y:S01]  /*8560*/  FMUL R4, R66, 1.4426950216293334961 ;  /* 0x3fb8aa3b42047820 */ /* 0x000fe20000400000 */
[----:B---3--:R-:W-:Y:S01]  /*8570*/  FADD R0, R61, R0 ;  /* 0x000000003d007221 */ /* 0x008fe20000000000 */
[--C-:B------:R-:W-:Y:S01]  /*8580*/  FFMA R72, R72, UR58, -R2.reuse ;  /* 0x0000003a48487c23 */ /* 0x100fe20008000802 */
[----:B------:R-:W-:Y:S01]  /*8590*/  FFMA R73, R73, UR58, -R2 ;  /* 0x0000003a49497c23 */ /* 0x000fe20008000802 */
[----:B------:R-:W-:Y:S01]  /*85a0*/  PRMT R32, RZ, 0x7610, R32 ;  /* 0x00007610ff207816 */ /* 0x000fe20000000020 */
[--C-:B------:R-:W-:Y:S01]  /*85b0*/  FFMA R74, R74, UR58, -R2.reuse ;  /* 0x0000003a4a4a7c23 */ /* 0x100fe20008000802 */
[----:B------:R-:W-:Y:S01]  /*85c0*/  FFMA R75, R75, UR58, -R2 ;  /* 0x0000003a4b4b7c23 */ /* 0x000fe20008000802 */
[----:B------:R-:W3:Y:S01]  /*85d0*/  MUFU.EX2 R64, R64 ;  /* 0x0000004000407308 */ /* 0x000ee20000000800 */
[----:B-1----:R-:W-:Y:S01]  /*85e0*/  FADD R0, R5, R0 ;  /* 0x0000000005007221 */ /* 0x002fe20000000000 */
[----:B------:R-:W-:Y:S01]  /*85f0*/  FMUL R67, R67, 1.4426950216293334961 ;  /* 0x3fb8aa3b43437820 */ /* 0x000fe20000400000 */
[----:B------:R-:W4:Y:S05]  /*8600*/  LDL.64 R62, [R1+0x18] ;  /* 0x00001800013e7983 */ /* 0x000f2a0000100a00 */
[----:B------:R-:W1:Y:S01]  /*8610*/  MUFU.EX2 R65, R65 ;  /* 0x0000004100417308 */ /* 0x000e620000000800 */
[C---:B0-----:R-:W-:Y:S01]  /*8620*/  F2FP.SATFINITE.E4M3.F32.PACK_AB_MERGE_C R56, R3.reuse, R5, RZ ;  /* 0x000000050338723e */ /* 0x041fe200048070ff */
[----:B------:R-:W-:-:S06]  /*8630*/  FADD R0, R3, R0 ;  /* 0x0000000003007221 */ /* 0x000fcc0000000000 */
[----:B------:R-:W0:Y:S01]  /*8640*/  MUFU.EX2 R4, R4 ;  /* 0x0000000400047308 */ /* 0x000e220000000800 */
[----:B---3--:R-:W-:Y:S01]  /*8650*/  FADD R0, R64, R0 ;  /* 0x0000000040007221 */ /* 0x008fe20000000000 */
[----:B------:R-:W-:-:S06]  /*8660*/  FMUL R68, R68, 1.4426950216293334961 ;  /* 0x3fb8aa3b44447820 */ /* 0x000fcc0000400000 */
[----:B------:R-:W3:Y:S01]  /*8670*/  MUFU.EX2 R3, R67 ;  /* 0x0000004300037308 */ /* 0x000ee20000000800 */
[----:B-1----:R-:W-:Y:S01]  /*8680*/  FADD R0, R65, R0 ;  /* 0x0000000041007221 */ /* 0x002fe20000000000 */
[----:B------:R-:W-:Y:S01]  /*8690*/  FMUL R69, R69, 1.4426950216293334961 ;  /* 0x3fb8aa3b45457820 */ /* 0x000fe20000400000 */
[----:B------:R-:W-:-:S05]  /*86a0*/  FMUL R5, R70, 1.4426950216293334961 ;  /* 0x3fb8aa3b46057820 */ /* 0x000fca0000400000 */
[----:B------:R-:W1:Y:S01]  /*86b0*/  MUFU.EX2 R68, R68 ;  /* 0x0000004400447308 */ /* 0x000e620000000800 */
[----:B0-----:R-:W-:Y:S01]  /*86c0*/  FADD R0, R4, R0 ;  /* 0x0000000004007221 */ /* 0x001fe20000000000 */
[----:B------:R-:W-:Y:S01]  /*86d0*/  FMUL R72, R72, 1.4426950216293334961 ;  /* 0x3fb8aa3b48487820 */ /* 0x000fe20000400000 */
[----:B------:R-:W-:Y:S01]  /*86e0*/  FMUL R73, R73, 1.4426950216293334961 ;  /* 0x3fb8aa3b49497820 */ /* 0x000fe20000400000 */
[----:B------:R-:W-:Y:S01]  /*86f0*/  FMUL R75, R75, 1.4426950216293334961 ;  /* 0x3fb8aa3b4b4b7820 */ /* 0x000fe20000400000 */
[--C-:B------:R-:W-:Y:S01]  /*8700*/  FFMA R76, R76, UR58, -R2.reuse ;  /* 0x0000003a4c4c7c23 */ /* 0x100fe20008000802 */
[--C-:B------:R-:W-:Y:S01]  /*8710*/  FFMA R77, R77, UR58, -R2.reuse ;  /* 0x0000003a4d4d7c23 */ /* 0x100fe20008000802 */
[----:B------:R-:W-:Y:S01]  /*8720*/  FFMA R78, R78, UR58, -R2 ;  /* 0x0000003a4e4e7c23 */ /* 0x000fe20008000802 */
[----:B------:R-:W0:Y:S01]  /*8730*/  MUFU.EX2 R69, R69 ;  /* 0x0000004500457308 */ /* 0x000e220000000800 */
[C---:B---3--:R-:W-:Y:S01]  /*8740*/  F2FP.SATFINITE.E4M3.F32.PACK_AB_MERGE_C R55, R3.reuse, R4, RZ ;  /* 0x000000040337723e */ /* 0x048fe200048070ff */
[----:B------:R-:W-:Y:S01]  /*8750*/  FADD R0, R3, R0 ;  /* 0x0000000003007221 */ /* 0x000fe20000000000 */
[----:B------:R-:W-:Y:S01]  /*8760*/  FMUL R3, R71, 1.4426950216293334961 ;  /* 0x3fb8aa3b47037820 */ /* 0x000fe20000400000 */
[----:B------:R-:W-:Y:S01]  /*8770*/  FFMA R79, R79, UR58, -R2 ;  /* 0x0000003a4f4f7c23 */ /* 0x000fe20008000802 */
[----:B------:R-:W3:Y:S03]  /*8780*/  LDL.64 R66, [R1+0x38] ;  /* 0x0000380001427983 */ /* 0x000ee60000100a00 */
[----:B------:R-:W0:Y:S01]  /*8790*/  MUFU.EX2 R5, R5 ;  /* 0x0000000500057308 */ /* 0x000e220000000800 */
[----:B-1----:R-:W-:Y:S01]  /*87a0*/  FADD R0, R68, R0 ;  /* 0x0000000044007221 */ /* 0x002fe20000000000 */
[----:B------:R-:W-:-:S06]  /*87b0*/  FMUL R4, R74, 1.4426950216293334961 ;  /* 0x3fb8aa3b4a047820 */ /* 0x000fcc0000400000 */
[----:B------:R-:W-:Y:S08]  /*87c0*/  MUFU.EX2 R72, R72 ;  /* 0x0000004800487308 */ /* 0x000ff00000000800 */
[----:B------:R-:W-:Y:S01]  /*87d0*/  MUFU.EX2 R73, R73 ;  /* 0x0000004900497308 */ /* 0x000fe20000000800 */
[----:B--2---:R-:W2:Y:S04]  /*87e0*/  @P2 LDG.E.U8 R10, desc[UR18][R38.64] ;  /* 0x00000012260a2981 */ /* 0x004ea8000c1e1100 */
[----:B------:R-:W2:Y:S01]  /*87f0*/  @P2 LDG.E.U8 R32, desc[UR18][R36.64] ;  /* 0x0000001224202981 */ /* 0x000ea2000c1e1100 */
[----:B------:R-:W-:Y:S01]  /*8800*/  FMUL R76, R76, 1.4426950216293334961 ;  /* 0x3fb8aa3b4c4c7820 */ /* 0x000fe20000400000 */
[----:B------:R-:W-:-:S02]  /*8810*/  FMUL R77, R77, 1.4426950216293334961 ;  /* 0x3fb8aa3b4d4d7820 */ /* 0x000fc40000400000 */
[----:B------:R-:W2:Y:S04]  /*8820*/  LDL.64 R70, [R1+0x70] ;  /* 0x0000700001467983 */ /* 0x000ea80000100a00 */
[----:B------:R-:W2:Y:S01]  /*8830*/  LDL.64 R38, [R1+0x20] ;  /* 0x0000200001267983 */ /* 0x000ea20000100a00 */
[----:B------:R-:W1:Y:S01]  /*8840*/  MUFU.EX2 R3, R3 ;  /* 0x0000000300037308 */ /* 0x000e620000000800 */
[----:B0-----:R-:W-:Y:S02]  /*8850*/  FADD R0, R69, R0 ;  /* 0x0000000045007221 */ /* 0x001fe40000000000 */
[----:B------:R-:W2:Y:S02]  /*8860*/  LDL.64 R36, [R1] ;  /* 0x0000000001247983 */ /* 0x000ea40000100a00 */
[----:B------:R-:W-:-:S03]  /*8870*/  FADD R0, R5, R0 ;  /* 0x0000000005007221 */ /* 0x000fc60000000000 */
[----:B------:R-:W0:Y:S01]  /*8880*/  MUFU.EX2 R4, R4 ;  /* 0x0000000400047308 */ /* 0x000e220000000800 */
[C---:B-1----:R-:W-:Y:S01]  /*8890*/  F2FP.SATFINITE.E4M3.F32.PACK_AB_MERGE_C R54, R3.reuse, R5, RZ ;  /* 0x000000050336723e */ /* 0x042fe200048070ff */
[----:B------:R-:W-:-:S06]  /*88a0*/  FADD R0, R3, R0 ;  /* 0x0000000003007221 */ /* 0x000fcc0000000000 */
[----:B------:R-:W1:Y:S01]  /*88b0*/  MUFU.EX2 R3, R75 ;  /* 0x0000004b00037308 */ /* 0x000e620000000800 */
[----:B------:R-:W-:-:S04]  /*88c0*/  FADD R0, R72, R0 ;  /* 0x0000000048007221 */ /* 0x000fc80000000000 */
[----:B------:R-:W-:-:S03]  /*88d0*/  FADD R0, R73, R0 ;  /* 0x0000000049007221 */ /* 0x000fc60000000000 */
[----:B------:R-:W5:Y:S01]  /*88e0*/  MUFU.EX2 R76, R76 ;  /* 0x0000004c004c7308 */ /* 0x000f620000000800 */
[----:B------:R-:W-:Y:S01]  /*88f0*/  FMUL R5, R78, 1.4426950216293334961 ;  /* 0x3fb8aa3b4e057820 */ /* 0x000fe20000400000 */
[----:B0-----:R-:W-:Y:S01]  /*8900*/  FADD R0, R4, R0 ;  /* 0x0000000004007221 */ /* 0x001fe20000000000 */
[----:B------:R-:W-:-:S05]  /*8910*/  FFMA R80, R80, UR58, -R2 ;  /* 0x0000003a50507c23 */ /* 0x000fca0008000802 */
[----:B------:R-:W0:Y:S01]  /*8920*/  MUFU.EX2 R77, R77 ;  /* 0x0000004d004d7308 */ /* 0x000e220000000800 */
[C---:B-1----:R-:W-:Y:S01]  /*8930*/  F2FP.SATFINITE.E4M3.F32.PACK_AB_MERGE_C R53, R3.reuse, R4, RZ ;  /* 0x000000040335723e */ /* 0x042fe200048070ff */
[----:B------:R-:W-:Y:S01]  /*8940*/  FADD R0, R3, R0 ;  /* 0x0000000003007221 */ /* 0x000fe20000000000 */
[----:B------:R-:W-:Y:S01]  /*8950*/  FMUL R3, R79, 1.4426950216293334961 ;  /* 0x3fb8aa3b4f037820 */ /* 0x000fe20000400000 */
[----:B------:R-:W-:-:S04]  /*8960*/  FMUL R80, R80, 1.4426950216293334961 ;  /* 0x3fb8aa3b50507820 */ /* 0x000fc80000400000 */
[----:B------:R-:W1:Y:S01]  /*8970*/  MUFU.EX2 R5, R5 ;  /* 0x0000000500057308 */ /* 0x000e620000000800 */
[--C-:B------:R-:W-:Y:S01]  /*8980*/  FFMA R81, R81, UR58, -R2.reuse ;  /* 0x0000003a51517c23 */ /* 0x100fe20008000802 */
[----:B------:R-:W-:Y:S01]  /*8990*/  FFMA R82, R82, UR58, -R2 ;  /* 0x0000003a52527c23 */ /* 0x000fe20008000802 */
[----:B-----5:R-:W-:-:S05]  /*89a0*/  FADD R0, R76, R0 ;  /* 0x000000004c007221 */ /* 0x020fca0000000000 */
[----:B------:R-:W5:Y:S01]  /*89b0*/  MUFU.EX2 R3, R3 ;  /* 0x0000000300037308 */ /* 0x000f620000000800 */
[----:B------:R-:W-:Y:S01]  /*89c0*/  FMUL R81, R81, 1.4426950216293334961 ;  /* 0x3fb8aa3b51517820 */ /* 0x000fe20000400000 */
[----:B------:R-:W-:Y:S01]  /*89d0*/  FMUL R4, R82, 1.4426950216293334961 ;  /* 0x3fb8aa3b52047820 */ /* 0x000fe20000400000 */
[----:B0-----:R-:W-:Y:S01]  /*89e0*/  FADD R0, R77, R0 ;  /* 0x000000004d007221 */ /* 0x001fe20000000000 */
[----:B------:R-:W-:-:S04]  /*89f0*/  FFMA R83, R83, UR58, -R2 ;  /* 0x0000003a53537c23 */ /* 0x000fc80008000802 */
[----:B------:R-:W0:Y:S01]  /*8a00*/  MUFU.EX2 R80, R80 ;  /* 0x0000005000507308 */ /* 0x000e220000000800 */
[----:B-1----:R-:W-:Y:S01]  /*8a10*/  FADD R0, R5, R0 ;  /* 0x0000000005007221 */ /* 0x002fe20000000000 */
[----:B------:R-:W-:-:S06]  /*8a20*/  FMUL R83, R83, 1.4426950216293334961 ;  /* 0x3fb8aa3b53537820 */ /* 0x000fcc0000400000 */
[----:B------:R-:W1:Y:S01]  /*8a30*/  MUFU.EX2 R81, R81 ;  /* 0x0000005100517308 */ /* 0x000e620000000800 */
[C---:B-----5:R-:W-:Y:S01]  /*8a40*/  F2FP.SATFINITE.E4M3.F32.PACK_AB_MERGE_C R52, R3.reuse, R5, RZ ;  /* 0x000000050334723e */ /* 0x060fe200048070ff */
[----:B------:R-:W-:-:S06]  /*8a50*/  FADD R0, R3, R0 ;  /* 0x0000000003007221 */ /* 0x000fcc0000000000 */
[----:B------:R-:W5:Y:S01]  /*8a60*/  MUFU.EX2 R4, R4 ;  /* 0x0000000400047308 */ /* 0x000f620000000800 */
        /* <DEDUP_REMOVED lines=9> */
[----:B-----5:R-:W-:Y:S01]  /*8b00*/  FADD R0, R4, R0 ;  /* 0x0000000004007221 */ /* 0x020fe20000000000 */
[----:B------:R-:W-:Y:S01]  /*8b10*/  FMUL R5, R86, 1.4426950216293334961 ;  /* 0x3fb8aa3b56057820 */ /* 0x000fe20000400000 */
[--C-:B------:R-:W-:Y:S01]  /*8b20*/  FFMA R87, R87, UR58, -R2.reuse ;  /* 0x0000003a57577c23 */ /* 0x100fe20008000802 */
[----:B------:R-:W-:-:S04]  /*8b30*/  FFMA R88, R88, UR58, -R2 ;  /* 0x0000003a58587c23 */ /* 0x000fc80008000802 */
[----:B------:R-:W5:Y:S01]  /*8b40*/  MUFU.EX2 R85, R85 ;  /* 0x0000005500557308 */ /* 0x000f620000000800 */
[C---:B0-----:R-:W-:Y:S01]  /*8b50*/  F2FP.SATFINITE.E4M3.F32.PACK_AB_MERGE_C R51, R3.reuse, R4, RZ ;  /* 0x000000040333723e */ /* 0x041fe200048070ff */
[----:B------:R-:W-:Y:S01]  /*8b60*/  FADD R0, R3, R0 ;  /* 0x0000000003007221 */ /* 0x000fe20000000000 */
[----:B------:R-:W-:Y:S01]  /*8b70*/  FMUL R3, R87, 1.4426950216293334961 ;  /* 0x3fb8aa3b57037820 */ /* 0x000fe20000400000 */
[----:B------:R-:W-:-:S04]  /*8b80*/  FMUL R88, R88, 1.4426950216293334961 ;  /* 0x3fb8aa3b58587820 */ /* 0x000fc80000400000 */
[----:B------:R-:W0:Y:S01]  /*8b90*/  MUFU.EX2 R5, R5 ;  /* 0x0000000500057308 */ /* 0x000e220000000800 */
[--C-:B------:R-:W-:Y:S01]  /*8ba0*/  FFMA R89, R89, UR58, -R2.reuse ;  /* 0x0000003a59597c23 */ /* 0x100fe20008000802 */
[----:B------:R-:W-:Y:S01]  /*8bb0*/  FFMA R90, R90, UR58, -R2 ;  /* 0x0000003a5a5a7c23 */ /* 0x000fe20008000802 */
[----:B-1----:R-:W-:-:S05]  /*8bc0*/  FADD R0, R84, R0 ;  /* 0x0000000054007221 */ /* 0x002fca0000000000 */
[----:B------:R-:W1:Y:S01]  /*8bd0*/  MUFU.EX2 R3, R3 ;  /* 0x0000000300037308 */ /* 0x000e620000000800 */
[----:B------:R-:W-:Y:S01]  /*8be0*/  FMUL R89, R89, 1.4426950216293334961 ;  /* 0x3fb8aa3b59597820 */ /* 0x000fe20000400000 */
[----:B------:R-:W-:Y:S01]  /*8bf0*/  FMUL R4, R90, 1.4426950216293334961 ;  /* 0x3fb8aa3b5a047820 */ /* 0x000fe20000400000 */
[----:B-----5:R-:W-:Y:S01]  /*8c00*/  FADD R0, R85, R0 ;  /* 0x0000000055007221 */ /* 0x020fe20000000000 */
[----:B------:R-:W-:-:S04]  /*8c10*/  FFMA R91, R91, UR58, -R2 ;  /* 0x0000003a5b5b7c23 */ /* 0x000fc80008000802 */
[----:B------:R-:W5:Y:S01]  /*8c20*/  MUFU.EX2 R88, R88 ;  /* 0x0000005800587308 */ /* 0x000f620000000800 */
[----:B0-----:R-:W-:Y:S01]  /*8c30*/  FADD R0, R5, R0 ;  /* 0x0000000005007221 */ /* 0x001fe20000000000 */
[----:B------:R-:W-:-:S06]  /*8c40*/  FMUL R91, R91, 1.4426950216293334961 ;  /* 0x3fb8aa3b5b5b7820 */ /* 0x000fcc0000400000 */
[----:B------:R-:W0:Y:S01]  /*8c50*/  MUFU.EX2 R89, R89 ;  /* 0x0000005900597308 */ /* 0x000e220000000800 */
[C---:B-1----:R-:W-:Y:S01]  /*8c60*/  F2FP.SATFINITE.E4M3.F32.PACK_AB_MERGE_C R50, R3.reuse, R5, RZ ;  /* 0x000000050332723e */ /* 0x042fe200048070ff */
[----:B------:R-:W-:-:S06]  /*8c70*/  FADD R0, R3, R0 ;  /* 0x0000000003007221 */ /* 0x000fcc0000000000 */
[----:B------:R-:W1:Y:S01]  /*8c80*/  MUFU.EX2 R4, R4 ;  /* 0x0000000400047308 */ /* 0x000e620000000800 */
[----:B------:R-:W-:Y:S01]  /*8c90*/  FFMA R92, R92, UR58, -R2 ;  /* 0x0000003a5c5c7c23 */ /* 0x000fe20008000802 */
[----:B-----5:R-:W-:-:S06]  /*8ca0*/  FADD R0, R88, R0 ;  /* 0x0000000058007221 */ /* 0x020fcc0000000000 */
[----:B------:R-:W5:Y:S01]  /*8cb0*/  MUFU.EX2 R3, R91 ;  /* 0x0000005b00037308 */ /* 0x000f620000000800 */
[----:B------:R-:W-:Y:S01]  /*8cc0*/  FMUL R92, R92, 1.4426950216293334961 ;  /* 0x3fb8aa3b5c5c7820 */ /* 0x000fe20000400000 */
[----:B------:R-:W-:Y:S01]  /*8cd0*/  FFMA R93, R93, UR58, -R2 ;  /* 0x0000003a5d5d7c23 */ /* 0x000fe20008000802 */
[----:B0-----:R-:W-:Y:S01]  /*8ce0*/  FADD R0, R89, R0 ;  /* 0x0000000059007221 */ /* 0x001fe20000000000 */
[----:B------:R-:W-:Y:S02]  /*8cf0*/  FFMA R94, R94, UR58, -R2 ;  /* 0x0000003a5e5e7c23 */ /* 0x000fe40008000802 */
[----:B------:R-:W-:Y:S02]  /*8d00*/  FMUL R93, R93, 1.4426950216293334961 ;  /* 0x3fb8aa3b5d5d7820 */ /* 0x000fe40000400000 */
[----:B------:R-:W0:Y:S01]  /*8d10*/  MUFU.EX2 R92, R92 ;  /* 0x0000005c005c7308 */ /* 0x000e220000000800 */
[----:B-1----:R-:W-:Y:S01]  /*8d20*/  FADD R0, R4, R0 ;  /* 0x0000000004007221 */ /* 0x002fe20000000000 */
[----:B------:R-:W-:Y:S01]  /*8d30*/  FMUL R5, R94, 1.4426950216293334961 ;  /* 0x3fb8aa3b5e057820 */ /* 0x000fe20000400000 */
[--C-:B------:R-:W-:Y:S01]  /*8d40*/  FFMA R95, R95, UR58, -R2.reuse ;  /* 0x0000003a5f5f7c23 */ /* 0x100fe20008000802 */
[----:B------:R-:W-:-:S04]  /*8d50*/  FFMA R96, R96, UR58, -R2 ;  /* 0x0000003a60607c23 */ /* 0x000fc80008000802 */
[----:B------:R-:W1:Y:S01]  /*8d60*/  MUFU.EX2 R93, R93 ;  /* 0x0000005d005d7308 */ /* 0x000e620000000800 */
[C---:B-----5:R-:W-:Y:S01]  /*8d70*/  F2FP.SATFINITE.E4M3.F32.PACK_AB_MERGE_C R49, R3.reuse, R4, RZ ;  /* 0x000000040331723e */ /* 0x060fe200048070ff */
[----:B------:R-:W-:Y:S01]  /*8d80*/  FADD R0, R3, R0 ;  /* 0x0000000003007221 */ /* 0x000fe20000000000 */
[----:B------:R-:W-:Y:S01]  /*8d90*/  FMUL R3, R95, 1.4426950216293334961 ;  /* 0x3fb8aa3b5f037820 */ /* 0x000fe20000400000 */
[----:B------:R-:W-:-:S04]  /*8da0*/  FMUL R96, R96, 1.4426950216293334961 ;  /* 0x3fb8aa3b60607820 */ /* 0x000fc80000400000 */
[----:B------:R-:W5:Y:S01]  /*8db0*/  MUFU.EX2 R5, R5 ;  /* 0x0000000500057308 */ /* 0x000f620000000800 */
[--C-:B------:R-:W-:Y:S01]  /*8dc0*/  FFMA R97, R97, UR58, -R2.reuse ;  /* 0x0000003a61617c23 */ /* 0x100fe20008000802 */
[----:B------:R-:W-:Y:S01]  /*8dd0*/  FFMA R98, R98, UR58, -R2 ;  /* 0x0000003a62627c23 */ /* 0x000fe20008000802 */
[----:B0-----:R-:W-:-:S05]  /*8de0*/  FADD R0, R92, R0 ;  /* 0x000000005c007221 */ /* 0x001fca0000000000 */
[----:B------:R-:W0:Y:S01]  /*8df0*/  MUFU.EX2 R3, R3 ;  /* 0x0000000300037308 */ /* 0x000e220000000800 */
[----:B------:R-:W-:Y:S01]  /*8e00*/  FMUL R97, R97, 1.4426950216293334961 ;  /* 0x3fb8aa3b61617820 */ /* 0x000fe20000400000 */
[----:B------:R-:W-:Y:S01]  /*8e10*/  FMUL R4, R98, 1.4426950216293334961 ;  /* 0x3fb8aa3b62047820 */ /* 0x000fe20000400000 */
[----:B-1----:R-:W-:Y:S01]  /*8e20*/  FADD R0, R93, R0 ;  /* 0x000000005d007221 */ /* 0x002fe20000000000 */
[----:B------:R-:W-:-:S04]  /*8e30*/  FFMA R99, R99, UR58, -R2 ;  /* 0x0000003a63637c23 */ /* 0x000fc80008000802 */
[----:B------:R-:W1:Y:S01]  /*8e40*/  MUFU.EX2 R96, R96 ;  /* 0x0000006000607308 */ /* 0x000e620000000800 */
[----:B-----5:R-:W-:Y:S01]  /*8e50*/  FADD R0, R5, R0 ;  /* 0x0000000005007221 */ /* 0x020fe20000000000 */
[----:B------:R-:W-:-:S06]  /*8e60*/  FMUL R99, R99, 1.4426950216293334961 ;  /* 0x3fb8aa3b63637820 */ /* 0x000fcc0000400000 */
[----:B------:R-:W5:Y:S01]  /*8e70*/  MUFU.EX2 R97, R97 ;  /* 0x0000006100617308 */ /* 0x000f620000000800 */
[C---:B0-----:R-:W-:Y:S01]  /*8e80*/  F2FP.SATFINITE.E4M3.F32.PACK_AB_MERGE_C R48, R3.reuse, R5, RZ ;  /* 0x000000050330723e */ /* 0x041fe200048070ff */
[----:B------:R-:W-:-:S06]  /*8e90*/  FADD R0, R3, R0 ;  /* 0x0000000003007221 */ /* 0x000fcc0000000000 */
[----:B------:R-:W0:Y:S01]  /*8ea0*/  MUFU.EX2 R4, R4 ;  /* 0x0000000400047308 */ /* 0x000e220000000800 */
[----:B------:R-:W-:Y:S01]  /*8eb0*/  FFMA R100, R100, UR58, -R2 ;  /* 0x0000003a64647c23 */ /* 0x000fe20008000802 */
[----:B-1----:R-:W-:-:S06]  /*8ec0*/  FADD R0, R96, R0 ;  /* 0x0000000060007221 */ /* 0x002fcc0000000000 */
[----:B------:R-:W1:Y:S01]  /*8ed0*/  MUFU.EX2 R3, R99 ;  /* 0x0000006300037308 */ /* 0x000e620000000800 */
[----:B------:R-:W-:Y:S01]  /*8ee0*/  FMUL R100, R100, 1.4426950216293334961 ;  /* 0x3fb8aa3b64647820 */ /* 0x000fe20000400000 */
[----:B------:R-:W-:Y:S01]  /*8ef0*/  FFMA R101, R101, UR58, -R2 ;  /* 0x0000003a65657c23 */ /* 0x000fe20008000802 */
[----:B-----5:R-:W-:Y:S01]  /*8f00*/  FADD R0, R97, R0 ;  /* 0x0000000061007221 */ /* 0x020fe20000000000 */
[----:B------:R-:W-:Y:S02]  /*8f10*/  FFMA R102, R102, UR58, -R2 ;  /* 0x0000003a66667c23 */ /* 0x000fe40008000802 */
[----:B------:R-:W-:Y:S02]  /*8f20*/  FMUL R101, R101, 1.4426950216293334961 ;  /* 0x3fb8aa3b65657820 */ /* 0x000fe40000400000 */
[----:B------:R-:W5:Y:S01]  /*8f30*/  MUFU.EX2 R100, R100 ;  /* 0x0000006400647308 */ /* 0x000f620000000800 */
[----:B0-----:R-:W-:Y:S01]  /*8f40*/  FADD R0, R4, R0 ;  /* 0x0000000004007221 */ /* 0x001fe20000000000 */
[----:B------:R-:W-:Y:S01]  /*8f50*/  FMUL R5, R102, 1.4426950216293334961 ;  /* 0x3fb8aa3b66057820 */ /* 0x000fe20000400000 */
[--C-:B------:R-:W-:Y:S01]  /*8f60*/  FFMA R103, R103, UR58, -R2.reuse ;  /* 0x0000003a67677c23 */ /* 0x100fe20008000802 */
[----:B------:R-:W-:-:S04]  /*8f70*/  FFMA R104, R104, UR58, -R2 ;  /* 0x0000003a68687c23 */ /* 0x000fc80008000802 */
        /* <DEDUP_REMOVED lines=66> */
[----:B------:R-:W-:-:S05]  /*93a0*/  FFMA R119, R119, UR58, -R2 ;  /* 0x0000003a77777c23 */ /* 0x000fca0008000802 */
[----:B------:R-:W1:Y:S01]  /*93b0*/  MUFU.EX2 R117, R117 ;  /* 0x0000007500757308 */ /* 0x000e620000000800 */
[C---:B-----5:R-:W-:Y:S01]  /*93c0*/  F2FP.SATFINITE.E4M3.F32.PACK_AB_MERGE_C R43, R3.reuse, R4, RZ ;  /* 0x00000004032b723e */ /* 0x060fe200048070ff */
[----:B------:R-:W-:Y:S01]  /*93d0*/  FADD R0, R3, R0 ;  /* 0x0000000003007221 */ /* 0x000fe20000000000 */
[----:B------:R-:W-:Y:S01]  /*93e0*/  FMUL R3, R119, 1.4426950216293334961 ;  /* 0x3fb8aa3b77037820 */ /* 0x000fe20000400000 */
[----:B------:R-:W-:-:S04]  /*93f0*/  FFMA R120, R120, UR58, -R2 ;  /* 0x0000003a78787c23 */ /* 0x000fc80008000802 */
[----:B------:R-:W5:Y:S01]  /*9400*/  MUFU.EX2 R5, R5 ;  /* 0x0000000500057308 */ /* 0x000f620000000800 */
[----:B------:R-:W-:Y:S01]  /*9410*/  FMUL R120, R120, 1.4426950216293334961 ;  /* 0x3fb8aa3b78787820 */ /* 0x000fe20000400000 */
[----:B------:R-:W-:Y:S01]  /*9420*/  FFMA R121, R121, UR58, -R2 ;  /* 0x0000003a79797c23 */ /* 0x000fe20008000802 */
[----:B0-----:R-:W-:-:S05]  /*9430*/  FADD R0, R116, R0 ;  /* 0x0000000074007221 */ /* 0x001fca0000000000 */
        /* <DEDUP_REMOVED lines=8> */
[----:B------:R-:W-:-:S06]  /*94c0*/  FMUL R123, R123, 1.4426950216293334961 ;  /* 0x3fb8aa3b7b7b7820 */ /* 0x000fcc0000400000 */
[----:B------:R-:W5:Y:S01]  /*94d0*/  MUFU.EX2 R121, R121 ;  /* 0x0000007900797308 */ /* 0x000f620000000800 */
[C---:B0-----:R-:W-:Y:S01]  /*94e0*/  F2FP.SATFINITE.E4M3.F32.PACK_AB_MERGE_C R42, R3.reuse, R5, RZ ;  /* 0x00000005032a723e */ /* 0x041fe200048070ff */
[----:B------:R-:W-:-:S06]  /*94f0*/  FADD R0, R3, R0 ;  /* 0x0000000003007221 */ /* 0x000fcc0000000000 */
[----:B------:R-:W0:Y:S01]  /*9500*/  MUFU.EX2 R4, R4 ;  /* 0x0000000400047308 */ /* 0x000e220000000800 */
[----:B------:R-:W-:-:S07]  /*9510*/  FFMA R124, R124, UR58, -R2 ;  /* 0x0000003a7c7c7c23 */ /* 0x000fce0008000802 */
[----:B------:R-:W3:Y:S01]  /*9520*/  MUFU.EX2 R3, R123 ;  /* 0x0000007b00037308 */ /* 0x000ee20000000800 */
[----:B-1----:R-:W-:Y:S01]  /*9530*/  FADD R0, R120, R0 ;  /* 0x0000000078007221 */ /* 0x002fe20000000000 */
[----:B------:R-:W-:Y:S01]  /*9540*/  PRMT R28, RZ, 0x7610, R28 ;  /* 0x00007610ff1c7816 */ /* 0x000fe2000000001c */
[----:B------:R-:W-:Y:S01]  /*9550*/  FMUL R124, R124, 1.4426950216293334961 ;  /* 0x3fb8aa3b7c7c7820 */ /* 0x000fe20000400000 */
[----:B------:R-:W-:Y:S01]  /*9560*/  FFMA R125, R125, UR58, -R2 ;  /* 0x0000003a7d7d7c23 */ /* 0x000fe20008000802 */
[----:B-----5:R-:W-:Y:S01]  /*9570*/  FADD R0, R121, R0 ;  /* 0x0000000079007221 */ /* 0x020fe20000000000 */
[----:B------:R-:W-:Y:S02]  /*9580*/  FFMA R126, R126, UR58, -R2 ;  /* 0x0000003a7e7e7c23 */ /* 0x000fe40008000802 */
[----:B------:R-:W-:Y:S01]  /*9590*/  FMUL R125, R125, 1.4426950216293334961 ;  /* 0x3fb8aa3b7d7d7820 */ /* 0x000fe20000400000 */
[----:B--2---:R3:W2:Y:S01]  /*95a0*/  @P2 LDG.E.U8 R28, desc[UR18][R38.64] ;  /* 0x00000012261c2981 */ /* 0x0046a2000c1e1100 */
[----:B------:R-:W1:Y:S01]  /*95b0*/  MUFU.EX2 R124, R124 ;  /* 0x0000007c007c7308 */ /* 0x000e620000000800 */
[----:B0-----:R-:W-:Y:S01]  /*95c0*/  FADD R0, R4, R0 ;  /* 0x0000000004007221 */ /* 0x001fe20000000000 */
[----:B------:R-:W-:Y:S01]  /*95d0*/  FFMA R127, R127, UR58, -R2 ;  /* 0x0000003a7f7f7c23 */ /* 0x000fe20008000802 */
[----:B---3--:R-:W-:Y:S01]  /*95e0*/  F2FP.SATFINITE.E4M3.F32.PACK_AB_MERGE_C R39, R3, R4, RZ ;  /* 0x000000040327723e */ /* 0x008fe200048070ff */
[----:B------:R-:W-:-:S04]  /*95f0*/  FMUL R4, R126, 1.4426950216293334961 ;  /* 0x3fb8aa3b7e047820 */ /* 0x000fc80000400000 */
[----:B------:R-:W0:Y:S01]  /*9600*/  MUFU.EX2 R125, R125 ;  /* 0x0000007d007d7308 */ /* 0x000e220000000800 */
[----:B------:R-:W-:Y:S01]  /*9610*/  FADD R0, R3, R0 ;  /* 0x0000000003007221 */ /* 0x000fe20000000000 */
[----:B------:R-:W-:Y:S01]  /*9620*/  FMUL R3, R127, 1.4426950216293334961 ;  /* 0x3fb8aa3b7f037820 */ /* 0x000fe20000400000 */
[----:B------:R-:W-:Y:S01]  /*9630*/  FFMA R128, R128, UR58, -R2 ;  /* 0x0000003a80807c23 */ /* 0x000fe20008000802 */
[----:B------:R-:W-:-:S04]  /*9640*/  PRMT R29, RZ, 0x7610, R29 ;  /* 0x00007610ff1d7816 */ /* 0x000fc8000000001d */
[----:B------:R-:W3:Y:S01]  /*9650*/  MUFU.EX2 R4, R4 ;  /* 0x0000000400047308 */ /* 0x000ee20000000800 */
[----:B------:R-:W-:Y:S01]  /*9660*/  PRMT R27, RZ, 0x7610, R27 ;  /* 0x00007610ff1b7816 */ /* 0x000fe2000000001b */
[----:B------:R-:W-:Y:S01]  /*9670*/  FMUL R41, R128, 1.4426950216293334961 ;  /* 0x3fb8aa3b80297820 */ /* 0x000fe20000400000 */
[----:B------:R-:W-:Y:S01]  /*9680*/  PRMT R25, RZ, 0x7610, R25 ;  /* 0x00007610ff197816 */ /* 0x000fe20000000019 */
[--C-:B------:R-:W-:Y:S01]  /*9690*/  FFMA R129, R129, UR58, -R2.reuse ;  /* 0x0000003a81817c23 */ /* 0x100fe20008000802 */
[----:B------:R-:W-:Y:S01]  /*96a0*/  PRMT R23, RZ, 0x7610, R23 ;  /* 0x00007610ff177816 */ /* 0x000fe20000000017 */
[----:B------:R-:W-:Y:S01]  /*96b0*/  FFMA R130, R130, UR58, -R2 ;  /* 0x0000003a82827c23 */ /* 0x000fe20008000802 */
[----:B------:R-:W-:Y:S01]  /*96c0*/  PRMT R21, RZ, 0x7610, R21 ;  /* 0x00007610ff157816 */ /* 0x000fe20000000015 */
[----:B------:R-:W5:Y:S01]  /*96d0*/  MUFU.EX2 R3, R3 ;  /* 0x0000000300037308 */ /* 0x000f620000000800 */
[----:B------:R-:W-:Y:S02]  /*96e0*/  PRMT R19, RZ, 0x7610, R19 ;  /* 0x00007610ff137816 */ /* 0x000fe40000000013 */
[----:B------:R-:W-:-:S02]  /*96f0*/  PRMT R17, RZ, 0x7610, R17 ;  /* 0x00007610ff117816 */ /* 0x000fc40000000011 */
[----:B------:R-:W-:Y:S02]  /*9700*/  PRMT R15, RZ, 0x7610, R15 ;  /* 0x00007610ff0f7816 */ /* 0x000fe4000000000f */
[----:B------:R-:W-:Y:S02]  /*9710*/  PRMT R13, RZ, 0x7610, R13 ;  /* 0x00007610ff0d7816 */ /* 0x000fe4000000000d */
[----:B------:R-:W-:Y:S02]  /*9720*/  PRMT R14, RZ, 0x7610, R14 ;  /* 0x00007610ff0e7816 */ /* 0x000fe4000000000e */
[----:B------:R-:W-:Y:S02]  /*9730*/  PRMT R11, RZ, 0x7610, R11 ;  /* 0x00007610ff0b7816 */ /* 0x000fe4000000000b */
[----:B------:R-:W-:Y:S01]  /*9740*/  PRMT R12, RZ, 0x7610, R12 ;  /* 0x00007610ff0c7816 */ /* 0x000fe2000000000c */
[----:B------:R-:W-:Y:S01]  /*9750*/  FMUL R40, R129, 1.4426950216293334961 ;  /* 0x3fb8aa3b81287820 */ /* 0x000fe20000400000 */
[----:B------:R-:W-:Y:S01]  /*9760*/  PRMT R30, RZ, 0x7610, R30 ;  /* 0x00007610ff1e7816 */ /* 0x000fe2000000001e */
[----:B------:R-:W2:Y:S01]  /*9770*/  @P2 LDG.E.U8 R29, desc[UR18][R242.64] ;  /* 0x00000012f21d2981 */ /* 0x000ea2000c1e1100 */
[----:B-1----:R-:W-:Y:S01]  /*9780*/  FADD R0, R124, R0 ;  /* 0x000000007c007221 */ /* 0x002fe20000000000 */
[----:B------:R-:W1:Y:S02]  /*9790*/  MUFU.EX2 R41, R41 ;  /* 0x0000002900297308 */ /* 0x000e640000000800 */
[----:B------:R-:W2:Y:S01]  /*97a0*/  @P2 LDG.E.U8 R27, desc[UR18][R234.64] ;  /* 0x00000012ea1b2981 */ /* 0x000ea2000c1e1100 */
[----:B------:R-:W-:-:S03]  /*97b0*/  FMUL R5, R130, 1.4426950216293334961 ;  /* 0x3fb8aa3b82057820 */ /* 0x000fc60000400000 */
[----:B------:R-:W2:Y:S04]  /*97c0*/  @P2 LDG.E.U8 R25, desc[UR18][R212.64] ;  /* 0x00000012d4192981 */ /* 0x000ea8000c1e1100 */
        /* <DEDUP_REMOVED lines=8> */
[----:B------:R-:W2:Y:S01]  /*9850*/  @P2 LDG.E.U8 R12, desc[UR18][R140.64] ;  /* 0x000000128c0c2981 */ /* 0x000ea2000c1e1100 */
[----:B0-----:R-:W-:Y:S01]  /*9860*/  FADD R0, R125, R0 ;  /* 0x000000007d007221 */ /* 0x001fe20000000000 */
[----:B------:R-:W-:Y:S01]  /*9870*/  PRMT R31, RZ, 0x7610, R31 ;  /* 0x00007610ff1f7816 */ /* 0x000fe2000000001f */
[----:B------:R-:W0:Y:S01]  /*9880*/  MUFU.EX2 R40, R40 ;  /* 0x0000002800287308 */ /* 0x000e220000000800 */
[----:B------:R0:W2:Y:S01]  /*9890*/  @P2 LDG.E.U8 R30, desc[UR18][R36.64] ;  /* 0x00000012241e2981 */ /* 0x0000a2000c1e1100 */
[----:B------:R-:W-:Y:S01]  /*98a0*/  FFMA R131, R131, UR58, -R2 ;  /* 0x0000003a83837c23 */ /* 0x000fe20008000802 */
[----:B---3--:R-:W-:-:S02]  /*98b0*/  FADD R0, R4, R0 ;  /* 0x0000000004007221 */ /* 0x008fc40000000000 */
[----:B----4-:R-:W3:Y:S01]  /*98c0*/  @P2 LDG.E.U8 R31, desc[UR18][R62.64] ;  /* 0x000000123e1f2981 */ /* 0x010ee2000c1e1100 */
[----:B------:R-:W-:Y:S02]  /*98d0*/  FMUL R131, R131, 1.4426950216293334961 ;  /* 0x3fb8aa3b83837820 */ /* 0x000fe40000400000 */
[----:B------:R-:W4:Y:S01]  /*98e0*/  MUFU.EX2 R5, R5 ;  /* 0x0000000500057308 */ /* 0x000f220000000800 */
[C---:B-----5:R-:W-:Y:S01]  /*98f0*/  F2FP.SATFINITE.E4M3.F32.PACK_AB_MERGE_C R38, R3.reuse, R4, RZ ;  /* 0x000000040326723e */ /* 0x060fe200048070ff */
[----:B------:R-:W-:Y:S01]  /*9900*/  FADD R0, R3, R0 ;  /* 0x0000000003007221 */ /* 0x000fe20000000000 */
[----:B------:R-:W5:Y:S05]  /*9910*/  LDL.64 R62, [R1+0x10] ;  /* 0x00001000013e7983 */ /* 0x000f6a0000100a00 */
[----:B------:R-:W4:Y:S01]  /*9920*/  MUFU.EX2 R3, R131 ;  /* 0x0000008300037308 */ /* 0x000f220000000800 */
[----:B-1----:R-:W-:Y:S01]  /*9930*/  FADD R0, R41, R0 ;  /* 0x0000000029007221 */ /* 0x002fe20000000000 */
[----:B------:R-:W-:Y:S01]  /*9940*/  PRMT R24, RZ, 0x7610, R24 ;  /* 0x00007610ff187816 */ /* 0x000fe20000000018 */
[----:B------:R1:W-:Y:S01]  /*9950*/  STS.U8 [R132+UR7+0x10800], R9 ;  /* 0x0108000984007988 */ /* 0x0003e20008000007 */
[----:B------:R-:W-:Y:S01]  /*9960*/  PRMT R26, RZ, 0x7610, R26 ;  /* 0x00007610ff1a7816 */ /* 0x000fe2000000001a */
[----:B0-----:R-:W-:Y:S01]  /*9970*/  FADD R0, R40, R0 ;  /* 0x0000000028007221 */ /* 0x001fe20000000000 */
[----:B------:R-:W-:Y:S01]  /*9980*/  PRMT R20, RZ, 0x7610, R20 ;  /* 0x00007610ff147816 */ /* 0x000fe20000000014 */
[----:B------:R0:W-:Y:S01]  /*9990*/  STS.U8 [R132+UR7+0x10c00], R8 ;  /* 0x010c000884007988 */ /* 0x0001e20008000007 */
[----:B------:R-:W-:Y:S01]  /*99a0*/  PRMT R22, RZ, 0x7610, R22 ;  /* 0x00007610ff167816 */ /* 0x000fe20000000016 */
[----:B----4-:R-:W-:Y:S01]  /*99b0*/  FADD R0, R5, R0 ;  /* 0x0000000005007221 */ /* 0x010fe20000000000 */
[----:B------:R-:W-:Y:S01]  /*99c0*/  PRMT R16, RZ, 0x7610, R16 ;  /* 0x00007610ff107816 */ /* 0x000fe20000000010 */
[----:B------:R-:W4:Y:S01]  /*99d0*/  @P2 LDG.E.U8 R24, desc[UR18][R240.64] ;  /* 0x00000012f0182981 */ /* 0x000f22000c1e1100 */
[----:B-1----:R-:W-:-:S02]  /*99e0*/  PRMT R9, RZ, 0x7610, R9 ;  /* 0x00007610ff097816 */ /* 0x002fc40000000009 */
[----:B------:R-:W-:Y:S01]  /*99f0*/  PRMT R18, RZ, 0x7610, R18 ;  /* 0x00007610ff127816 */ /* 0x000fe20000000012 */
[----:B------:R-:W3:Y:S01]  /*9a00*/  @P2 LDG.E.U8 R26, desc[UR18][R232.64] ;  /* 0x00000012e81a2981 */ /* 0x000ee2000c1e1100 */
[----:B0-----:R-:W-:Y:S02]  /*9a10*/  PRMT R8, RZ, 0x7610, R8 ;  /* 0x00007610ff087816 */ /* 0x001fe40000000008 */
[----:B------:R-:W-:Y:S01]  /*9a20*/  PRMT R6, RZ, 0x7610, R6 ;  /* 0x00007610ff067816 */ /* 0x000fe20000000006 */
[----:B------:R-:W3:Y:S01]  /*9a30*/  @P2 LDG.E.U8 R20, desc[UR18][R210.64] ;  /* 0x00000012d2142981 */ /* 0x000ee2000c1e1100 */
[----:B------:R-:W-:Y:S01]  /*9a40*/  PRMT R7, RZ, 0x7610, R7 ;  /* 0x00007610ff077816 */ /* 0x000fe20000000007 */
[C---:B------:R-:W-:Y:S01]  /*9a50*/  FADD R36, R3.reuse, R0 ;  /* 0x0000000003247221 */ /* 0x040fe20000000000 */
[----:B------:R-:W-:Y:S01]  /*9a60*/  PRMT R4, RZ, 0x7610, R4 ;  /* 0x00007610ff047816 */ /* 0x000fe20000000004 */
[----:B------:R-:W3:Y:S01]  /*9a70*/  @P2 LDG.E.U8 R22, desc[UR18][R202.64] ;  /* 0x00000012ca162981 */ /* 0x000ee2000c1e1100 */
[----:B------:R-:W-:-:S02]  /*9a80*/  F2FP.SATFINITE.E4M3.F32.PACK_AB_MERGE_C R37, R3, R5, RZ ;  /* 0x000000050325723e */ /* 0x000fc400048070ff */
[----:B------:R-:W-:Y:S01]  /*9a90*/  PRMT R3, RZ, 0x7610, R3 ;  /* 0x00007610ff037816 */ /* 0x000fe20000000003 */
[----:B------:R-:W3:Y:S01]  /*9aa0*/  @P2 LDG.E.U8 R9, desc[UR18][R70.64] ;  /* 0x0000001246092981 */ /* 0x000ee2000c1e1100 */
[----:B------:R-:W-:-:S03]  /*9ab0*/  PRMT R0, RZ, 0x7610, R0 ;  /* 0x00007610ff007816 */ /* 0x000fc60000000000 */
[----:B------:R-:W3:Y:S04]  /*9ac0*/  @P2 LDG.E.U8 R16, desc[UR18][R194.64] ;  /* 0x00000012c2102981 */ /* 0x000ee8000c1e1100 */
[----:B------:R-:W3:Y:S04]  /*9ad0*/  @P2 LDG.E.U8 R8, desc[UR18][R66.64] ;  /* 0x0000001242082981 */ /* 0x000ee8000c1e1100 */
[----:B------:R-:W3:Y:S04]  /*9ae0*/  LDL.64 R70, [R1+0x68] ;  /* 0x0000680001467983 */ /* 0x000ee80000100a00 */
[----:B------:R-:W3:Y:S04]  /*9af0*/  @P2 LDG.E.U8 R18, desc[UR18][R186.64] ;  /* 0x00000012ba122981 */ /* 0x000ee8000c1e1100 */
[----:B------:R-:W3:Y:S04]  /*9b00*/  LDL.64 R66, [R1+0x30] ;  /* 0x0000300001427983 */ /* 0x000ee80000100a00 */
[----:B------:R-:W3:Y:S01]  /*9b10*/  @P2 LDG.E.U8 R6, desc[UR18][R178.64] ;  /* 0x00000012b2062981 */ /* 0x000ee2000c1e1100 */
[----:B------:R-:W-:-:S03]  /*9b20*/  PRMT R5, RZ, 0x7610, R5 ;  /* 0x00007610ff057816 */ /* 0x000fc60000000005 */
[----:B------:R-:W3:Y:S04]  /*9b30*/  @P2 LDG.E.U8 R7, desc[UR18][R170.64] ;  /* 0x00000012aa072981 */ /* 0x000ee8000c1e1100 */
[----:B------:R-:W3:Y:S04]  /*9b40*/  @P2 LDG.E.U8 R4, desc[UR18][R162.64] ;  /* 0x00000012a2042981 */ /* 0x000ee8000c1e1100 */
[----:B------:R-:W3:Y:S04]  /*9b50*/  @P2 LDG.E.U8 R3, desc[UR18][R154.64] ;  /* 0x000000129a032981 */ /* 0x000ee8000c1e1100 */
[----:B------:R-:W3:Y:S04]  /*9b60*/  @P2 LDG.E.U8 R0, desc[UR18][R146.64] ;  /* 0x0000001292002981 */ /* 0x000ee8000c1e1100 */
[----:B------:R-:W3:Y:S01]  /*9b70*/  @P2 LDG.E.U8 R5, desc[UR18][R138.64] ;  /* 0x000000128a052981 */ /* 0x000ee2000c1e1100 */
[----:B------:R-:W-:-:S03]  /*9b80*/  LOP3.LUT R59, R132, 0x20, RZ, 0x3c, !PT ;  /* 0x00000020843b7812 */ /* 0x000fc600078e3cff */
[----:B------:R-:W-:Y:S04]  /*9b90*/  STS.U8 [R132+UR7+0x10000], R218 ;  /* 0x010000da84007988 */ /* 0x000fe80008000007 */
[----:B------:R-:W-:Y:S01]  /*9ba0*/  STS.U8 [R132+UR7+0x10400], R133 ;  /* 0x0104008584007988 */ /* 0x000fe20008000007 */
[----:B------:R-:W-:-:S03]  /*9bb0*/  PRMT R33, RZ, 0x7610, R33 ;  /* 0x00007610ff217816 */ /* 0x000fc60000000021 */
[----:B------:R-:W3:Y:S04]  /*9bc0*/  LDL.LU R103, [R1+0x294] ;  /* 0x0002940001677983 */ /* 0x000ee80000300800 */
        /* <DEDUP_REMOVED lines=12> */
[----:B------:R-:W3:Y:S01]  /*9c90*/  LDL.LU R78, [R1+0x298] ;  /* 0x00029800014e7983 */ /* 0x000ee20000300800 */
[----:B------:R-:W-:-:S03]  /*9ca0*/  PRMT R35, RZ, 0x7610, R35 ;  /* 0x00007610ff237816 */ /* 0x000fc60000000023 */
[----:B------:R-:W3:Y:S01]  /*9cb0*/  LDL.LU R75, [R1+0x290] ;  /* 0x00029000014b7983 */ /* 0x000ee20000300800 */
[----:B------:R-:W-:-:S03]  /*9cc0*/  PRMT R34, RZ, 0x7610, R34 ;  /* 0x00007610ff227816 */ /* 0x000fc60000000022 */
[----:B------:R-:W3:Y:S04]  /*9cd0*/  LDL.LU R74, [R1+0x44] ;  /* 0x00004400014a7983 */ /* 0x000ee80000300800 */
[----:B------:R-:W3:Y:S04]  /*9ce0*/  @P2 LDG.E.U8 R35, desc[UR18][R142.64] ;  /* 0x000000128e232981 */ /* 0x000ee8000c1e1100 */
[----:B------:R-:W3:Y:S04]  /*9cf0*/  @P2 LDG.E.U8 R34, desc[UR18][R134.64] ;  /* 0x0000001286222981 */ /* 0x000ee8000c1e1100 */
[----:B--2---:R0:W-:Y:S04]  /*9d00*/  STS.U8 [R132+UR7+0x11000], R29 ;  /* 0x0110001d84007988 */ /* 0x0041e80008000007 */
[----:B------:R1:W-:Y:S04]  /*9d10*/  STS.U8 [R132+UR7+0x11400], R27 ;  /* 0x0114001b84007988 */ /* 0x0003e80008000007 */
[----:B------:R2:W-:Y:S04]  /*9d20*/  STS.U8 [R132+UR7+0x11800], R25 ;  /* 0x0118001984007988 */ /* 0x0005e80008000007 */
[----:B------:R0:W-:Y:S04]  /*9d30*/  STS.U8 [R132+UR7+0x11c00], R23 ;  /* 0x011c001784007988 */ /* 0x0001e80008000007 */
[----:B------:R-:W-:Y:S04]  /*9d40*/  STS.U8 [R132+UR7+0x12000], R21 ;  /* 0x0120001584007988 */ /* 0x000fe80008000007 */
        /* <DEDUP_REMOVED lines=10> */
[----:B------:R5:W-:Y:S01]  /*9df0*/  STS.U8 [R59+UR7+0x10d00], R30 ;  /* 0x010d001e3b007988 */ /* 0x000be20008000007 */
[----:B0-----:R-:W-:-:S02]  /*9e00*/  PRMT R29, RZ, 0x7610, R29 ;  /* 0x00007610ff1d7816 */ /* 0x001fc4000000001d */
[----:B-1----:R-:W-:Y:S02]  /*9e10*/  PRMT R27, RZ, 0x7610, R27 ;  /* 0x00007610ff1b7816 */ /* 0x002fe4000000001b */
[----:B--2---:R-:W-:Y:S02]  /*9e20*/  PRMT R25, RZ, 0x7610, R25 ;  /* 0x00007610ff197816 */ /* 0x004fe40000000019 */
[----:B------:R-:W-:Y:S01]  /*9e30*/  PRMT R23, RZ, 0x7610, R23 ;  /* 0x00007610ff177816 */ /* 0x000fe20000000017 */
[----:B------:R-:W2:Y:S01]  /*9e40*/  @P2 LDG.E.U8 R29, desc[UR18][R246.64] ;  /* 0x00000012f61d2981 */ /* 0x000ea2000c1e1100 */
[----:B-----5:R-:W-:Y:S02]  /*9e50*/  PRMT R30, RZ, 0x7610, R30 ;  /* 0x00007610ff1e7816 */ /* 0x020fe4000000001e */
[----:B------:R-:W-:Y:S01]  /*9e60*/  PRMT R21, RZ, 0x7610, R21 ;  /* 0x00007610ff157816 */ /* 0x000fe20000000015 */
[----:B------:R-:W5:Y:S04]  /*9e70*/  @P2 LDG.E.U8 R27, desc[UR18][R238.64] ;  /* 0x00000012ee1b2981 */ /* 0x000f68000c1e1100 */
[----:B------:R0:W5:Y:S01]  /*9e80*/  @P2 LDG.E.U8 R30, desc[UR18][R62.64] ;  /* 0x000000123e1e2981 */ /* 0x000162000c1e1100 */
[----:B------:R-:W-:-:S02]  /*9e90*/  PRMT R19, RZ, 0x7610, R19 ;  /* 0x00007610ff137816 */ /* 0x000fc40000000013 */
[----:B------:R-:W-:Y:S01]  /*9ea0*/  PRMT R17, RZ, 0x7610, R17 ;  /* 0x00007610ff117816 */ /* 0x000fe20000000011 */
[----:B------:R-:W5:Y:S01]  /*9eb0*/  @P2 LDG.E.U8 R25, desc[UR18][R216.64] ;  /* 0x00000012d8192981 */ /* 0x000f62000c1e1100 */
[----:B------:R-:W-:Y:S02]  /*9ec0*/  PRMT R15, RZ, 0x7610, R15 ;  /* 0x00007610ff0f7816 */ /* 0x000fe4000000000f */
[----:B------:R-:W-:Y:S01]  /*9ed0*/  PRMT R14, RZ, 0x7610, R14 ;  /* 0x00007610ff0e7816 */ /* 0x000fe2000000000e */
[----:B------:R-:W5:Y:S01]  /*9ee0*/  @P2 LDG.E.U8 R23, desc[UR18][R208.64] ;  /* 0x00000012d0172981 */ /* 0x000f62000c1e1100 */
[----:B0-----:R-:W0:Y:S01]  /*9ef0*/  S2R R62, SR_TID.X ;  /* 0x00000000003e7919 */ /* 0x001e220000002100 */
[----:B------:R-:W-:Y:S02]  /*9f00*/  PRMT R13, RZ, 0x7610, R13 ;  /* 0x00007610ff0d7816 */ /* 0x000fe4000000000d */
[----:B------:R-:W-:Y:S01]  /*9f10*/  PRMT R12, RZ, 0x7610, R12 ;  /* 0x00007610ff0c7816 */ /* 0x000fe2000000000c */
[----:B------:R-:W5:Y:S01]  /*9f20*/  @P2 LDG.E.U8 R21, desc[UR18][R200.64] ;  /* 0x00000012c8152981 */ /* 0x000f62000c1e1100 */
[----:B------:R-:W-:-:S02]  /*9f30*/  PRMT R11, RZ, 0x7610, R11 ;  /* 0x00007610ff0b7816 */ /* 0x000fc4000000000b */
[----:B------:R-:W-:Y:S01]  /*9f40*/  PRMT R10, RZ, 0x7610, R10 ;  /* 0x00007610ff0a7816 */ /* 0x000fe2000000000a */
[----:B------:R-:W5:Y:S01]  /*9f50*/  @P2 LDG.E.U8 R19, desc[UR18][R192.64] ;  /* 0x00000012c0132981 */ /* 0x000f62000c1e1100 */
[----:B------:R-:W-:-:S03]  /*9f60*/  PRMT R32, RZ, 0x7610, R32 ;  /* 0x00007610ff207816 */ /* 0x000fc60000000020 */
[----:B------:R-:W5:Y:S01]  /*9f70*/  @P2 LDG.E.U8 R17, desc[UR18][R184.64] ;  /* 0x00000012b8112981 */ /* 0x000f62000c1e1100 */
[----:B------:R-:W-:-:S03]  /*9f80*/  PRMT R28, RZ, 0x7610, R28 ;  /* 0x00007610ff1c7816 */ /* 0x000fc6000000001c */
[----:B------:R-:W5:Y:S04]  /*9f90*/  @P2 LDG.E.U8 R15, desc[UR18][R176.64] ;  /* 0x00000012b00f2981 */ /* 0x000f68000c1e1100 */
[----:B------:R-:W5:Y:S04]  /*9fa0*/  @P2 LDG.E.U8 R14, desc[UR18][R168.64] ;  /* 0x00000012a80e2981 */ /* 0x000f68000c1e1100 */
[----:B------:R-:W5:Y:S04]  /*9fb0*/  @P2 LDG.E.U8 R13, desc[UR18][R160.64] ;  /* 0x00000012a00d2981 */ /* 0x000f68000c1e1100 */
[----:B----4-:R1:W-:Y:S04]  /*9fc0*/  STS.U8 [R59+UR7+0x11100], R24 ;  /* 0x011100183b007988 */ /* 0x0103e80008000007 */
[----:B------:R-:W4:Y:S04]  /*9fd0*/  @P2 LDG.E.U8 R12, desc[UR18][R152.64] ;  /* 0x00000012980c2981 */ /* 0x000f28000c1e1100 */
[----:B---3--:R3:W-:Y:S01]  /*9fe0*/  STS.U8 [R59+UR7+0x11500], R26 ;  /* 0x0115001a3b007988 */ /* 0x0087e20008000007 */
[----:B-1----:R-:W-:-:S03]  /*9ff0*/  PRMT R24, RZ, 0x7610, R24 ;  /* 0x00007610ff187816 */ /* 0x002fc60000000018 */
[----:B------:R-:W4:Y:S04]  /*a000*/  @P2 LDG.E.U8 R11, desc[UR18][R144.64] ;  /* 0x00000012900b2981 */ /* 0x000f28000c1e1100 */
[----:B------:R1:W-:Y:S01]  /*a010*/  STS.U8 [R59+UR7+0x11900], R20 ;  /* 0x011900143b007988 */ /* 0x0003e20008000007 */
[----:B---3--:R-:W-:-:S03]  /*a020*/  PRMT R26, RZ, 0x7610, R26 ;  /* 0x00007610ff1a7816 */ /* 0x008fc6000000001a */
[----:B------:R-:W3:Y:S04]  /*a030*/  @P2 LDG.E.U8 R10, desc[UR18][R136.64] ;  /* 0x00000012880a2981 */ /* 0x000ee8000c1e1100 */
[----:B------:R0:W-:Y:S01]  /*a040*/  STS.U8 [R59+UR7+0x11d00], R22 ;  /* 0x011d00163b007988 */ /* 0x0001e20008000007 */
[----:B-1----:R-:W-:-:S03]  /*a050*/  PRMT R20, RZ, 0x7610, R20 ;  /* 0x00007610ff147816 */ /* 0x002fc60000000014 */
[----:B------:R-:W3:Y:S04]  /*a060*/  @P2 LDG.E.U8 R33, desc[UR18][R70.64] ;  /* 0x0000001246212981 */ /* 0x000ee8000c1e1100 */
[----:B------:R1:W-:Y:S01]  /*a070*/  STS.U8 [R59+UR7+0x12100], R16 ;  /* 0x012100103b007988 */ /* 0x0003e20008000007 */
[----:B0-----:R-:W-:-:S03]  /*a080*/  PRMT R22, RZ, 0x7610, R22 ;  /* 0x00007610ff167816 */ /* 0x001fc60000000016 */
[----:B------:R-:W3:Y:S04]  /*a090*/  @P2 LDG.E.U8 R32, desc[UR18][R66.64] ;  /* 0x0000001242202981 */ /* 0x000ee8000c1e1100 */
[----:B------:R0:W-:Y:S01]  /*a0a0*/  STS.U8 [R59+UR7+0x12500], R18 ;  /* 0x012500123b007988 */ /* 0x0001e20008000007 */
[----:B-1----:R-:W-:-:S03]  /*a0b0*/  PRMT R16, RZ, 0x7610, R16 ;  /* 0x00007610ff107816 */ /* 0x002fc60000000010 */
[----:B------:R1:W-:Y:S04]  /*a0c0*/  STS.U8 [R59+UR7+0x12900], R6 ;  /* 0x012900063b007988 */ /* 0x0003e80008000007 */
[----:B------:R-:W3:Y:S01]  /*a0d0*/  @P2 LDG.E.U8 R28, desc[UR18][R244.64] ;  /* 0x00000012f41c2981 */ /* 0x000ee2000c1e1100 */
[----:B0-----:R-:W-:-:S03]  /*a0e0*/  PRMT R18, RZ, 0x7610, R18 ;  /* 0x00007610ff127816 */ /* 0x001fc60000000012 */
[----:B------:R0:W-:Y:S01]  /*a0f0*/  STS.U8 [R59+UR7+0x12d00], R7 ;  /* 0x012d00073b007988 */ /* 0x0001e20008000007 */
[----:B-1----:R-:W-:-:S03]  /*a100*/  PRMT R6, RZ, 0x7610, R6 ;  /* 0x00007610ff067816 */ /* 0x002fc60000000006 */
[----:B------:R-:W3:Y:S04]  /*a110*/  @P2 LDG.E.U8 R26, desc[UR18][R236.64] ;  /* 0x00000012ec1a2981 */ /* 0x000ee8000c1e1100 */
[----:B------:R-:W3:Y:S01]  /*a120*/  @P2 LDG.E.U8 R24, desc[UR18][R214.64] ;  /* 0x00000012d6182981 */ /* 0x000ee2000c1e1100 */
[----:B0-----:R-:W-:-:S03]  /*a130*/  PRMT R7, RZ, 0x7610, R7 ;  /* 0x00007610ff077816 */ /* 0x001fc60000000007 */
[----:B------:R0:W-:Y:S04]  /*a140*/  STS.U8 [R59+UR7+0x13100], R4 ;  /* 0x013100043b007988 */ /* 0x0001e80008000007 */
[----:B------:R-:W3:Y:S04]  /*a150*/  @P2 LDG.E.U8 R22, desc[UR18][R206.64] ;  /* 0x00000012ce162981 */ /* 0x000ee8000c1e1100 */
[----:B------:R-:W-:Y:S01]  /*a160*/  STS.U8 [R59+UR7+0x13500], R3 ;  /* 0x013500033b007988 */ /* 0x000fe20008000007 */
[----:B0-----:R-:W-:-:S03]  /*a170*/  PRMT R4, RZ, 0x7610, R4 ;  /* 0x00007610ff047816 */ /* 0x001fc60000000004 */
[----:B------:R-:W3:Y:S04]  /*a180*/  @P2 LDG.E.U8 R20, desc[UR18][R198.64] ;  /* 0x00000012c6142981 */ /* 0x000ee8000c1e1100 */
[----:B------:R0:W-:Y:S04]  /*a190*/  STS.U8 [R59+UR7+0x13900], R0 ;  /* 0x013900003b007988 */ /* 0x0001e80008000007 */
[----:B------:R-:W3:Y:S04]  /*a1a0*/  @P2 LDG.E.U8 R18, desc[UR18][R190.64] ;  /* 0x00000012be122981 */ /* 0x000ee8000c1e1100 */
[----:B------:R-:W3:Y:S01]  /*a1b0*/  @P2 LDG.E.U8 R16, desc[UR18][R182.64] ;  /* 0x00000012b6102981 */ /* 0x000ee2000c1e1100 */
[----:B0-----:R-:W-:-:S03]  /*a1c0*/  PRMT R0, RZ, 0x7610, R0 ;  /* 0x00007610ff007816 */ /* 0x001fc60000000000 */
[----:B------:R-:W3:Y:S01]  /*a1d0*/  LDL.LU R71, [R1+0x2a4] ;  /* 0x0002a40001477983 */ /* 0x000ee20000300800 */
[----:B------:R-:W-:-:S03]  /*a1e0*/  SHF.L.U32 R3, R62, 0x4, RZ ;  /* 0x000000043e037819 */ /* 0x000fc600000006ff */
[----:B------:R-:W3:Y:S04]  /*a1f0*/  @P2 LDG.E.U8 R7, desc[UR18][R174.64] ;  /* 0x00000012ae072981 */ /* 0x000ee8000c1e1100 */
[----:B------:R-:W3:Y:S04]  /*a200*/  LDL.LU R70, [R1+0x2a0] ;  /* 0x0002a00001467983 */ /* 0x000ee80000300800 */
[----:B------:R-:W3:Y:S04]  /*a210*/  @P2 LDG.E.U8 R6, desc[UR18][R166.64] ;  /* 0x00000012a6062981 */ /* 0x000ee8000c1e1100 */
[----:B------:R-:W3:Y:S04]  /*a220*/  LDL.LU R67, [R1+0x54] ;  /* 0x0000540001437983 */ /* 0x000ee80000300800 */
[----:B------:R-:W3:Y:S04]  /*a230*/  @P2 LDG.E.U8 R4, desc[UR18][R158.64] ;  /* 0x000000129e042981 */ /* 0x000ee8000c1e1100 */
[----:B------:R0:W-:Y:S04]  /*a240*/  STS.U8 [R59+UR7+0x13d00], R5 ;  /* 0x013d00053b007988 */ /* 0x0001e80008000007 */
[----:B------:R-:W3:Y:S04]  /*a250*/  LDL.LU R66, [R1+0x50] ;  /* 0x0000500001427983 */ /* 0x000ee80000300800 */
[----:B------:R-:W3:Y:S01]  /*a260*/  LDL.LU R63, [R1+0x4c] ;  /* 0x00004c00013f7983 */ /* 0x000ee20000300800 */
[----:B0-----:R-:W-:-:S03]  /*a270*/  LOP3.LUT R59, R62, 0xff, RZ, 0xc0, !PT ;  /* 0x000000ff3e3b7812 */ /* 0x001fc600078ec0ff */
[----:B------:R-:W3:Y:S04]  /*a280*/  @P2 LDG.E.U8 R0, desc[UR18][R150.64] ;  /* 0x0000001296002981 */ /* 0x000ee8000c1e1100 */
[----:B------:R-:W3:Y:S01]  /*a290*/  LDL.LU R62, [R1+0x48] ;  /* 0x00004800013e7983 */ /* 0x000ee20000300800 */
[----:B------:R-:W-:-:S05]  /*a2a0*/  LOP3.LUT R106, R132, 0x40, RZ, 0x3c, !PT ;  /* 0x00000040846a7812 */ /* 0x000fca00078e3cff */
[----:B------:R0:W-:Y:S04]  /*a2b0*/  STS.U8 [R106+UR7+0x10200], R9 ;  /* 0x010200096a007988 */ /* 0x0001e80008000007 */
[----:B------:R-:W-:Y:S04]  /*a2c0*/  STS.U8 [R106+UR7+0x10600], R8 ;  /* 0x010600086a007988 */ /* 0x000fe80008000007 */
[----:B------:R-:W-:Y:S01]  /*a2d0*/  STS.U8 [R106+UR7+0x10a00], R31 ;  /* 0x010a001f6a007988 */ /* 0x000fe20008000007 */
[----:B------:R-:W-:-:S04]  /*a2e0*/  LOP3.LUT R3, R3, 0x70, RZ, 0xc0, !PT ;  /* 0x0000007003037812 */ /* 0x000fc800078ec0ff */
[----:B------:R-:W-:Y:S02]  /*a2f0*/  LEA R3, R59, R3, 0x7 ;  /* 0x000000033b037211 */ /* 0x000fe400078e38ff */
[----:B------:R-:W-:Y:S02]  /*a300*/  LOP3.LUT R59, R132, 0x60, RZ, 0x3c, !PT ;  /* 0x00000060843b7812 */ /* 0x000fe400078e3cff */
[----:B------:R-:W-:Y:S02]  /*a310*/  F2FP.SATFINITE.E4M3.F32.PACK_AB_MERGE_C R5, R99, R102, R103 ;  /* 0x000000666305723e */ /* 0x000fe40004807067 */
[----:B0-----:R-:W-:Y:S01]  /*a320*/  F2FP.SATFINITE.E4M3.F32.PACK_AB_MERGE_C R9, R75, R78, R79 ;  /* 0x0000004e4b09723e */ /* 0x001fe2000480704f */
[----:B--2---:R-:W-:Y:S04]  /*a330*/  STS.U8 [R106+UR7+0x10e00], R29 ;  /* 0x010e001d6a007988 */ /* 0x004fe80008000007 */
[----:B-----5:R-:W-:Y:S04]  /*a340*/  STS.U8 [R106+UR7+0x11200], R27 ;  /* 0x0112001b6a007988 */ /* 0x020fe80008000007 */
[----:B------:R-:W-:Y:S04]  /*a350*/  STS.U8 [R106+UR7+0x11600], R25 ;  /* 0x011600196a007988 */ /* 0x000fe80008000007 */
[----:B------:R-:W-:Y:S04]  /*a360*/  STS.U8 [R106+UR7+0x11a00], R23 ;  /* 0x011a00176a007988 */ /* 0x000fe80008000007 */
[----:B------:R-:W-:Y:S04]  /*a370*/  STS.U8 [R106+UR7+0x11e00], R21 ;  /* 0x011e00156a007988 */ /* 0x000fe80008000007 */
[----:B------:R-:W-:Y:S04]  /*a380*/  STS.U8 [R106+UR7+0x12200], R19 ;  /* 0x012200136a007988 */ /* 0x000fe80008000007 */
[----:B------:R-:W-:Y:S04]  /*a390*/  STS.U8 [R106+UR7+0x12600], R17 ;  /* 0x012600116a007988 */ /* 0x000fe80008000007 */
[----:B------:R-:W-:Y:S04]  /*a3a0*/  STS.U8 [R106+UR7+0x12a00], R15 ;  /* 0x012a000f6a007988 */ /* 0x000fe80008000007 */
[----:B------:R-:W-:Y:S04]  /*a3b0*/  STS.U8 [R106+UR7+0x12e00], R14 ;  /* 0x012e000e6a007988 */ /* 0x000fe80008000007 */
[----:B------:R0:W-:Y:S04]  /*a3c0*/  STS.U8 [R106+UR7+0x13200], R13 ;  /* 0x0132000d6a007988 */ /* 0x0001e80008000007 */
[----:B----4-:R1:W-:Y:S04]  /*a3d0*/  STS.U8 [R106+UR7+0x13600], R12 ;  /* 0x0136000c6a007988 */ /* 0x0103e80008000007 */
[----:B------:R-:W-:Y:S04]  /*a3e0*/  STS.U8 [R106+UR7+0x13a00], R11 ;  /* 0x013a000b6a007988 */ /* 0x000fe80008000007 */
[----:B---3--:R-:W-:Y:S04]  /*a3f0*/  STS.U8 [R106+UR7+0x13e00], R10 ;  /* 0x013e000a6a007988 */ /* 0x008fe80008000007 */
[----:B------:R-:W-:Y:S04]  /*a400*/  STS.U8 [R59+UR7+0x10300], R33 ;  /* 0x010300213b007988 */ /* 0x000fe80008000007 */
[----:B------:R-:W-:Y:S04]  /*a410*/  STS.U8 [R59+UR7+0x10700], R32 ;  /* 0x010700203b007988 */ /* 0x000fe80008000007 */
[----:B------:R-:W-:Y:S04]  /*a420*/  STS.U8 [R59+UR7+0x10b00], R30 ;  /* 0x010b001e3b007988 */ /* 0x000fe80008000007 */
[----:B------:R-:W-:Y:S04]  /*a430*/  STS.U8 [R59+UR7+0x10f00], R28 ;  /* 0x010f001c3b007988 */ /* 0x000fe80008000007 */
[----:B------:R-:W-:Y:S04]  /*a440*/  STS.U8 [R59+UR7+0x11300], R26 ;  /* 0x0113001a3b007988 */ /* 0x000fe80008000007 */
[----:B------:R-:W-:Y:S04]  /*a450*/  STS.U8 [R59+UR7+0x11700], R24 ;  /* 0x011700183b007988 */ /* 0x000fe80008000007 */
[----:B------:R-:W-:Y:S04]  /*a460*/  STS.U8 [R59+UR7+0x11b00], R22 ;  /* 0x011b00163b007988 */ /* 0x000fe80008000007 */
[----:B------:R-:W-:Y:S01]  /*a470*/  STS.U8 [R59+UR7+0x11f00], R20 ;  /* 0x011f00143b007988 */ /* 0x000fe20008000007 */
[----:B0-----:R-:W-:-:S03]  /*a480*/  F2FP.SATFINITE.E4M3.F32.PACK_AB_MERGE_C R13, R249, R250, R225 ;  /* 0x000000faf90d723e */ /* 0x001fc600048070e1 */
[----:B------:R-:W-:Y:S04]  /*a490*/  STS.U8 [R59+UR7+0x12300], R18 ;  /* 0x012300123b007988 */ /* 0x000fe80008000007 */
[----:B------:R0:W-:Y:S01]  /*a4a0*/  STS.U8 [R59+UR7+0x12700], R16 ;  /* 0x012700103b007988 */ /* 0x0001e20008000007 */
[----:B-1----:R-:W-:Y:S02]  /*a4b0*/  F2FP.SATFINITE.E4M3.F32.PACK_AB_MERGE_C R12, R251, R252, R226 ;  /* 0x000000fcfb0c723e */ /* 0x002fe400048070e2 */
[----:B------:R-:W-:Y:S01]  /*a4c0*/  F2FP.SATFINITE.E4M3.F32.PACK_AB_MERGE_C R14, R229, R230, R220 ;  /* 0x000000e6e50e723e */ /* 0x000fe200048070dc */
[----:B------:R1:W-:Y:S01]  /*a4d0*/  STS.U8 [R59+UR7+0x12b00], R7 ;  /* 0x012b00073b007988 */ /* 0x0003e20008000007 */
[----:B------:R-:W-:Y:S02]  /*a4e0*/  F2FP.SATFINITE.E4M3.F32.PACK_AB_MERGE_C R15, R227, R228, R219 ;  /* 0x000000e4e30f723e */ /* 0x000fe400048070db */
[----:B0-----:R-:W-:-:S02]  /*a4f0*/  LOP3.LUT R16, R3, 0x10, RZ, 0x3c, !PT ;  /* 0x0000001003107812 */ /* 0x001fc400078e3cff */
[----:B------:R-:W-:Y:S01]  /*a500*/  F2FP.SATFINITE.E4M3.F32.PACK_AB_MERGE_C R8, R70, R71, R74 ;  /* 0x000000474608723e */ /* 0x000fe2000480704a */
[----:B------:R0:W-:Y:S01]  /*a510*/  STS.U8 [R59+UR7+0x12f00], R6 ;  /* 0x012f00063b007988 */ /* 0x0001e20008000007 */
[----:B-1----:R-:W-:-:S03]  /*a520*/  F2FP.SATFINITE.E4M3.F32.PACK_AB_MERGE_C R7, R82, R83, R86 ;  /* 0x000000535207723e */ /* 0x002fc60004807056 */
[----:B------:R1:W-:Y:S01]  /*a530*/  STS.U8 [R59+UR7+0x13300], R4 ;  /* 0x013300043b007988 */ /* 0x0003e20008000007 */
[----:B0-----:R-:W-:Y:S02]  /*a540*/  F2FP.SATFINITE.E4M3.F32.PACK_AB_MERGE_C R6, R87, R90, R91 ;  /* 0x0000005a5706723e */ /* 0x001fe4000480705b */
[----:B------:R-:W-:Y:S02]  /*a550*/  F2FP.SATFINITE.E4M3.F32.PACK_AB_MERGE_C R10, R66, R67, R248 ;  /* 0x00000043420a723e */ /* 0x000fe400048070f8 */
[----:B-1----:R-:W-:Y:S01]  /*a560*/  F2FP.SATFINITE.E4M3.F32.PACK_AB_MERGE_C R4, R94, R95, R98 ;  /* 0x0000005f5e04723e */ /* 0x002fe20004807062 */
[----:B------:R0:W-:Y:S01]  /*a570*/  STS.U8 [R59+UR7+0x13700], R0 ;  /* 0x013700003b007988 */ /* 0x0001e20008000007 */
[----:B------:R-:W-:-:S03]  /*a580*/  F2FP.SATFINITE.E4M3.F32.PACK_AB_MERGE_C R11, R62, R63, R231 ;  /* 0x0000003f3e0b723e */ /* 0x000fc600048070e7 */
[----:B------:R-:W-:Y:S01]  /*a590*/  STS.U8 [R59+UR7+0x13b00], R35 ;  /* 0x013b00233b007988 */ /* 0x000fe20008000007 */
[----:B0-----:R-:W-:-:S03]  /*a5a0*/  LOP3.LUT R0, R3, 0x20, RZ, 0x3c, !PT ;  /* 0x0000002003007812 */ /* 0x001fc600078e3cff */
[----:B------:R-:W-:Y:S04]  /*a5b0*/  STS.U8 [R59+UR7+0x13f00], R34 ;  /* 0x013f00223b007988 */ /* 0x000fe80008000007 */
[----:B------:R-:W-:Y:S04]  /*a5c0*/  STS.128 [R3+UR7+0x8000], R4 ;  /* 0x0080000403007988 */ /* 0x000fe80008000c07 */
[----:B------:R-:W-:Y:S04]  /*a5d0*/  STS.128 [R16+UR7+0x8000], R8 ;  /* 0x0080000810007988 */ /* 0x000fe80008000c07 */
[----:B------:R0:W-:Y:S02]  /*a5e0*/  STS.128 [R0+UR7+0x8000], R12 ;  /* 0x0080000c00007988 */ /* 0x0001e40008000c07 */
[----:B0-----:R-:W-:-:S04]  /*a5f0*/  FADD R0, -R2, -INF ;  /* 0xff80000002007421 */ /* 0x001fc80000000100 */
[----:B------:R-:W-:-:S06]  /*a600*/  FMUL R0, R0, 1.4426950216293334961 ;  /* 0x3fb8aa3b00007820 */ /* 0x000fcc0000400000 */
[----:B------:R-:W0:Y:S01]  /*a610*/  MUFU.EX2 R0, R0 ;  /* 0x0000000000007308 */ /* 0x000e220000000800 */
[----:B------:R-:W-:Y:S02]  /*a620*/  F2FP.SATFINITE.E4M3.F32.PACK_AB_MERGE_C R5, R221, R222, R57 ;  /* 0x000000dedd05723e */ /* 0x000fe40004807039 */
[----:B------:R-:W-:Y:S02]  /*a630*/  F2FP.SATFINITE.E4M3.F32.PACK_AB_MERGE_C R4, R223, R224, R58 ;  /* 0x000000e0df04723e */ /* 0x000fe4000480703a */
[----:B------:R-:W-:Y:S02]  /*a640*/  F2FP.SATFINITE.E4M3.F32.PACK_AB_MERGE_C R6, R61, R60, R56 ;  /* 0x0000003c3d06723e */ /* 0x000fe40004807038 */
[----:B------:R-:W-:Y:S02]  /*a650*/  F2FP.SATFINITE.E4M3.F32.PACK_AB_MERGE_C R7, R65, R64, R55 ;  /* 0x000000404107723e */ /* 0x000fe40004807037 */
[----:B------:R-:W-:Y:S02]  /*a660*/  LOP3.LUT R27, R3, 0x30, RZ, 0x3c, !PT ;  /* 0x00000030031b7812 */ /* 0x000fe400078e3cff */
[----:B------:R-:W-:-:S02]  /*a670*/  F2FP.SATFINITE.E4M3.F32.PACK_AB_MERGE_C R9, R73, R72, R53 ;  /* 0x000000484909723e */ /* 0x000fc40004807035 */
[----:B------:R-:W-:Y:S02]  /*a680*/  F2FP.SATFINITE.E4M3.F32.PACK_AB_MERGE_C R8, R69, R68, R54 ;  /* 0x000000444508723e */ /* 0x000fe40004807036 */
[----:B------:R-:W-:Y:S02]  /*a690*/  F2FP.SATFINITE.E4M3.F32.PACK_AB_MERGE_C R10, R77, R76, R52 ;  /* 0x0000004c4d0a723e */ /* 0x000fe40004807034 */
[----:B------:R-:W-:Y:S02]  /*a6a0*/  F2FP.SATFINITE.E4M3.F32.PACK_AB_MERGE_C R11, R81, R80, R51 ;  /* 0x00000050510b723e */ /* 0x000fe40004807033 */
[----:B------:R-:W-:Y:S02]  /*a6b0*/  LOP3.LUT R26, R3, 0x40, RZ, 0x3c, !PT ;  /* 0x00000040031a7812 */ /* 0x000fe400078e3cff */
[----:B------:R-:W-:Y:S02]  /*a6c0*/  F2FP.SATFINITE.E4M3.F32.PACK_AB_MERGE_C R13, R89, R88, R49 ;  /* 0x00000058590d723e */ /* 0x000fe40004807031 */
[----:B------:R-:W-:-:S02]  /*a6d0*/  F2FP.SATFINITE.E4M3.F32.PACK_AB_MERGE_C R12, R85, R84, R50 ;  /* 0x00000054550c723e */ /* 0x000fc40004807032 */
[----:B------:R-:W-:Y:S02]  /*a6e0*/  F2FP.SATFINITE.E4M3.F32.PACK_AB_MERGE_C R14, R93, R92, R48 ;  /* 0x0000005c5d0e723e */ /* 0x000fe40004807030 */
[----:B------:R-:W-:Y:S02]  /*a6f0*/  F2FP.SATFINITE.E4M3.F32.PACK_AB_MERGE_C R15, R97, R96, R47 ;  /* 0x00000060610f723e */ /* 0x000fe4000480702f */
[----:B------:R-:W-:Y:S02]  /*a700*/  LOP3.LUT R25, R3, 0x50, RZ, 0x3c, !PT ;  /* 0x0000005003197812 */ /* 0x000fe400078e3cff */
[----:B------:R-:W-:Y:S02]  /*a710*/  F2FP.SATFINITE.E4M3.F32.PACK_AB_MERGE_C R17, R105, R104, R45 ;  /* 0x000000686911723e */ /* 0x000fe4000480702d */
[----:B------:R-:W-:Y:S02]  /*a720*/  F2FP.SATFINITE.E4M3.F32.PACK_AB_MERGE_C R16, R101, R100, R46 ;  /* 0x000000646510723e */ /* 0x000fe4000480702e */
[----:B------:R-:W-:-:S02]  /*a730*/  F2FP.SATFINITE.E4M3.F32.PACK_AB_MERGE_C R18, R109, R108, R44 ;  /* 0x0000006c6d12723e */ /* 0x000fc4000480702c */
[----:B------:R-:W-:Y:S02]  /*a740*/  F2FP.SATFINITE.E4M3.F32.PACK_AB_MERGE_C R19, R113, R112, R43 ;  /* 0x000000707113723e */ /* 0x000fe4000480702b */
[----:B------:R-:W-:Y:S01]  /*a750*/  LOP3.LUT R24, R3, 0x60, RZ, 0x3c, !PT ;  /* 0x0000006003187812 */ /* 0x000fe200078e3cff */
[----:B------:R-:W-:Y:S01]  /*a760*/  STS.128 [R27+UR7+0x8000], R4 ;  /* 0x008000041b007988 */ /* 0x000fe20008000c07 */
[----:B------:R-:W-:Y:S02]  /*a770*/  F2FP.SATFINITE.E4M3.F32.PACK_AB_MERGE_C R21, R121, R120, R39 ;  /* 0x000000787915723e */ /* 0x000fe40004807027 */
[----:B------:R-:W-:Y:S02]  /*a780*/  F2FP.SATFINITE.E4M3.F32.PACK_AB_MERGE_C R20, R117, R116, R42 ;  /* 0x000000747514723e */ /* 0x000fe4000480702a */
[----:B------:R-:W-:Y:S02]  /*a790*/  F2FP.SATFINITE.E4M3.F32.PACK_AB_MERGE_C R22, R125, R124, R38 ;  /* 0x0000007c7d16723e */ /* 0x000fe40004807026 */
[----:B------:R-:W-:-:S02]  /*a7a0*/  F2FP.SATFINITE.E4M3.F32.PACK_AB_MERGE_C R23, R40, R41, R37 ;  /* 0x000000292817723e */ /* 0x000fc40004807025 */
[----:B------:R-:W-:Y:S01]  /*a7b0*/  LOP3.LUT R3, R3, 0x70, RZ, 0x3c, !PT ;  /* 0x0000007003037812 */ /* 0x000fe200078e3cff */
[----:B------:R-:W-:Y:S04]  /*a7c0*/  STS.128 [R26+UR7+0x8000], R8 ;  /* 0x008000081a007988 */ /* 0x000fe80008000c07 */
[----:B------:R-:W-:Y:S04]  /*a7d0*/  STS.128 [R25+UR7+0x8000], R12 ;  /* 0x0080000c19007988 */ /* 0x000fe80008000c07 */
[----:B------:R-:W-:Y:S04]  /*a7e0*/  STS.128 [R24+UR7+0x8000], R16 ;  /* 0x0080001018007988 */ /* 0x000fe80008000c07 */
[----:B------:R0:W-:Y:S02]  /*a7f0*/  STS.128 [R3+UR7+0x8000], R20 ;  /* 0x0080001403007988 */ /* 0x0001e40008000c07 */
[----:B0-----:R-:W-:-:S02]  /*a800*/  FADD R3, R0, R36 ;  /* 0x0000002400037221 */ /* 0x001fc40000000000 */
[----:B------:R-:W0:Y:S01]  /*a810*/  LDTM.x128 R4, tmem[UR9] ;  /* 0x00000009000479ee */ /* 0x000e2200083c0000 */
[----:B------:R-:W-:Y:S01]  /*a820*/  NOP ;  /* 0x0000000000007918 */ /* 0x000fe20000000000 */
[----:B------:R-:W-:Y:S05]  /*a830*/  @!P2 BRA `(.L_x_9) ;  /* 0x000000080004a947 */ /* 0x000fea0003800000 */
[C---:B0-----:R-:W-:Y:S01]  /*a840*/  FMUL R4, R0.reuse, R4 ;  /* 0x0000000400047220 */ /* 0x041fe20000400000 */
[C---:B------:R-:W-:Y:S01]  /*a850*/  FMUL R5, R0.reuse, R5 ;  /* 0x0000000500057220 */ /* 0x040fe20000400000 */
        /* <DEDUP_REMOVED lines=125> */
[----:B------:R-:W-:-:S04]  /*b030*/  FMUL R131, R0, R131 ;  /* 0x0000008300837220 */ /* 0x000fc80000400000 */
[----:B------:R1:W-:Y:S03]  /*b040*/  STTM.x128 tmem[UR9], R4 ;  /* 0x00000004000079ed */ /* 0x0003e600083c0009 */
.L_x_9:
[----:B0-----:R-:W0:Y:S02]  /*b050*/  FENCE.VIEW.ASYNC.T ;  /* 0x00000000000073c6 */ /* 0x001e240000000200 */
[----:B0-----:R-:W-:Y:S01]  /*b060*/  BAR.SYNC.DEFER_BLOCKING 0x0 ;  /* 0x0000000000007b1d */ /* 0x001fe20000010000 */
[----:B------:R-:W-:-:S04]  /*b070*/  UIADD3 UR16, UPT, UPT, UR16, -0x80, URZ ;  /* 0xffffff8010107890 */ /* 0x000fc8000fffe0ff */
[----:B------:R-:W-:Y:S01]  /*b080*/  UISETP.GE.AND UP1, UPT, UR16, 0x1, UPT ;  /* 0x000000011000788c */ /* 0x000fe2000bf26270 */
[----:B------:R0:W-:Y:S06]  /*b090*/  MEMBAR.ALL.CTA ;  /* 0x0000000000007992 */ /* 0x0001ec0000008000 */
[----:B0-----:R-:W0:Y:S02]  /*b0a0*/  FENCE.VIEW.ASYNC.S ;  /* 0x00000000000073c6 */ /* 0x001e240000000000 */
[----:B0-----:R-:W-:Y:S06]  /*b0b0*/  BAR.SYNC.DEFER_BLOCKING 0x0 ;  /* 0x0000000000007b1d */ /* 0x001fec0000010000 */
[----:B------:R-:W-:Y:S05]  /*b0c0*/  @!P3 BRA `(.L_x_10) ;  /* 0x0000000000e0b947 */ /* 0x000fea0003800000 */
[----:B------:R-:W-:Y:S02]  /*b0d0*/  UIADD3 UR6, UPT, UPT, UR7, 0x8000, URZ ;  /* 0x0000800007067890 */ /* 0x000fe4000fffe0ff */
[----:B------:R-:W-:Y:S02]  /*b0e0*/  UIADD3 UR16, UPT, UPT, UR7, 0x10000, URZ ;  /* 0x0001000007107890 */ /* 0x000fe4000fffe0ff */
[----:B------:R-:W-:Y:S02]  /*b0f0*/  USHF.R.U32.HI UR6, URZ, 0x4, UR6 ;  /* 0x00000004ff067899 */ /* 0x000fe40008011606 */
[----:B------:R-:W-:Y:S02]  /*b100*/  USHF.R.U32.HI UR16, URZ, 0x4, UR16 ;  /* 0x00000004ff107899 */ /* 0x000fe40008011610 */
[----:B------:R-:W-:Y:S02]  /*b110*/  USGXT.U32 UR20, UR6, 0xe ;  /* 0x0000000e0614789a */ /* 0x000fe40008000000 */
[----:B------:R-:W-:-:S02]  /*b120*/  USGXT.U32 UR16, UR16, 0xe ;  /* 0x0000000e1010789a */ /* 0x000fc40008000000 */
[----:B------:R-:W-:Y:S02]  /*b130*/  UIADD3 UR38, UP2, UPT, UR20, 0x2, URZ ;  /* 0x0000000214267890 */ /* 0x000fe4000ff5e0ff */
[----:B------:R-:W-:Y:S01]  /*b140*/  UIADD3 UR40, UP3, UPT, UR16, 0x2, URZ ;  /* 0x0000000210287890 */ /* 0x000fe2000ff7e0ff */
[----:B------:R-:W-:Y:S01]  /*b150*/  UMOV UR4, URZ ;  /* 0x000000ff00047c82 */ /* 0x000fe20008000000 */
[----:B------:R-:W-:Y:S01]  /*b160*/  UMOV UR5, URZ ;  /* 0x000000ff00057c82 */ /* 0x000fe20008000000 */
[----:B------:R-:W-:Y:S02]  /*b170*/  UIADD3.X UR39, UPT, UPT, UR4, 0x40004040, URZ, UP2, !UPT ;  /* 0x4000404004277890 */ /* 0x000fe400097fe4ff */
[----:B------:R-:W-:Y:S02]  /*b180*/  UIADD3.X UR41, UPT, UPT, UR5, 0x40004040, URZ, UP3, !UPT ;  /* 0x4000404005297890 */ /* 0x000fe40009ffe4ff */
[----:B------:R-:W-:Y:S02]  /*b190*/  UIADD3 UR52, UP2, UPT, UR40, 0x2, URZ ;  /* 0x0000000228347890 */ /* 0x000fe4000ff5e0ff */
[----:B------:R-:W-:-:S02]  /*b1a0*/  UIADD3 UR54, UP3, UPT, UR40, 0x4, URZ ;  /* 0x0000000428367890 */ /* 0x000fc4000ff7e0ff */
[----:B------:R-:W-:Y:S02]  /*b1b0*/  UIADD3.X UR53, UPT, UPT, UR41, URZ, URZ, UP2, !UPT ;  /* 0x000000ff29357290 */ /* 0x000fe400097fe4ff */
[----:B------:R-:W-:Y:S01]  /*b1c0*/  UIADD3.64 UR44, UPT, UPT, UR38, 0x2, URZ ;  /* 0x00000002262c7897 */ /* 0x000fe2000fffe0ff */
[----:B------:R-:W-:Y:S01]  /*b1d0*/  UMOV UR4, UR10 ;  /* 0x0000000a00047c82 */ /* 0x000fe20008000000 */
[----:B------:R-:W-:Y:S02]  /*b1e0*/  UIADD3.X UR55, UPT, UPT, UR41, URZ, URZ, UP3, !UPT ;  /* 0x000000ff29377290 */ /* 0x000fe40009ffe4ff */
[----:B------:R-:W-:Y:S02]  /*b1f0*/  UIADD3.64 UR46, UPT, UPT, UR38, 0x4, URZ ;  /* 0x00000004262e7897 */ /* 0x000fe4000fffe0ff */
[----:B------:R-:W-:Y:S02]  /*b200*/  UIADD3 UR25, UPT, UPT, UR8, 0x80, URZ ;  /* 0x0000008008197890 */ /* 0x000fe4000fffe0ff */
[----:B------:R-:W-:-:S02]  /*b210*/  UIADD3.64 UR48, UPT, UPT, UR38, 0x3fe, URZ ;  /* 0x000003fe26307897 */ /* 0x000fc4000fffe0ff */
[----:B------:R-:W-:Y:S01]  /*b220*/  UIADD3 UR56, UPT, UPT, UR8, 0x80, URZ ;  /* 0x0000008008387890 */ /* 0x000fe2000fffe0ff */
[----:B------:R-:W-:Y:S01]  /*b230*/  UMOV UR6, UR4 ;  /* 0x0000000400067c82 */ /* 0x000fe20008000000 */
[----:B------:R-:W-:Y:S02]  /*b240*/  UIADD3.64 UR50, UPT, UPT, UR38, 0x400, URZ ;  /* 0x0000040026327897 */ /* 0x000fe4000fffe0ff */
[----:B------:R-:W-:Y:S02]  /*b250*/  UIADD3 UR57, UPT, UPT, UR8, 0x80, URZ ;  /* 0x0000008008397890 */ /* 0x000fe4000fffe0ff */
[----:B------:R-:W-:Y:S01]  /*b260*/  UIADD3.64 UR4, UPT, UPT, UR38, 0x402, URZ ;  /* 0x0000040226047897 */ /* 0x000fe2000fffe0ff */
[----:B------:R-:W-:Y:S01]  /*b270*/  UMOV UR14, 0x0 ;  /* 0x00000000000e7882 */ /* 0x000fe20000000000 */
[----:B------:R-:W-:Y:S01]  /*b280*/  UMOV UR15, 0x8200010 ;  /* 0x08200010000f7882 */ /* 0x000fe20000000000 */
[----:B------:R-:W-:Y:S01]  /*b290*/  UIADD3 UR58, UPT, UPT, UR8, 0x80, URZ ;  /* 0x00000080083a7890 */ /* 0x000fe2000fffe0ff */
[----:B------:R-:W-:Y:S01]  /*b2a0*/  UMOV UR17, 0x40004040 ;  /* 0x4000404000117882 */ /* 0x000fe20000000000 */
[----:B------:R-:W-:Y:S01]  /*b2b0*/  UMOV UR21, 0x40004040 ;  /* 0x4000404000157882 */ /* 0x000fe20000000000 */
[----:B------:R-:W-:Y:S01]  /*b2c0*/  UIADD3.64 UR22, UPT, UPT, UR38, 0x404, URZ ;  /* 0x0000040426167897 */ /* 0x000fe2000fffe0ff */
[----:B------:R0:W-:Y:S01]  /*b2d0*/  UTCQMMA gdesc[UR20], gdesc[UR16], tmem[UR8], tmem[UR14], idesc[UR15], UPT ;  /* 0x00ff0e10140075ea */ /* 0x0001e2000b800308 */
[----:B------:R-:W-:Y:S01]  /*b2e0*/  UMOV UR26, 0x0 ;  /* 0x00000000001a7882 */ /* 0x000fe20000000000 */
[----:B------:R-:W-:Y:S01]  /*b2f0*/  UMOV UR27, 0x8200010 ;  /* 0x08200010001b7882 */ /* 0x000fe20000000000 */
[----:B------:R-:W-:Y:S01]  /*b300*/  UMOV UR28, 0x0 ;  /* 0x00000000001c7882 */ /* 0x000fe20000000000 */
[----:B------:R-:W-:Y:S01]  /*b310*/  UMOV UR29, 0x8200010 ;  /* 0x08200010001d7882 */ /* 0x000fe20000000000 */
        /* <DEDUP_REMOVED lines=15> */
[----:B------:R0:W-:Y:S01]  /*b410*/  UTCQMMA gdesc[UR4], gdesc[UR52], tmem[UR57], tmem[UR36], idesc[UR37], UPT ;  /* 0x00ff2434040075ea */ /* 0x0001e2000b800339 */
[----:B------:R0:W-:Y:S01]  /*b420*/  UTCQMMA gdesc[UR22], gdesc[UR54], tmem[UR58], tmem[UR42], idesc[UR43], UPT ;  /* 0x00ff2a36160075ea */ /* 0x0001e2000b80033a */
[----:B------:R0:W-:Y:S01]  /*b430*/  UTCBAR [UR6], URZ ;  /* 0x000000ff060073e9 */ /* 0x0001e200080000ff */
[----:B------:R-:W-:Y:S01]  /*b440*/  NOP ;  /* 0x0000000000007918 */ /* 0x000fe20000000000 */
.L_x_10:
[----:B------:R-:W-:Y:S01]  /*b450*/  FSEL R0, R3, 1, P2 ;  /* 0x3f80000003007808 */ /* 0x000fe20001000000 */
[----:B------:R-:W-:Y:S01]  /*b460*/  UMOV UR72, URZ ;  /* 0x000000ff00487c82 */ /* 0x000fe20008000000 */
[----:B------:R-:W-:-:S03]  /*b470*/  FSEL R2, R2, -INF , P2 ;  /* 0xff80000002027808 */ /* 0x000fc60001000000 */
[----:B------:R2:W-:Y:S01]  /*b480*/  STL [R1+0x2b8], R0 ;  /* 0x0002b80001007387 */ /* 0x0005e20000100800 */
[----:B------:R-:W-:Y:S05]  /*b490*/  BRA.U !UP1, `(.L_x_11) ;  /* 0x0000006909fc7547 */ /* 0x000fea000b800000 */
[----:B0-----:R-:W-:Y:S01]  /*b4a0*/  USHF.R.U32.HI UR17, URZ, 0x4, UR7 ;  /* 0x00000004ff117899 */ /* 0x001fe20008011607 */
[----:B--2---:R-:W0:Y:S01]  /*b4b0*/  LDC R0, c[0x0][0x3c4] ;  /* 0x0000f100ff007b82 */ /* 0x004e220000000800 */
[----:B------:R-:W-:Y:S01]  /*b4c0*/  UIADD3 UR23, UPT, UPT, UR7, 0x8000, URZ ;  /* 0x0000800007177890 */ /* 0x000fe2000fffe0ff */
[----:B------:R-:W-:Y:S01]  /*b4d0*/  HFMA2 R133, -RZ, RZ, 0, 0 ;  /* 0x00000000ff857431 */ /* 0x000fe200000001ff */
[----:B------:R-:W-:Y:S02]  /*b4e0*/  UIADD3 UR22, UPT, UPT, UR7, 0x18000, URZ ;  /* 0x0001800007167890 */ /* 0x000fe4000fffe0ff */
[----:B------:R-:W-:Y:S02]  /*b4f0*/  USHF.R.U32.HI UR20, URZ, 0x4, UR13 ;  /* 0x00000004ff147899 */ /* 0x000fe4000801160d */
[----:B------:R-:W-:Y:S02]  /*b500*/  USGXT.U32 UR17, UR17, 0xe ;  /* 0x0000000e1111789a */ /* 0x000fe40008000000 */
[----:B------:R-:W-:-:S02]  /*b510*/  USHF.R.U32.HI UR23, URZ, 0x4, UR23 ;  /* 0x00000004ff177899 */ /* 0x000fc40008011617 */
[----:B------:R-:W-:Y:S02]  /*b520*/  USHF.R.U32.HI UR26, URZ, 0x4, UR22 ;  /* 0x00000004ff1a7899 */ /* 0x000fe40008011616 */
[----:B------:R-:W-:Y:S02]  /*b530*/  USGXT.U32 UR20, UR20, 0xe ;  /* 0x0000000e1414789a */ /* 0x000fe40008000000 */
[----:B------:R-:W-:Y:S01]  /*b540*/  UIADD3 UR22, UP3, UPT, UR17, 0x100, URZ ;  /* 0x0000010011167890 */ /* 0x000fe2000ff7e0ff */
[----:B------:R-:W-:Y:S01]  /*b550*/  UMOV UR21, URZ ;  /* 0x000000ff00157c82 */ /* 0x000fe20008000000 */
[----:B------:R-:W-:Y:S02]  /*b560*/  UISETP.NE.U32.AND UP1, UPT, UR24, URZ, UPT ;  /* 0x000000ff1800728c */ /* 0x000fe4000bf25070 */
[----:B------:R-:W-:Y:S02]  /*b570*/  USGXT.U32 UR68, UR23, 0xe ;  /* 0x0000000e1744789a */ /* 0x000fe40008000000 */
[----:B------:R-:W-:-:S02]  /*b580*/  UIADD3 UR24, UP2, UPT, UR20, 0x2, URZ ;  /* 0x0000000214187890 */ /* 0x000fc4000ff5e0ff */
[----:B------:R-:W-:Y:S01]  /*b590*/  UIADD3.X UR23, UPT, UPT, UR21, 0x40004040, URZ, UP3, !UPT ;  /* 0x4000404015177890 */ /* 0x000fe20009ffe4ff */
[----:B0-----:R-:W-:Y:S01]  /*b5a0*/  SHF.L.U32 R3, R0, 0x7, RZ ;  /* 0x0000000700037819 */ /* 0x001fe200000006ff */
[----:B------:R-:W-:Y:S01]  /*b5b0*/  UIADD3 UR30, UP6, UPT, UR22, 0x200, URZ ;  /* 0x00000200161e7890 */ /* 0x000fe2000ffde0ff */
[----:B------:R-:W-:Y:S01]  /*b5c0*/  MOV R0, R2 ;  /* 0x0000000200007202 */ /* 0x000fe20000000f00 */
[----:B------:R-:W-:Y:S01]  /*b5d0*/  UMOV UR4, URZ ;  /* 0x000000ff00047c82 */ /* 0x000fe20008000000 */
[----:B------:R-:W-:Y:S02]  /*b5e0*/  UIADD3 UR28, UP5, UPT, UR22, 0x100, URZ ;  /* 0x00000100161c7890 */ /* 0x000fe4000ffbe0ff */
[----:B------:R-:W-:Y:S02]  /*b5f0*/  UIADD3.X UR25, UPT, UPT, UR4, 0x40004040, URZ, UP2, !UPT ;  /* 0x4000404004197890 */ /* 0x000fe400097fe4ff */
[----:B------:R-:W-:Y:S02]  /*b600*/  UIADD3.X UR31, UPT, UPT, UR23, URZ, URZ, UP6, !UPT ;  /* 0x000000ff171f7290 */ /* 0x000fe4000b7fe4ff */
[----:B------:R-:W-:-:S02]  /*b610*/  UIADD3 UR32, UP2, UPT, UR22, 0x300, URZ ;  /* 0x0000030016207890 */ /* 0x000fc4000ff5e0ff */
[----:B------:R-:W-:Y:S02]  /*b620*/  UIADD3 UR40, UP6, UPT, UR68, 0x2, URZ ;  /* 0x0000000244287890 */ /* 0x000fe4000ffde0ff */
[----:B------:R-:W-:Y:S01]  /*b630*/  USGXT.U32 UR26, UR26, 0xe ;  /* 0x0000000e1a1a789a */ /* 0x000fe20008000000 */
[----:B------:R-:W-:Y:S01]  /*b640*/  UMOV UR27, URZ ;  /* 0x000000ff001b7c82 */ /* 0x000fe20008000000 */
[----:B------:R-:W-:Y:S02]  /*b650*/  UIADD3.X UR29, UPT, UPT, UR23, URZ, URZ, UP5, !UPT ;  /* 0x000000ff171d7290 */ /* 0x000fe4000affe4ff */
[----:B------:R-:W-:Y:S02]  /*b660*/  UIADD3.X UR33, UPT, UPT, UR23, URZ, URZ, UP2, !UPT ;  /* 0x000000ff17217290 */ /* 0x000fe400097fe4ff */
[----:B------:R-:W-:Y:S02]  /*b670*/  UIADD3.X UR41, UPT, UPT, UR27, 0x40004040, URZ, UP6, !UPT ;  /* 0x400040401b297890 */ /* 0x000fe4000b7fe4ff */
[----:B------:R-:W-:-:S02]  /*b680*/  UIADD3 UR34, UP3, UPT, UR22, 0x400, URZ ;  /* 0x0000040016227890 */ /* 0x000fc4000ff7e0ff */
[----:B------:R-:W-:Y:S02]  /*b690*/  UIADD3 UR36, UP4, UPT, UR22, 0x500, URZ ;  /* 0x0000050016247890 */ /* 0x000fe4000ff9e0ff */
[----:B------:R-:W-:Y:S02]  /*b6a0*/  UIADD3 UR38, UP5, UPT, UR22, 0x600, URZ ;  /* 0x0000060016267890 */ /* 0x000fe4000ffbe0ff */
[----:B------:R-:W-:Y:S02]  /*b6b0*/  UIADD3 UR42, UP2, UPT, UR26, 0x2, URZ ;  /* 0x000000021a2a7890 */ /* 0x000fe4000ff5e0ff */
[----:B------:R-:W-:Y:S01]  /*b6c0*/  UIADD3 UR44, UP6, UPT, UR40, 0x2, URZ ;  /* 0x00000002282c7890 */ /* 0x000fe2000ffde0ff */
[----:B------:R-:W-:Y:S01]  /*b6d0*/  UMOV UR5, URZ ;  /* 0x000000ff00057c82 */ /* 0x000fe20008000000 */
[----:B------:R-:W-:Y:S02]  /*b6e0*/  UIADD3.X UR35, UPT, UPT, UR23, URZ, URZ, UP3, !UPT ;  /* 0x000000ff17237290 */ /* 0x000fe40009ffe4ff */
[----:B------:R-:W-:-:S02]  /*b6f0*/  UIADD3.X UR37, UPT, UPT, UR23, URZ, URZ, UP4, !UPT ;  /* 0x000000ff17257290 */ /* 0x000fc4000a7fe4ff */
[----:B------:R-:W-:Y:S02]  /*b700*/  UIADD3.X UR39, UPT, UPT, UR23, URZ, URZ, UP5, !UPT ;  /* 0x000000ff17277290 */ /* 0x000fe4000affe4ff */
[----:B------:R-:W-:Y:S02]  /*b710*/  UIADD3.X UR43, UPT, UPT, UR5, 0x40004040, URZ, UP2, !UPT ;  /* 0x40004040052b7890 */ /* 0x000fe400097fe4ff */
[----:B------:R-:W-:Y:S02]  /*b720*/  UIADD3.X UR45, UPT, UPT, UR41, URZ, URZ, UP6, !UPT ;  /* 0x000000ff292d7290 */ /* 0x000fe4000b7fe4ff */
[----:B------:R-:W-:Y:S02]  /*b730*/  UIADD3 UR46, UP5, UPT, UR40, 0x4, URZ ;  /* 0x00000004282e7890 */ /* 0x000fe4000ffbe0ff */
[----:B------:R-:W-:Y:S02]  /*b740*/  UIADD3 UR48, UP4, UPT, UR40, 0x3fe, URZ ;  /* 0x000003fe28307890 */ /* 0x000fe4000ff9e0ff */
[----:B------:R-:W-:-:S02]  /*b750*/  UIADD3 UR50, UP3, UPT, UR40, 0x400, URZ ;  /* 0x0000040028327890 */ /* 0x000fc4000ff7e0ff */
[----:B------:R-:W-:Y:S02]  /*b760*/  UIADD3 UR52, UP2, UPT, UR40, 0x402, URZ ;  /* 0x0000040228347890 */ /* 0x000fe4000ff5e0ff */
[----:B------:R-:W-:Y:S02]  /*b770*/  UIADD3 UR54, UP6, UPT, UR40, 0x404, URZ ;  /* 0x0000040428367890 */ /* 0x000fe4000ffde0ff */
[----:B------:R-:W-:Y:S01]  /*b780*/  USHF.L.U32 UR12, UR12, 0x7, URZ ;  /* 0x000000070c0c7899 */ /* 0x000fe200080006ff */
[----:B------:R-:W-:Y:S01]  /*b790*/  UMOV UR13, 0x1 ;  /* 0x00000001000d7882 */ /* 0x000fe20000000000 */
[----:B------:R-:W-:Y:S01]  /*b7a0*/  UMOV UR69, URZ ;  /* 0x000000ff00457c82 */ /* 0x000fe20008000000 */
[----:B------:R-:W-:Y:S01]  /*b7b0*/  UMOV UR6, URZ ;  /* 0x000000ff00067c82 */ /* 0x000fe20008000000 */
[----:B------:R-:W0:Y:S01]  /*b7c0*/  LDCU UR14, c[0x0][0x3f0] ;  /* 0x00007e00ff0e77ac */ /* 0x000e220008000800 */
[----:B------:R-:W2:Y:S01]  /*b7d0*/  LDCU UR15, c[0x0][0x3a8] ;  /* 0x00007500ff0f77ac */ /* 0x000ea20008000800 */
[----:B------:R-:W3:Y:S01]  /*b7e0*/  LDCU UR16, c[0x0][0x3d4] ;  /* 0x00007a80ff1077ac */ /* 0x000ee20008000800 */
[----:B------:R-:W-:Y:S01]  /*b7f0*/  UIADD3.X UR47, UPT, UPT, UR41, URZ, URZ, UP5, !UPT ;  /* 0x000000ff292f7290 */ /* 0x000fe2000affe4ff */
[----:B------:R-:W-:Y:S01]  /*b800*/  UMOV UR21, 0x40004040 ;  /* 0x4000404000157882 */ /* 0x000fe20000000000 */
[----:B------:R-:W-:Y:S01]  /*b810*/  UIADD3.X UR49, UPT, UPT, UR41, URZ, URZ, UP4, !UPT ;  /* 0x000000ff29317290 */ /* 0x000fe2000a7fe4ff */
[----:B------:R-:W-:Y:S01]  /*b820*/  UMOV UR27, 0x40004040 ;  /* 0x40004040001b7882 */ /* 0x000fe20000000000 */
[----:B------:R-:W-:-:S02]  /*b830*/  UIADD3.X UR51, UPT, UPT, UR41, URZ, URZ, UP3, !UPT ;  /* 0x000000ff29337290 */ /* 0x000fc40009ffe4ff */
[----:B------:R-:W-:Y:S02]  /*b840*/  UIADD3.X UR53, UPT, UPT, UR41, URZ, URZ, UP2, !UPT ;  /* 0x000000ff29357290 */ /* 0x000fe400097fe4ff */
[----:B------:R-:W-:Y:S02]  /*b850*/  UIADD3.X UR55, UPT, UPT, UR41, URZ, URZ, UP6, !UPT ;  /* 0x000000ff29377290 */ /* 0x000fe4000b7fe4ff */
[----:B------:R-:W-:Y:S02]  /*b860*/  UIADD3.64 UR56, UPT, UPT, UR24, 0x2, URZ ;  /* 0x0000000218387897 */ /* 0x000fe4000fffe0ff */
[----:B------:R-:W-:Y:S02]  /*b870*/  UIADD3.64 UR58, UPT, UPT, UR24, 0x4, URZ ;  /* 0x00000004183a7897 */ /* 0x000fe4000fffe0ff */
[----:B------:R-:W-:Y:S02]  /*b880*/  UIADD3.64 UR60, UPT, UPT, UR42, 0x2, URZ ;  /* 0x000000022a3c7897 */ /* 0x000fe4000fffe0ff */
[----:B0-2---:R-:W-:-:S12]  /*b890*/  UIADD3.64 UR62, UPT, UPT, UR42, 0x4, URZ ;  /* 0x000000042a3e7897 */ /* 0x005fd8000fffe0ff */
.L_x_16:
[----:B-1----:R-:W2:Y:S04]  /*b8a0*/  LDL.64 R6, [R1+0x288] ;  /* 0x0002880001067983 */ /* 0x002ea80000100a00 */
[----:B------:R-:W4:Y:S04]  /*b8b0*/  LDL.64 R28, [R1+0x268] ;  /* 0x00026800011c7983 */ /* 0x000f280000100a00 */
[----:B------:R-:W5:Y:S04]  /*b8c0*/  LDL.64 R20, [R1+0x248] ;  /* 0x0002480001147983 */ /* 0x000f680000100a00 */
[----:B---3--:R-:W3:Y:S04]  /*b8d0*/  LDL.64 R22, [R1+0x208] ;  /* 0x0002080001167983 */ /* 0x008ee80000100a00 */
[----:B------:R-:W3:Y:S04]  /*b8e0*/  LDL.64 R12, [R1+0x228] ;  /* 0x00022800010c7983 */ /* 0x000ee80000100a00 */
[----:B------:R-:W3:Y:S04]  /*b8f0*/  LDL.64 R24, [R1+0x1c8] ;  /* 0x0001c80001187983 */ /* 0x000ee80000100a00 */
[----:B------:R-:W3:Y:S01]  /*b900*/  LDL.64 R14, [R1+0x1e8] ;  /* 0x0001e800010e7983 */ /* 0x000ee20000100a00 */
[----:B------:R-:W-:-:S03]  /*b910*/  SHF.R.S32.HI R4, RZ, 0x1f, R3 ;  /* 0x0000001fff047819 */ /* 0x000fc60000011403 */
[----:B------:R-:W3:Y:S04]  /*b920*/  LDL.64 R16, [R1+0x1a8] ;  /* 0x0001a80001107983 */ /* 0x000ee80000100a00 */
        /* <DEDUP_REMOVED lines=28> */
[----:B------:R-:W3:Y:S01]  /*baf0*/  LDL.64 R74, [R1+0xa8] ;  /* 0x0000a800014a7983 */ /* 0x000ee20000100a00 */
[----:B--2---:R-:W-:-:S02]  /*bb00*/  IADD3 R10, P2, PT, R3, R6, RZ ;  /* 0x00000006030a7210 */ /* 0x004fc40007f5e0ff */
[C---:B----4-:R-:W-:Y:S02]  /*bb10*/  IADD3 R8, P3, PT, R3.reuse, R28, RZ ;  /* 0x0000001c03087210 */ /* 0x050fe40007f7e0ff */
[C---:B------:R-:W-:Y:S02]  /*bb20*/  IADD3.X R11, PT, PT, R4.reuse, R7, RZ, P2, !PT ;  /* 0x00000007040b7210 */ /* 0x040fe400017fe4ff */
[----:B-----5:R-:W-:Y:S02]  /*bb30*/  IADD3 R6, P2, PT, R3, R20, RZ ;  /* 0x0000001403067210 */ /* 0x020fe40007f5e0ff */
[C---:B------:R-:W-:Y:S01]  /*bb40*/  IADD3.X R9, PT, PT, R4.reuse, R29, RZ, P3, !PT ;  /* 0x0000001d04097210 */ /* 0x040fe20001ffe4ff */
[----:B------:R3:W2:Y:S01]  /*bb50*/  LDG.E.U8 R2, desc[UR18][R10.64] ;  /* 0x000000120a027981 */ /* 0x0006a2000c1e1100 */
[----:B------:R-:W-:-:S03]  /*bb60*/  IADD3.X R7, PT, PT, R4, R21, RZ, P2, !PT ;  /* 0x0000001504077210 */ /* 0x000fc600017fe4ff */
[----:B------:R-:W4:Y:S04]  /*bb70*/  LDL.64 R28, [R1+0x148] ;  /* 0x00014800011c7983 */ /* 0x000f280000100a00 */
[----:B------:R-:W5:Y:S04]  /*bb80*/  LDL.64 R20, [R1+0x128] ;  /* 0x0001280001147983 */ /* 0x000f680000100a00 */
[----:B------:R0:W2:Y:S01]  /*bb90*/  LDG.E.U8 R5, desc[UR18][R8.64] ;  /* 0x0000001208057981 */ /* 0x0000a2000c1e1100 */
[----:B---3--:R-:W-:-:S03]  /*bba0*/  IADD3 R10, P3, PT, R3, R12, RZ ;  /* 0x0000000c030a7210 */ /* 0x008fc60007f7e0ff */
[----:B------:R-:W3:Y:S01]  /*bbb0*/  LDG.E.U8 R6, desc[UR18][R6.64] ;  /* 0x0000001206067981 */ /* 0x000ee2000c1e1100 */
[----:B0-----:R-:W-:-:S04]  /*bbc0*/  IADD3 R8, P2, PT, R3, R22, RZ ;  /* 0x0000001603087210 */ /* 0x001fc80007f5e0ff */
[C---:B------:R-:W-:Y:S02]  /*bbd0*/  IADD3.X R9, PT, PT, R4.reuse, R23, RZ, P2, !PT ;  /* 0x0000001704097210 */ /* 0x040fe400017fe4ff */
[----:B------:R-:W2:Y:S01]  /*bbe0*/  LDL.64 R22, [R1+0xe0] ;  /* 0x0000e00001167983 */ /* 0x000ea20000100a00 */
[C---:B------:R-:W-:Y:S02]  /*bbf0*/  IADD3.X R11, PT, PT, R4.reuse, R13, RZ, P3, !PT ;  /* 0x0000000d040b7210 */ /* 0x040fe40001ffe4ff */
[----:B------:R-:W-:Y:S01]  /*bc00*/  IADD3 R12, P3, PT, R3, R14, RZ ;  /* 0x0000000e030c7210 */ /* 0x000fe20007f7e0ff */
[----:B------:R-:W3:Y:S04]  /*bc10*/  LDG.E.U8 R8, desc[UR18][R8.64] ;  /* 0x0000001208087981 */ /* 0x000ee8000c1e1100 */
[----:B------:R0:W3:Y:S01]  /*bc20*/  LDG.E.U8 R7, desc[UR18][R10.64] ;  /* 0x000000120a077981 */ /* 0x0000e2000c1e1100 */
[----:B------:R-:W-:-:S02]  /*bc30*/  IADD3.X R13, PT, PT, R4, R15, RZ, P3, !PT ;  /* 0x0000000f040d7210 */ /* 0x000fc40001ffe4ff */
[----:B0-----:R-:W-:-:S03]  /*bc40*/  IADD3 R10, P2, PT, R3, R24, RZ ;  /* 0x00000018030a7210 */ /* 0x001fc60007f5e0ff */
[----:B------:R0:W3:Y:S01]  /*bc50*/  LDG.E.U8 R9, desc[UR18][R12.64] ;  /* 0x000000120c097981 */ /* 0x0000e2000c1e1100 */
[----:B------:R-:W-:-:S03]  /*bc60*/  IADD3.X R11, PT, PT, R4, R25, RZ, P2, !PT ;  /* 0x00000019040b7210 */ /* 0x000fc600017fe4ff */
[----:B------:R-:W3:Y:S01]  /*bc70*/  LDL.64 R24, [R1+0xa0] ;  /* 0x0000a00001187983 */ /* 0x000ee20000100a00 */
[----:B------:R-:W-:-:S03]  /*bc80*/  IADD3 R14, P3, PT, R3, R16, RZ ;  /* 0x00000010030e7210 */ /* 0x000fc60007f7e0ff */
[----:B------:R-:W3:Y:S01]  /*bc90*/  LDG.E.U8 R10, desc[UR18][R10.64] ;  /* 0x000000120a0a7981 */ /* 0x000ee2000c1e1100 */
[C---:B0-----:R-:W-:Y:S02]  /*bca0*/  IADD3 R12, P2, PT, R3.reuse, R26, RZ ;  /* 0x0000001a030c7210 */ /* 0x041fe40007f5e0ff */
[C---:B------:R-:W-:Y:S02]  /*bcb0*/  IADD3.X R15, PT, PT, R4.reuse, R17, RZ, P3, !PT ;  /* 0x00000011040f7210 */ /* 0x040fe40001ffe4ff */
[C---:B------:R-:W-:Y:S02]  /*bcc0*/  IADD3.X R13, PT, PT, R4.reuse, R27, RZ, P2, !PT ;  /* 0x0000001b040d7210 */ /* 0x040fe400017fe4ff */
[C---:B------:R-:W-:Y:S01]  /*bcd0*/  IADD3 R16, P3, PT, R3.reuse, R18, RZ ;  /* 0x0000001203107210 */ /* 0x040fe20007f7e0ff */
[----:B------:R-:W3:Y:S03]  /*bce0*/  LDL.64 R26, [R1+0x260] ;  /* 0x00026000011a7983 */ /* 0x000ee60000100a00 */
[----:B------:R-:W-:Y:S01]  /*bcf0*/  IADD3.X R17, PT, PT, R4, R19, RZ, P3, !PT ;  /* 0x0000001304117210 */ /* 0x000fe20001ffe4ff */
[----:B------:R4:W3:Y:S04]  /*bd00*/  LDG.E.U8 R11, desc[UR18][R14.64] ;  /* 0x000000120e0b7981 */ /* 0x0008e8000c1e1100 */
[----:B------:R-:W3:Y:S04]  /*bd10*/  LDG.E.U8 R12, desc[UR18][R12.64] ;  /* 0x000000120c0c7981 */ /* 0x000ee8000c1e1100 */
[----:B------:R0:W3:Y:S01]  /*bd20*/  LDG.E.U8 R13, desc[UR18][R16.64] ;  /* 0x00000012100d7981 */ /* 0x0000e2000c1e1100 */
[----:B----4-:R-:W-:-:S02]  /*bd30*/  IADD3 R14, P2, PT, R3, R28, RZ ;  /* 0x0000001c030e7210 */ /* 0x010fc40007f5e0ff */
[C---:B-----5:R-:W-:Y:S02]  /*bd40*/  IADD3 R18, P3, PT, R3.reuse, R20, RZ ;  /* 0x0000001403127210 */ /* 0x060fe40007f7e0ff */
[C---:B------:R-:W-:Y:S02]  /*bd50*/  IADD3.X R15, PT, PT, R4.reuse, R29, RZ, P2, !PT ;  /* 0x0000001d040f7210 */ /* 0x040fe400017fe4ff */
[----:B------:R-:W-:Y:S01]  /*bd60*/  IADD3.X R19, PT, PT, R4, R21, RZ, P3, !PT ;  /* 0x0000001504137210 */ /* 0x000fe20001ffe4ff */
[----:B------:R-:W4:Y:S01]  /*bd70*/  LDL.64 R28, [R1+0x200] ;  /* 0x00020000011c7983 */ /* 0x000f220000100a00 */
[----:B0-----:R-:W-:-:S03]  /*bd80*/  IADD3 R16, P2, PT, R3, R30, RZ ;  /* 0x0000001e03107210 */ /* 0x001fc60007f5e0ff */
[----:B------:R-:W5:Y:S01]  /*bd90*/  LDG.E.U8 R14, desc[UR18][R14.64] ;  /* 0x000000120e0e7981 */ /* 0x000f62000c1e1100 */
[----:B------:R-:W-:-:S03]  /*bda0*/  IADD3.X R17, PT, PT, R4, R31, RZ, P2, !PT ;  /* 0x0000001f04117210 */ /* 0x000fc600017fe4ff */
[----:B------:R-:W5:Y:S04]  /*bdb0*/  LDL.64 R30, [R1+0x1e0] ;  /* 0x0001e000011e7983 */ /* 0x000f680000100a00 */
[----:B------:R-:W5:Y:S01]  /*bdc0*/  LDG.E.U8 R16, desc[UR18][R16.64] ;  /* 0x0000001210107981 */ /* 0x000f62000c1e1100 */
[----:B--2---:R-:W-:-:S03]  /*bdd0*/  IADD3 R20, P3, PT, R3, R22, RZ ;  /* 0x0000001603147210 */ /* 0x004fc60007f7e0ff */
[----:B------:R0:W2:Y:S01]  /*bde0*/  LDG.E.U8 R15, desc[UR18][R18.64] ;  /* 0x00000012120f7981 */ /* 0x0000a2000c1e1100 */
[----:B------:R-:W-:-:S05]  /*bdf0*/  IADD3.X R21, PT, PT, R4, R23, RZ, P3, !PT ;  /* 0x0000001704157210 */ /* 0x000fca0001ffe4ff */
[----:B------:R1:W2:Y:S01]  /*be00*/  LDG.E.U8 R17, desc[UR18][R20.64] ;  /* 0x0000001214117981 */ /* 0x0002a2000c1e1100 */
[----:B0-----:R-:W-:-:S04]  /*be10*/  IADD3 R18, P2, PT, R3, R40, RZ ;  /* 0x0000002803127210 */ /* 0x001fc80007f5e0ff */
[----:B------:R-:W-:Y:S02]  /*be20*/  IADD3.X R19, PT, PT, R4, R41, RZ, P2, !PT ;  /* 0x0000002904137210 */ /* 0x000fe400017fe4ff */
[----:B------:R-:W2:Y:S01]  /*be30*/  LDL.64 R40, [R1+0x1a0] ;  /* 0x0001a00001287983 */ /* 0x000ea20000100a00 */
[----:B-1----:R-:W-:-:S03]  /*be40*/  IADD3 R20, P2, PT, R3, R38, RZ ;  /* 0x0000002603147210 */ /* 0x002fc60007f5e0ff */
[----:B------:R-:W2:Y:S01]  /*be50*/  LDG.E.U8 R18, desc[UR18][R18.64] ;  /* 0x0000001212127981 */ /* 0x000ea2000c1e1100 */
[----:B------:R-:W-:-:S03]  /*be60*/  IADD3.X R21, PT, PT, R4, R39, RZ, P2, !PT ;  /* 0x0000002704157210 */ /* 0x000fc600017fe4ff */
[----:B------:R-:W2:Y:S01]  /*be70*/  LDL.64 R38, [R1+0x160] ;  /* 0x0001600001267983 */ /* 0x000ea20000100a00 */
[----:B---3--:R-:W-:-:S03]  /*be80*/  IADD3 R22, P3, PT, R3, R24, RZ ;  /* 0x0000001803167210 */ /* 0x008fc60007f7e0ff */
[----:B------:R-:W3:Y:S01]  /*be90*/  LDG.E.U8 R20, desc[UR18][R20.64] ;  /* 0x0000001214147981 */ /* 0x000ee2000c1e1100 */
[----:B------:R-:W-:-:S05]  /*bea0*/  IADD3.X R23, PT, PT, R4, R25, RZ, P3, !PT ;  /* 0x0000001904177210 */ /* 0x000fca0001ffe4ff */
[----:B------:R0:W3:Y:S01]  /*beb0*/  LDG.E.U8 R19, desc[UR18][R22.64] ;  /* 0x0000001216137981 */ /* 0x0000e2000c1e1100 */
[----:B------:R-:W-:-:S04]  /*bec0*/  IADD3 R24, P3, PT, R3, R26, RZ ;  /* 0x0000001a03187210 */ /* 0x000fc80007f7e0ff */
[----:B------:R-:W-:Y:S02]  /*bed0*/  IADD3.X R25, PT, PT, R4, R27, RZ, P3, !PT ;  /* 0x0000001b04197210 */ /* 0x000fe40001ffe4ff */
[----:B0-----:R-:W-:-:S03]  /*bee0*/  IADD3 R22, P2, PT, R3, R36, RZ ;  /* 0x0000002403167210 */ /* 0x001fc60007f5e0ff */
[----:B------:R4:W3:Y:S01]  /*bef0*/  LDG.E.U8 R21, desc[UR18][R24.64] ;  /* 0x0000001218157981 */ /* 0x0008e2000c1e1100 */
[----:B------:R-:W-:Y:S02]  /*bf00*/  IADD3 R26, P3, PT, R3, R34, RZ ;  /* 0x00000022031a7210 */ /* 0x000fe40007f7e0ff */
[C---:B------:R-:W-:Y:S02]  /*bf10*/  IADD3.X R23, PT, PT, R4.reuse, R37, RZ, P2, !PT ;  /* 0x0000002504177210 */ /* 0x040fe400017fe4ff */
[----:B------:R-:W3:Y:S01]  /*bf20*/  LDL.64 R36, [R1+0x120] ;  /* 0x0001200001247983 */ /* 0x000ee20000100a00 */
[----:B------:R-:W-:-:S03]  /*bf30*/  IADD3.X R27, PT, PT, R4, R35, RZ, P3, !PT ;  /* 0x00000023041b7210 */ /* 0x000fc60001ffe4ff */
[----:B------:R-:W3:Y:S04]  /*bf40*/  LDL.64 R34, [R1+0xd8] ;  /* 0x0000d80001227983 */ /* 0x000ee80000100a00 */
[----:B------:R-:W3:Y:S04]  /*bf50*/  LDG.E.U8 R22, desc[UR18][R22.64] ;  /* 0x0000001216167981 */ /* 0x000ee8000c1e1100 */
[----:B------:R0:W3:Y:S01]  /*bf60*/  LDG.E.U8 R23, desc[UR18][R26.64] ;  /* 0x000000121a177981 */ /* 0x0000e2000c1e1100 */
[----:B----4-:R-:W-:-:S04]  /*bf70*/  IADD3 R24, P2, PT, R3, R28, RZ ;  /* 0x0000001c03187210 */ /* 0x010fc80007f5e0ff */
[C---:B------:R-:W-:Y:S02]  /*bf80*/  IADD3.X R25, PT, PT, R4.reuse, R29, RZ, P2, !PT ;  /* 0x0000001d04197210 */ /* 0x040fe400017fe4ff */
[C---:B------:R-:W-:Y:S02]  /*bf90*/  IADD3 R28, P2, PT, R3.reuse, R32, RZ ;  /* 0x00000020031c7210 */ /* 0x040fe40007f5e0ff */
[C---:B-----5:R-:W-:Y:S01]  /*bfa0*/  IADD3 R50, P3, PT, R3.reuse, R30, RZ ;  /* 0x0000001e03327210 */ /* 0x060fe20007f7e0ff */
[----:B------:R-:W4:Y:S01]  /*bfb0*/  LDG.E.U8 R24, desc[UR18][R24.64] ;  /* 0x0000001218187981 */ /* 0x000f22000c1e1100 */
[C---:B------:R-:W-:Y:S02]  /*bfc0*/  IADD3.X R29, PT, PT, R4.reuse, R33, RZ, P2, !PT ;  /* 0x00000021041d7210 */ /* 0x040fe400017fe4ff */
[----:B------:R-:W-:Y:S01]  /*bfd0*/  IADD3.X R51, PT, PT, R4, R31, RZ, P3, !PT ;  /* 0x0000001f04337210 */ /* 0x000fe20001ffe4ff */
[----:B------:R-:W5:Y:S01]  /*bfe0*/  LDL.64 R32, [R1+0x98] ;  /* 0x0000980001207983 */ /* 0x000f620000100a00 */
[----:B0-----:R-:W-:-:S03]  /*bff0*/  IADD3 R26, P2, PT, R3, R44, RZ ;  /* 0x0000002c031a7210 */ /* 0x001fc60007f5e0ff */
[----:B------:R-:W4:Y:S01]  /*c000*/  LDG.E.U8 R50, desc[UR18][R50.64] ;  /* 0x0000001232327981 */ /* 0x000f22000c1e1100 */
[----:B------:R-:W-:-:S03]  /*c010*/  IADD3.X R27, PT, PT, R4, R45, RZ, P2, !PT ;  /* 0x0000002d041b7210 */ /* 0x000fc600017fe4ff */
[----:B------:R-:W4:Y:S01]  /*c020*/  LDL.64 R44, [R1+0x258] ;  /* 0x00025800012c7983 */ /* 0x000f220000100a00 */
[----:B--2---:R-:W-:-:S04]  /*c030*/  IADD3 R30, P3, PT, R3, R40, RZ ;  /* 0x00000028031e7210 */ /* 0x004fc80007f7e0ff */
[----:B------:R-:W-:Y:S02]  /*c040*/  IADD3.X R31, PT, PT, R4, R41, RZ, P3, !PT ;  /* 0x00000029041f7210 */ /* 0x000fe40001ffe4ff */
[----:B------:R0:W2:Y:S04]  /*c050*/  LDG.E.U8 R41, desc[UR18][R28.64] ;  /* 0x000000121c297981 */ /* 0x0000a8000c1e1100 */
[----:B------:R1:W2:Y:S01]  /*c060*/  LDG.E.U8 R40, desc[UR18][R30.64] ;  /* 0x000000121e287981 */ /* 0x0002a2000c1e1100 */
[----:B0-----:R-:W-:-:S04]  /*c070*/  IADD3 R28, P3, PT, R3, R38, RZ ;  /* 0x00000026031c7210 */ /* 0x001fc80007f7e0ff */
[C---:B------:R-:W-:Y:S02]  /*c080*/  IADD3.X R29, PT, PT, R4.reuse, R39, RZ, P3, !PT ;  /* 0x00000027041d7210 */ /* 0x040fe40001ffe4ff */
[C---:B-1----:R-:W-:Y:S01]  /*c090*/  IADD3 R30, P2, PT, R3.reuse, R42, RZ ;  /* 0x0000002a031e7210 */ /* 0x042fe20007f5e0ff */
[----:B------:R-:W2:Y:S03]  /*c0a0*/  LDG.E.U8 R39, desc[UR18][R26.64] ;  /* 0x000000121a277981 */ /* 0x000ea6000c1e1100 */
[----:B------:R-:W-:Y:S01]  /*c0b0*/  IADD3.X R31, PT, PT, R4, R43, RZ, P2, !PT ;  /* 0x0000002b041f7210 */ /* 0x000fe200017fe4ff */
[----:B------:R0:W2:Y:S04]  /*c0c0*/  LDG.E.U8 R38, desc[UR18][R28.64] ;  /* 0x000000121c267981 */ /* 0x0000a8000c1e1100 */
[----:B------:R-:W2:Y:S01]  /*c0d0*/  LDL.64 R42, [R1+0x218] ;  /* 0x00021800012a7983 */ /* 0x000ea20000100a00 */
[----:B0-----:R-:W-:-:S04]  /*c0e0*/  IADD3 R28, P2, PT, R3, R48, RZ ;  /* 0x00000030031c7210 */ /* 0x001fc80007f5e0ff */
[----:B------:R-:W-:Y:S02]  /*c0f0*/  IADD3.X R29, PT, PT, R4, R49, RZ, P2, !PT ;  /* 0x00000031041d7210 */ /* 0x000fe400017fe4ff */
[----:B------:R-:W2:Y:S01]  /*c100*/  LDL.64 R48, [R1+0x1b8] ;  /* 0x0001b80001307983 */ /* 0x000ea20000100a00 */
[----:B---3--:R-:W-:-:S04]  /*c110*/  IADD3 R26, P3, PT, R3, R36, RZ ;  /* 0x00000024031a7210 */ /* 0x008fc80007f7e0ff */
[----:B------:R-:W-:Y:S02]  /*c120*/  IADD3.X R27, PT, PT, R4, R37, RZ, P3, !PT ;  /* 0x00000025041b7210 */ /* 0x000fe40001ffe4ff */
[----:B------:R0:W3:Y:S04]  /*c130*/  LDG.E.U8 R37, desc[UR18][R30.64] ;  /* 0x000000121e257981 */ /* 0x0000e8000c1e1100 */
[----:B------:R1:W3:Y:S01]  /*c140*/  LDG.E.U8 R36, desc[UR18][R26.64] ;  /* 0x000000121a247981 */ /* 0x0002e2000c1e1100 */
[----:B0-----:R-:W-:-:S04]  /*c150*/  IADD3 R30, P3, PT, R3, R34, RZ ;  /* 0x00000022031e7210 */ /* 0x001fc80007f7e0ff */
[C---:B------:R-:W-:Y:S02]  /*c160*/  IADD3.X R31, PT, PT, R4.reuse, R35, RZ, P3, !PT ;  /* 0x00000023041f7210 */ /* 0x040fe40001ffe4ff */
[C---:B-1----:R-:W-:Y:S01]  /*c170*/  IADD3 R26, P2, PT, R3.reuse, R56, RZ ;  /* 0x00000038031a7210 */ /* 0x042fe20007f5e0ff */
[----:B------:R-:W3:Y:S03]  /*c180*/  LDG.E.U8 R35, desc[UR18][R28.64] ;  /* 0x000000121c237981 */ /* 0x000ee6000c1e1100 */
[----:B------:R-:W-:Y:S01]  /*c190*/  IADD3.X R27, PT, PT, R4, R57, RZ, P2, !PT ;  /* 0x00000039041b7210 */ /* 0x000fe200017fe4ff */
[----:B------:R0:W3:Y:S04]  /*c1a0*/  LDG.E.U8 R34, desc[UR18][R30.64] ;  /* 0x000000121e227981 */ /* 0x0000e8000c1e1100 */
[----:B------:R-:W3:Y:S01]  /*c1b0*/  LDL.64 R56, [R1+0xd0] ;  /* 0x0000d00001387983 */ /* 0x000ee20000100a00 */
[----:B0-----:R-:W-:-:S04]  /*c1c0*/  IADD3 R30, P2, PT, R3, R52, RZ ;  /* 0x00000034031e7210 */ /* 0x001fc80007f5e0ff */
[----:B------:R-:W-:Y:S02]  /*c1d0*/  IADD3.X R31, PT, PT, R4, R53, RZ, P2, !PT ;  /* 0x00000035041f7210 */ /* 0x000fe400017fe4ff */
[----:B------:R-:W3:Y:S04]  /*c1e0*/  LDL.64 R52, [R1+0x158] ;  /* 0x0001580001347983 */ /* 0x000ee80000100a00 */
[----:B------:R-:W3:Y:S01]  /*c1f0*/  LDG.E.U8 R31, desc[UR18][R30.64] ;  /* 0x000000121e1f7981 */ /* 0x000ee2000c1e1100 */
[----:B-----5:R-:W-:-:S04]  /*c200*/  IADD3 R28, P3, PT, R3, R32, RZ ;  /* 0x00000020031c7210 */ /* 0x020fc80007f7e0ff */
[----:B------:R-:W-:Y:S02]  /*c210*/  IADD3.X R29, PT, PT, R4, R33, RZ, P3, !PT ;  /* 0x00000021041d7210 */ /* 0x000fe40001ffe4ff */
[----:B------:R4:W5:Y:S04]  /*c220*/  LDG.E.U8 R33, desc[UR18][R26.64] ;  /* 0x000000121a217981 */ /* 0x000968000c1e1100 */
[----:B------:R0:W5:Y:S01]  /*c230*/  LDG.E.U8 R32, desc[UR18][R28.64] ;  /* 0x000000121c207981 */ /* 0x000162000c1e1100 */
[----:B----4-:R-:W-:-:S04]  /*c240*/  IADD3 R26, P3, PT, R3, R44, RZ ;  /* 0x0000002c031a7210 */ /* 0x010fc80007f7e0ff */
[----:B------:R-:W-:Y:S02]  /*c250*/  IADD3.X R27, PT, PT, R4, R45, RZ, P3, !PT ;  /* 0x0000002d041b7210 */ /* 0x000fe40001ffe4ff */
[----:B0-----:R-:W-:-:S03]  /*c260*/  IADD3 R28, P2, PT, R3, R54, RZ ;  /* 0x00000036031c7210 */ /* 0x001fc60007f5e0ff */
[----:B------:R0:W4:Y:S01]  /*c270*/  LDG.E.U8 R30, desc[UR18][R26.64] ;  /* 0x000000121a1e7981 */ /* 0x000122000c1e1100 */
[----:B------:R-:W-:-:S03]  /*c280*/  IADD3.X R29, PT, PT, R4, R55, RZ, P2, !PT ;  /* 0x00000037041d7210 */ /* 0x000fc600017fe4ff */
[----:B------:R-:W4:Y:S04]  /*c290*/  LDL.64 R54, [R1+0x118] ;  /* 0x0001180001367983 */ /* 0x000f280000100a00 */
[----:B------:R-:W5:Y:S01]  /*c2a0*/  LDG.E.U8 R29, desc[UR18][R28.64] ;  /* 0x000000121c1d7981 */ /* 0x000f62000c1e1100 */
[----:B0-----:R-:W-:-:S04]  /*c2b0*/  IADD3 R26, P2, PT, R3, R46, RZ ;  /* 0x0000002e031a7210 */ /* 0x001fc80007f5e0ff */
[----:B------:R-:W-:-:S06]  /*c2c0*/  IADD3.X R27, PT, PT, R4, R47, RZ, P2, !PT ;  /* 0x0000002f041b7210 */ /* 0x000fcc00017fe4ff */
[----:B------:R-:W5:Y:S01]  /*c2d0*/  LDG.E.U8 R27, desc[UR18][R26.64] ;  /* 0x000000121a1b7981 */ /* 0x000f62000c1e1100 */
[----:B--2---:R-:W-:-:S04]  /*c2e0*/  IADD3 R46, P2, PT, R3, R48, RZ ;  /* 0x00000030032e7210 */ /* 0x004fc80007f5e0ff */
[----:B------:R-:W-:Y:S02]  /*c2f0*/  IADD3.X R47, PT, PT, R4, R49, RZ, P2, !PT ;  /* 0x00000031042f7210 */ /* 0x000fe400017fe4ff */
[----:B------:R-:W2:Y:S01]  /*c300*/  LDL.64 R48, [R1+0x90] ;  /* 0x0000900001307983 */ /* 0x000ea20000100a00 */
[----:B------:R-:W-:-:S03]  /*c310*/  IADD3 R44, P3, PT, R3, R42, RZ ;  /* 0x0000002a032c7210 */ /* 0x000fc60007f7e0ff */
[----:B------:R-:W5:Y:S01]  /*c320*/  LDG.E.U8 R25, desc[UR18][R46.64] ;  /* 0x000000122e197981 */ /* 0x000f62000c1e1100 */
[----:B------:R-:W-:Y:S02]  /*c330*/  IADD3.X R45, PT, PT, R4, R43, RZ, P3, !PT ;  /* 0x0000002b042d7210 */ /* 0x000fe40001ffe4ff */
[----:B------:R-:W-:-:S03]  /*c340*/  IADD3 R42, P3, PT, R3, R68, RZ ;  /* 0x00000044032a7210 */ /* 0x000fc60007f7e0ff */
[----:B------:R0:W5:Y:S01]  /*c350*/  LDG.E.U8 R28, desc[UR18][R44.64] ;  /* 0x000000122c1c7981 */ /* 0x000162000c1e1100 */
[----:B------:R-:W-:-:S03]  /*c360*/  IADD3.X R43, PT, PT, R4, R69, RZ, P3, !PT ;  /* 0x00000045042b7210 */ /* 0x000fc60001ffe4ff */
[----:B------:R-:W5:Y:S04]  /*c370*/  LDL.64 R68, [R1+0x170] ;  /* 0x0001700001447983 */ /* 0x000f680000100a00 */
[----:B------:R1:W5:Y:S01]  /*c380*/  LDG.E.U8 R26, desc[UR18][R42.64] ;  /* 0x000000122a1a7981 */ /* 0x000362000c1e1100 */
[----:B0-----:R-:W-:-:S04]  /*c390*/  IADD3 R44, P3, PT, R3, R66, RZ ;  /* 0x00000042032c7210 */ /* 0x001fc80007f7e0ff */
[----:B------:R-:W-:Y:S02]  /*c3a0*/  IADD3.X R45, PT, PT, R4, R67, RZ, P3, !PT ;  /* 0x00000043042d7210 */ /* 0x000fe40001ffe4ff */
[----:B------:R-:W5:Y:S01]  /*c3b0*/  LDL.64 R66, [R1+0x190] ;  /* 0x0001900001427983 */ /* 0x000f620000100a00 */
[----:B-1----:R-:W-:-:S03]  /*c3c0*/  IADD3 R42, P2, PT, R3, R60, RZ ;  /* 0x0000003c032a7210 */ /* 0x002fc60007f5e0ff */
[----:B------:R0:W5:Y:S01]  /*c3d0*/  LDG.E.U8 R51, desc[UR18][R44.64] ;  /* 0x000000122c337981 */ /* 0x000162000c1e1100 */
[----:B------:R-:W-:-:S03]  /*c3e0*/  IADD3.X R43, PT, PT, R4, R61, RZ, P2, !PT ;  /* 0x0000003d042b7210 */ /* 0x000fc600017fe4ff */
[----:B------:R-:W5:Y:S01]  /*c3f0*/  LDL.64 R60, [R1+0x250] ;  /* 0x00025000013c7983 */ /* 0x000f620000100a00 */
[C---:B---3--:R-:W-:Y:S02]  /*c400*/  IADD3 R46, P3, PT, R3.reuse, R52, RZ ;  /* 0x00000034032e7210 */ /* 0x048fe40007f7e0ff */
[C---:B0-----:R-:W-:Y:S01]  /*c410*/  IADD3 R44, P2, PT, R3.reuse, R62, RZ ;  /* 0x0000003e032c7210 */ /* 0x041fe20007f5e0ff */
[----:B------:R-:W3:Y:S01]  /*c420*/  LDG.E.U8 R52, desc[UR18][R42.64] ;  /* 0x000000122a347981 */ /* 0x000ee2000c1e1100 */
[C---:B------:R-:W-:Y:S02]  /*c430*/  IADD3.X R47, PT, PT, R4.reuse, R53, RZ, P3, !PT ;  /* 0x00000035042f7210 */ /* 0x040fe40001ffe4ff */
[----:B------:R-:W-:Y:S02]  /*c440*/  IADD3.X R45, PT, PT, R4, R63, RZ, P2, !PT ;  /* 0x0000003f042d7210 */ /* 0x000fe400017fe4ff */
[----:B------:R-:W3:Y:S04]  /*c450*/  LDL.64 R62, [R1+0x210] ;  /* 0x00021000013e7983 */ /* 0x000ee80000100a00 */
[----:B------:R0:W3:Y:S02]  /*c460*/  LDG.E.U8 R53, desc[UR18][R46.64] ;  /* 0x000000122e357981 */ /* 0x0000e4000c1e1100 */
[----:B0-----:R-:W-:-:S04]  /*c470*/  IADD3 R46, P2, PT, R3, R64, RZ ;  /* 0x00000040032e7210 */ /* 0x001fc80007f5e0ff */
[----:B------:R-:W-:Y:S02]  /*c480*/  IADD3.X R47, PT, PT, R4, R65, RZ, P2, !PT ;  /* 0x00000041042f7210 */ /* 0x000fe400017fe4ff */
[----:B------:R-:W3:Y:S01]  /*c490*/  LDL.64 R64, [R1+0x1d0] ;  /* 0x0001d00001407983 */ /* 0x000ee20000100a00 */
[----:B----4-:R-:W-:-:S03]  /*c4a0*/  IADD3 R42, P3, PT, R3, R54, RZ ;  /* 0x00000036032a7210 */ /* 0x010fc60007f7e0ff */
[----:B------:R0:W4:Y:S01]  /*c4b0*/  LDG.E.U8 R54, desc[UR18][R44.64] ;  /* 0x000000122c367981 */ /* 0x000122000c1e1100 */
[----:B------:R-:W-:-:S05]  /*c4c0*/  IADD3.X R43, PT, PT, R4, R55, RZ, P3, !PT ;  /* 0x00000037042b7210 */ /* 0x000fca0001ffe4ff */
[----:B------:R1:W4:Y:S01]  /*c4d0*/  LDG.E.U8 R55, desc[UR18][R42.64] ;  /* 0x000000122a377981 */ /* 0x000322000c1e1100 */
[----:B0-----:R-:W-:-:S03]  /*c4e0*/  IADD3 R44, P3, PT, R3, R56, RZ ;  /* 0x00000038032c7210 */ /* 0x001fc60007f7e0ff */
[----:B------:R-:W4:Y:S01]  /*c4f0*/  LDG.E.U8 R56, desc[UR18][R46.64] ;  /* 0x000000122e387981 */ /* 0x000f22000c1e1100 */
[----:B------:R-:W-:Y:S02]  /*c500*/  IADD3.X R45, PT, PT, R4, R57, RZ, P3, !PT ;  /* 0x00000039042d7210 */ /* 0x000fe40001ffe4ff */
[----:B-1----:R-:W-:-:S03]  /*c510*/  IADD3 R42, P2, PT, R3, R58, RZ ;  /* 0x0000003a032a7210 */ /* 0x002fc60007f5e0ff */
[----:B------:R0:W4:Y:S01]  /*c520*/  LDG.E.U8 R57, desc[UR18][R44.64] ;  /* 0x000000122c397981 */ /* 0x000122000c1e1100 */
[----:B------:R-:W-:-:S05]  /*c530*/  IADD3.X R43, PT, PT, R4, R59, RZ, P2, !PT ;  /* 0x0000003b042b7210 */ /* 0x000fca00017fe4ff */
[----:B------:R-:W4:Y:S01]  /*c540*/  LDG.E.U8 R58, desc[UR18][R42.64] ;  /* 0x000000122a3a7981 */ /* 0x000f22000c1e1100 */
[C---:B0-----:R-:W-:Y:S02]  /*c550*/  IADD3 R44, P2, PT, R3.reuse, R70, RZ ;  /* 0x00000046032c7210 */ /* 0x041fe40007f5e0ff */
[----:B--2---:R-:W-:-:S04]  /*c560*/  IADD3 R46, P3, PT, R3, R48, RZ ;  /* 0x00000030032e7210 */ /* 0x004fc80007f7e0ff */
[C---:B------:R-:W-:Y:S02]  /*c570*/  IADD3.X R47, PT, PT, R4.reuse, R49, RZ, P3, !PT ;  /* 0x00000031042f7210 */ /* 0x040fe40001ffe4ff */
[----:B------:R-:W2:Y:S01]  /*c580*/  LDL.64 R48, [R1+0x150] ;  /* 0x0001500001307983 */ /* 0x000ea20000100a00 */
[----:B------:R-:W-:-:S03]  /*c590*/  IADD3.X R45, PT, PT, R4, R71, RZ, P2, !PT ;  /* 0x00000047042d7210 */ /* 0x000fc600017fe4ff */
[----:B------:R-:W4:Y:S04]  /*c5a0*/  LDL.64 R70, [R1+0x110] ;  /* 0x0001100001467983 */ /* 0x000f280000100a00 */
[----:B------:R0:W4:Y:S02]  /*c5b0*/  LDG.E.U8 R59, desc[UR18][R46.64] ;  /* 0x000000122e3b7981 */ /* 0x000124000c1e1100 */
[----:B0-----:R-:W-:-:S04]  /*c5c0*/  IADD3 R46, P2, PT, R3, R72, RZ ;  /* 0x00000048032e7210 */ /* 0x001fc80007f5e0ff */
[----:B------:R-:W-:Y:S02]  /*c5d0*/  IADD3.X R47, PT, PT, R4, R73, RZ, P2, !PT ;  /* 0x00000049042f7210 */ /* 0x000fe400017fe4ff */
[----:B------:R-:W4:Y:S01]  /*c5e0*/  LDL.64 R72, [R1+0x88] ;  /* 0x0000880001487983 */ /* 0x000f220000100a00 */
[----:B-----5:R-:W-:-:S03]  /*c5f0*/  IADD3 R42, P3, PT, R3, R60, RZ ;  /* 0x0000003c032a7210 */ /* 0x020fc60007f7e0ff */
[----:B------:R3:W5:Y:S01]  /*c600*/  LDG.E.U8 R60, desc[UR18][R44.64] ;  /* 0x000000122c3c7981 */ /* 0x000762000c1e1100 */
[----:B------:R-:W-:-:S05]  /*c610*/  IADD3.X R43, PT, PT, R4, R61, RZ, P3, !PT ;  /* 0x0000003d042b7210 */ /* 0x000fca0001ffe4ff */
[----:B------:R0:W5:Y:S01]  /*c620*/  LDG.E.U8 R61, desc[UR18][R42.64] ;  /* 0x000000122a3d7981 */ /* 0x000162000c1e1100 */
[----:B---3--:R-:W-:-:S03]  /*c630*/  IADD3 R44, P3, PT, R3, R62, RZ ;  /* 0x0000003e032c7210 */ /* 0x008fc60007f7e0ff */
[----:B------:R-:W3:Y:S01]  /*c640*/  LDG.E.U8 R62, desc[UR18][R46.64] ;  /* 0x000000122e3e7981 */ /* 0x000ee2000c1e1100 */
[----:B------:R-:W-:Y:S02]  /*c650*/  IADD3.X R45, PT, PT, R4, R63, RZ, P3, !PT ;  /* 0x0000003f042d7210 */ /* 0x000fe40001ffe4ff */
[----:B0-----:R-:W-:-:S03]  /*c660*/  IADD3 R42, P2, PT, R3, R84, RZ ;  /* 0x00000054032a7210 */ /* 0x001fc60007f5e0ff */
[----:B------:R0:W3:Y:S01]  /*c670*/  LDG.E.U8 R63, desc[UR18][R44.64] ;  /* 0x000000122c3f7981 */ /* 0x0000e2000c1e1100 */
[C---:B------:R-:W-:Y:S02]  /*c680*/  IADD3.X R43, PT, PT, R4.reuse, R85, RZ, P2, !PT ;  /* 0x00000055042b7210 */ /* 0x040fe400017fe4ff */
[C---:B0-----:R-:W-:Y:S02]  /*c690*/  IADD3 R44, P2, PT, R3.reuse, R82, RZ ;  /* 0x00000052032c7210 */ /* 0x041fe40007f5e0ff */
[----:B------:R-:W-:Y:S02]  /*c6a0*/  IADD3 R46, P3, PT, R3, R64, RZ ;  /* 0x00000040032e7210 */ /* 0x000fe40007f7e0ff */
[----:B------:R0:W3:Y:S01]  /*c6b0*/  LDG.E.U8 R64, desc[UR18][R42.64] ;  /* 0x000000122a407981 */ /* 0x0000e2000c1e1100 */
[C---:B------:R-:W-:Y:S02]  /*c6c0*/  IADD3.X R45, PT, PT, R4.reuse, R83, RZ, P2, !PT ;  /* 0x00000053042d7210 */ /* 0x040fe400017fe4ff */
[----:B------:R-:W-:-:S05]  /*c6d0*/  IADD3.X R47, PT, PT, R4, R65, RZ, P3, !PT ;  /* 0x00000041042f7210 */ /* 0x000fca0001ffe4ff */
[----:B------:R1:W3:Y:S01]  /*c6e0*/  LDG.E.U8 R65, desc[UR18][R46.64] ;  /* 0x000000122e417981 */ /* 0x0002e2000c1e1100 */
[----:B0-----:R-:W-:-:S03]  /*c6f0*/  IADD3 R42, P3, PT, R3, R66, RZ ;  /* 0x00000042032a7210 */ /* 0x001fc60007f7e0ff */
[----:B------:R-:W3:Y:S01]  /*c700*/  LDG.E.U8 R66, desc[UR18][R44.64] ;  /* 0x000000122c427981 */ /* 0x000ee2000c1e1100 */
[----:B------:R-:W-:Y:S02]  /*c710*/  IADD3.X R43, PT, PT, R4, R67, RZ, P3, !PT ;  /* 0x00000043042b7210 */ /* 0x000fe40001ffe4ff */
[----:B-1----:R-:W-:-:S03]  /*c720*/  IADD3 R46, P2, PT, R3, R68, RZ ;  /* 0x00000044032e7210 */ /* 0x002fc60007f5e0ff */
[----:B------:R0:W3:Y:S01]  /*c730*/  LDG.E.U8 R67, desc[UR18][R42.64] ;  /* 0x000000122a437981 */ /* 0x0000e2000c1e1100 */
[----:B------:R-:W-:-:S05]  /*c740*/  IADD3.X R47, PT, PT, R4, R69, RZ, P2, !PT ;  /* 0x00000045042f7210 */ /* 0x000fca00017fe4ff */
[----:B------:R1:W3:Y:S01]  /*c750*/  LDG.E.U8 R68, desc[UR18][R46.64] ;  /* 0x000000122e447981 */ /* 0x0002e2000c1e1100 */
[----:B0-----:R-:W-:-:S04]  /*c760*/  IADD3 R42, P2, PT, R3, R80, RZ ;  /* 0x00000050032a7210 */ /* 0x001fc80007f5e0ff */
[----:B------:R-:W-:Y:S02]  /*c770*/  IADD3.X R43, PT, PT, R4, R81, RZ, P2, !PT ;  /* 0x00000051042b7210 */ /* 0x000fe400017fe4ff */
[----:B-1----:R-:W-:-:S04]  /*c780*/  IADD3 R46, P2, PT, R3, R78, RZ ;  /* 0x0000004e032e7210 */ /* 0x002fc80007f5e0ff */
[----:B------:R-:W-:-:S05]  /*c790*/  IADD3.X R47, PT, PT, R4, R79, RZ, P2, !PT ;  /* 0x0000004f042f7210 */ /* 0x000fca00017fe4ff */
[----:B------:R-:W3:Y:S01]  /*c7a0*/  LDG.E.U8 R46, desc[UR18][R46.64] ;  /* 0x000000122e2e7981 */ /* 0x000ee2000c1e1100 */
[----:B--2---:R-:W-:-:S04]  /*c7b0*/  IADD3 R44, P3, PT, R3, R48, RZ ;  /* 0x00000030032c7210 */ /* 0x004fc80007f7e0ff */
[C---:B------:R-:W-:Y:S02]  /*c7c0*/  IADD3.X R45, PT, PT, R4.reuse, R49, RZ, P3, !PT ;  /* 0x00000031042d7210 */ /* 0x040fe40001ffe4ff */
[C---:B----4-:R-:W-:Y:S02]  /*c7d0*/  IADD3 R48, P3, PT, R3.reuse, R70, RZ ;  /* 0x0000004603307210 */ /* 0x050fe40007f7e0ff */
[----:B------:R0:W2:Y:S02]  /*c7e0*/  LDG.E.U8 R70, desc[UR18][R42.64] ;  /* 0x000000122a467981 */ /* 0x0000a4000c1e1100 */
[----:B------:R-:W-:Y:S02]  /*c7f0*/  IADD3.X R49, PT, PT, R4, R71, RZ, P3, !PT ;  /* 0x0000004704317210 */ /* 0x000fe40001ffe4ff */
[----:B------:R1:W4:Y:S04]  /*c800*/  LDG.E.U8 R69, desc[UR18][R44.64] ;  /* 0x000000122c457981 */ /* 0x000328000c1e1100 */
[----:B------:R1:W2:Y:S01]  /*c810*/  LDG.E.U8 R71, desc[UR18][R48.64] ;  /* 0x0000001230477981 */ /* 0x0002a2000c1e1100 */
[----:B0-----:R-:W-:-:S02]  /*c820*/  IADD3 R42, P4, PT, R3, R74, RZ ;  /* 0x0000004a032a7210 */ /* 0x001fc40007f9e0ff */
[C---:B-1----:R-:W-:Y:S02]  /*c830*/  IADD3 R44, P3, PT, R3.reuse, R76, RZ ;  /* 0x0000004c032c7210 */ /* 0x042fe40007f7e0ff */
[----:B------:R-:W-:Y:S02]  /*c840*/  IADD3 R48, P2, PT, R3, R72, RZ ;  /* 0x0000004803307210 */ /* 0x000fe40007f5e0ff */
[C---:B------:R-:W-:Y:S02]  /*c850*/  IADD3.X R45, PT, PT, R4.reuse, R77, RZ, P3, !PT ;  /* 0x0000004d042d7210 */ /* 0x040fe40001ffe4ff */
[C---:B------:R-:W-:Y:S02]  /*c860*/  IADD3.X R43, PT, PT, R4.reuse, R75, RZ, P4, !PT ;  /* 0x0000004b042b7210 */ /* 0x040fe400027fe4ff */
[----:B------:R-:W-:Y:S01]  /*c870*/  IADD3.X R49, PT, PT, R4, R73, RZ, P2, !PT ;  /* 0x0000004904317210 */ /* 0x000fe200017fe4ff */
[----:B------:R-:W2:Y:S04]  /*c880*/  LDG.E.U8 R44, desc[UR18][R44.64] ;  /* 0x000000122c2c7981 */ /* 0x000ea8000c1e1100 */
[----:B------:R-:W2:Y:S04]  /*c890*/  LDG.E.U8 R42, desc[UR18][R42.64] ;  /* 0x000000122a2a7981 */ /* 0x000ea8000c1e1100 */
[----:B------:R-:W2:Y:S01]  /*c8a0*/  LDG.E.U8 R48, desc[UR18][R48.64] ;  /* 0x0000001230307981 */ /* 0x000ea2000c1e1100 */
[----:B------:R-:W-:-:S03]  /*c8b0*/  LOP3.LUT R73, R132, 0x20, RZ, 0x3c, !PT ;  /* 0x0000002084497812 */ /* 0x000fc600078e3cff */
[----:B------:R0:W-:Y:S04]  /*c8c0*/  STS.U8 [R132+UR7+0x14000], R2 ;  /* 0x0140000284007988 */ /* 0x0001e80008000007 */
        /* <DEDUP_REMOVED lines=49> */
[----:B------:R-:W-:-:S03]  /*cbe0*/  UMOV UR4, 0x1 ;  /* 0x0000000100047882 */ /* 0x000fc60000000000 */
[----:B-----5:R0:W-:Y:S04]  /*cbf0*/  STS.U8 [R47+UR7+0x14300], R60 ;  /* 0x0143003c2f007988 */ /* 0x0201e80008000007 */
[----:B------:R0:W-:Y:S01]  /*cc00*/  STS.U8 [R47+UR7+0x14700], R61 ;  /* 0x0147003d2f007988 */ /* 0x0001e20008000007 */
[----:B------:R-:W-:-:S04]  /*cc10*/  @!UP0 UIADD3 UR4, UPT, UPT, -UR4, 0x100000, URZ ;  /* 0x0010000004048890 */ /* 0x000fc8000fffe1ff */
[----:B------:R-:W-:Y:S02]  /*cc20*/  @!UP0 USHF.L.U32 UR5, UR4, 0xb, URZ ;  /* 0x0000000b04058899 */ /* 0x000fe400080006ff */
[----:B------:R-:W-:Y:S01]  /*cc30*/  @!UP0 USHF.L.U32 UR4, UR4, 0x1, URZ ;  /* 0x0000000104048899 */ /* 0x000fe200080006ff */
[----:B---3--:R0:W-:Y:S04]  /*cc40*/  STS.U8 [R47+UR7+0x14b00], R62 ;  /* 0x014b003e2f007988 */ /* 0x0081e80008000007 */
[----:B------:R0:W-:Y:S04]  /*cc50*/  STS.U8 [R47+UR7+0x14f00], R63 ;  /* 0x014f003f2f007988 */ /* 0x0001e80008000007 */
[----:B------:R0:W-:Y:S04]  /*cc60*/  STS.U8 [R47+UR7+0x15300], R64 ;  /* 0x015300402f007988 */ /* 0x0001e80008000007 */
[----:B------:R0:W-:Y:S04]  /*cc70*/  STS.U8 [R47+UR7+0x15700], R65 ;  /* 0x015700412f007988 */ /* 0x0001e80008000007 */
[----:B------:R0:W-:Y:S04]  /*cc80*/  STS.U8 [R47+UR7+0x15b00], R66 ;  /* 0x015b00422f007988 */ /* 0x0001e80008000007 */
[----:B------:R0:W-:Y:S04]  /*cc90*/  STS.U8 [R47+UR7+0x15f00], R67 ;  /* 0x015f00432f007988 */ /* 0x0001e80008000007 */
[----:B------:R0:W-:Y:S01]  /*cca0*/  STS.U8 [R47+UR7+0x16300], R68 ;  /* 0x016300442f007988 */ /* 0x0001e20008000007 */
[----:B------:R-:W-:-:S03]  /*ccb0*/  VOTEU.ALL UP2, P1 ;  /* 0x0000000000ff7886 */ /* 0x000fc60000840000 */
[----:B----4-:R0:W-:Y:S04]  /*ccc0*/  STS.U8 [R47+UR7+0x16700], R69 ;  /* 0x016700452f007988 */ /* 0x0101e80008000007 */
[----:B--2---:R0:W-:Y:S04]  /*ccd0*/  STS.U8 [R47+UR7+0x16b00], R70 ;  /* 0x016b00462f007988 */ /* 0x0041e80008000007 */
[----:B------:R0:W-:Y:S04]  /*cce0*/  STS.U8 [R47+UR7+0x16f00], R71 ;  /* 0x016f00472f007988 */ /* 0x0001e80008000007 */
[----:B------:R0:W-:Y:S04]  /*ccf0*/  STS.U8 [R47+UR7+0x17300], R46 ;  /* 0x0173002e2f007988 */ /* 0x0001e80008000007 */
[----:B------:R0:W-:Y:S04]  /*cd00*/  STS.U8 [R47+UR7+0x17700], R44 ;  /* 0x0177002c2f007988 */ /* 0x0001e80008000007 */
[----:B------:R0:W-:Y:S04]  /*cd10*/  STS.U8 [R47+UR7+0x17b00], R42 ;  /* 0x017b002a2f007988 */ /* 0x0001e80008000007 */
[----:B------:R0:W-:Y:S01]  /*cd20*/  STS.U8 [R47+UR7+0x17f00], R48 ;  /* 0x017f00302f007988 */ /* 0x0001e20008000007 */
[----:B------:R1:W-:Y:S06]  /*cd30*/  MEMBAR.ALL.CTA ;  /* 0x0000000000007992 */ /* 0x0003ec0000008000 */
[----:B-1----:R-:W-:Y:S04]  /*cd40*/  FENCE.VIEW.ASYNC.S ;  /* 0x00000000000073c6 */ /* 0x002fe80000000000 */
[----:B------:R-:W1:Y:S02]  /*cd50*/  FENCE.VIEW.ASYNC.S ;  /* 0x00000000000073c6 */ /* 0x000e640000000000 */
[----:B-1----:R0:W1:Y:S02]  /*cd60*/  @!UP2 SYNCS.EXCH.64 URZ, [UR7+0x1c010], UR4 ;  /* 0x01c0100407ffa5b2 */ /* 0x0020640008000100 */
[----:B-1----:R-:W-:Y:S06]  /*cd70*/  BAR.SYNC.DEFER_BLOCKING 0x0 ;  /* 0x0000000000007b1d */ /* 0x002fec0000010000 */
[----:B0-----:R-:W-:Y:S05]  /*cd80*/  BRA.U UP1, `(.L_x_12) ;  /* 0x0000000101747547 */ /* 0x001fea000b800000 */
[----:B------:R-:W-:Y:S01]  /*cd90*/  UIADD3 UR4, UPT, UPT, UR7, 0x1c010, URZ ;  /* 0x0001c01007047890 */ /* 0x000fe2000fffe0ff */
[----:B------:R-:W-:Y:S01]  /*cda0*/  UMOV UR76, 0x0 ;  /* 0x00000000004c7882 */ /* 0x000fe20000000000 */
[----:B------:R-:W-:Y:S01]  /*cdb0*/  UMOV UR77, 0x8208010 ;  /* 0x08208010004d7882 */ /* 0x000fe20000000000 */
[----:B------:R-:W-:Y:S01]  /*cdc0*/  UMOV UR64, UR17 ;  /* 0x0000001100407c82 */ /* 0x000fe20008000000 */
[----:B------:R-:W-:Y:S01]  /*cdd0*/  UMOV UR65, 0x40004040 ;  /* 0x4000404000417882 */ /* 0x000fe20000000000 */
[----:B------:R-:W-:Y:S01]  /*cde0*/  UIADD3 UR74, UPT, UPT, UR8, 0x180, URZ ;  /* 0x00000180084a7890 */ /* 0x000fe2000fffe0ff */
[----:B------:R0:W-:Y:S01]  /*cdf0*/  UTCQMMA gdesc[UR64], gdesc[UR20], tmem[UR11], tmem[UR76], idesc[UR77], !UPT ;  /* 0x00ff4c14400075ea */ /* 0x0001e2000f80030b */
[----:B------:R-:W-:Y:S01]  /*ce00*/  UIADD3 UR75, UPT, UPT, UR8, 0x180, URZ ;  /* 0x00000180084b7890 */ /* 0x000fe2000fffe0ff */
[----:B------:R-:W-:Y:S01]  /*ce10*/  UMOV UR72, 0x0 ;  /* 0x0000000000487882 */ /* 0x000fe20000000000 */
[----:B------:R-:W-:Y:S01]  /*ce20*/  UMOV UR73, 0x8208010 ;  /* 0x0820801000497882 */ /* 0x000fe20000000000 */
[----:B------:R-:W-:Y:S01]  /*ce30*/  UMOV UR5, URZ ;  /* 0x000000ff00057c82 */ /* 0x000fe20008000000 */
[----:B------:R1:W-:Y:S01]  /*ce40*/  UTCQMMA gdesc[UR22], gdesc[UR24], tmem[UR11], tmem[UR72], idesc[UR73], UPT ;  /* 0x00ff4818160075ea */ /* 0x0003e2000b80030b */
[----:B------:R-:W-:Y:S01]  /*ce50*/  UMOV UR66, 0x0 ;  /* 0x0000000000427882 */ /* 0x000fe20000000000 */
[----:B------:R-:W-:Y:S01]  /*ce60*/  UMOV UR67, 0x8208010 ;  /* 0x0820801000437882 */ /* 0x000fe20000000000 */
[----:B------:R-:W-:Y:S01]  /*ce70*/  UMOV UR70, 0x0 ;  /* 0x0000000000467882 */ /* 0x000fe20000000000 */
[----:B0-----:R-:W-:Y:S01]  /*ce80*/  UIADD3 UR64, UPT, UPT, UR8, 0x180, URZ ;  /* 0x0000018008407890 */ /* 0x001fe2000fffe0ff */
[----:B------:R0:W-:Y:S01]  /*ce90*/  UTCQMMA gdesc[UR28], gdesc[UR56], tmem[UR11], tmem[UR66], idesc[UR67], UPT ;  /* 0x00ff42381c0075ea */ /* 0x0001e2000b80030b */
[----:B------:R-:W-:Y:S01]  /*cea0*/  UIADD3 UR65, UPT, UPT, UR8, 0x180, URZ ;  /* 0x0000018008417890 */ /* 0x000fe2000fffe0ff */
[----:B------:R-:W-:Y:S01]  /*ceb0*/  UMOV UR71, 0x8208010 ;  /* 0x0820801000477882 */ /* 0x000fe20000000000 */
[----:B-1----:R-:W-:Y:S01]  /*cec0*/  UMOV UR72, UR4 ;  /* 0x0000000400487c82 */ /* 0x002fe20008000000 */
[----:B------:R-:W-:Y:S01]  /*ced0*/  UMOV UR4, 0x0 ;  /* 0x0000000000047882 */ /* 0x000fe20000000000 */
[----:B------:R-:W-:-:S02]  /*cee0*/  UMOV UR5, 0x8208010 ;  /* 0x0820801000057882 */ /* 0x000fc40000000000 */
[----:B------:R0:W-:Y:S01]  /*cef0*/  UTCQMMA gdesc[UR30], gdesc[UR58], tmem[UR11], tmem[UR4], idesc[UR5], UPT ;  /* 0x00ff043a1e0075ea */ /* 0x0001e2000b80030b */
[----:B------:R0:W-:Y:S01]  /*cf00*/  UTCQMMA gdesc[UR32], gdesc[UR20], tmem[UR74], tmem[UR76], idesc[UR77], !UPT ;  /* 0x00ff4c14200075ea */ /* 0x0001e2000f80034a */
[----:B------:R0:W-:Y:S01]  /*cf10*/  UTCQMMA gdesc[UR34], gdesc[UR24], tmem[UR75], tmem[UR70], idesc[UR71], UPT ;  /* 0x00ff4618220075ea */ /* 0x0001e2000b80034b */
[----:B------:R0:W-:Y:S01]  /*cf20*/  UTCQMMA gdesc[UR36], gdesc[UR56], tmem[UR64], tmem[UR66], idesc[UR67], UPT ;  /* 0x00ff4238240075ea */ /* 0x0001e2000b800340 */
[----:B------:R0:W-:Y:S01]  /*cf30*/  UTCQMMA gdesc[UR38], gdesc[UR58], tmem[UR65], tmem[UR4], idesc[UR5], UPT ;  /* 0x00ff043a260075ea */ /* 0x0001e2000b800341 */
[----:B------:R0:W-:Y:S01]  /*cf40*/  UTCBAR [UR72], URZ ;  /* 0x000000ff480073e9 */ /* 0x0001e200080000ff */
[----:B------:R-:W-:Y:S01]  /*cf50*/  NOP ;  /* 0x0000000000007918 */ /* 0x000fe20000000000 */
.L_x_12:
[----:B------:R-:W1:Y:S02]  /*cf60*/  SYNCS.PHASECHK.TRANS64.TRYWAIT P2, [UR7+0x1c010], RZ ;  /* 0x01c010ffff0075a7 */ /* 0x000e640008041107 */
[----:B-1----:R-:W-:Y:S05]  /*cf70*/  @!P2 BRA `(.L_x_13) ;  /* 0x0000009c00b4a947 */ /* 0x002fea0003800000 */
.L_x_22:
[----:B------:R-:W-:Y:S01]  /*cf80*/  BAR.SYNC.DEFER_BLOCKING 0x0 ;  /* 0x0000000000007b1d */ /* 0x000fe20000010000 */
[----:B------:R-:W-:-:S05]  /*cf90*/  SHF.L.U32 R133, R133, 0x1f, RZ ;  /* 0x0000001f85857819 */ /* 0x000fca00000006ff */
[----:B------:R-:W1:Y:S01]  /*cfa0*/  LDTM.x128 R4, tmem[UR9+0x100] ;  /* 0x00010009000479ee */ /* 0x000e6200083c0000 */
[----:B------:R-:W2:Y:S01]  /*cfb0*/  @!P1 SYNCS.CCTL.IV [UR7+0x1c010] ;  /* 0x01c01000ff0099b1 */ /* 0x000ea20008000007 */
[----:B------:R-:W-:Y:S01]  /*cfc0*/  NOP ;  /* 0x0000000000007918 */ /* 0x000fe20000000000 */
[----:B-1----:R-:W-:Y:S01]  /*cfd0*/  FMUL R2, R4, UR15 ;  /* 0x0000000f04027c20 */ /* 0x002fe20008400000 */
[----:B------:R-:W-:Y:S01]  /*cfe0*/  FMUL R218, R5, UR15 ;  /* 0x0000000f05da7c20 */ /* 0x000fe20008400000 */
[----:B------:R-:W-:Y:S01]  /*cff0*/  FMUL R219, R6, UR15 ;  /* 0x0000000f06db7c20 */ /* 0x000fe20008400000 */
[----:B--2---:R-:W1:Y:S04]  /*d000*/  SYNCS.PHASECHK.TRANS64.TRYWAIT P2, [UR10], R133 ;  /* 0x00000085ff0075a7 */ /* 0x004e68000804110a */
        /* <DEDUP_REMOVED lines=187> */
[----:B-1----:R-:W-:Y:S06]  /*dbc0*/  @!P2 BRA `(.L_x_14) ;  /* 0x0000009000aca947 */ /* 0x002fec0003800000 */
.L_x_23:
[----:B------:R-:W2:Y:S04]  /*dbd0*/  LDL.64 R220, [R1+0x80] ;  /* 0x0000800001dc7983 */ /* 0x000ea80000100a00 */
[----:B------:R-:W3:Y:S04]  /*dbe0*/  LDL.64 R226, [R1+0x60] ;  /* 0x0000600001e27983 */ /* 0x000ee80000100a00 */
[----:B------:R-:W4:Y:S04]  /*dbf0*/  LDL.64 R222, [R1+0x28] ;  /* 0x0000280001de7983 */ /* 0x000f280000100a00 */
[----:B------:R-:W3:Y:S01]  /*dc00*/  LDL.64 R224, [R1+0x8] ;  /* 0x0000080001e07983 */ /* 0x000ee20000100a00 */
[----:B0-----:R-:W-:Y:S01]  /*dc10*/  USHF.R.S32.HI UR4, URZ, 0x1f, UR12 ;  /* 0x0000001fff047899 */ /* 0x001fe2000801140c */
[----:B------:R-:W-:-:S02]  /*dc20*/  FMUL R133, R131, UR15 ;  /* 0x0000000f83857c20 */ /* 0x000fc40008400000 */
[----:B------:R-:W-:Y:S03]  /*dc30*/  STL [R1+0x2c8], R3 ;  /* 0x0002c80301007387 */ /* 0x000fe60000100800 */
[----:B------:R-:W-:-:S05]  /*dc40*/  FMNMX3 R2, R2, R133, R0, !PT ;  /* 0x0000008502027276 */ /* 0x000fca0007800000 */
[--C-:B------:R-:W-:Y:S01]  /*dc50*/  FFMA R4, R4, UR15, -R2.reuse ;  /* 0x0000000f04047c23 */ /* 0x100fe20008000802 */
[----:B------:R-:W-:-:S03]  /*dc60*/  FFMA R5, R5, UR15, -R2 ;  /* 0x0000000f05057c23 */ /* 0x000fc60008000802 */
[----:B------:R-:W-:Y:S01]  /*dc70*/  FMUL R4, R4, 1.4426950216293334961 ;  /* 0x3fb8aa3b04047820 */ /* 0x000fe20000400000 */
[----:B------:R-:W-:Y:S01]  /*dc80*/  FMUL R5, R5, 1.4426950216293334961 ;  /* 0x3fb8aa3b05057820 */ /* 0x000fe20000400000 */
[----:B------:R0:W-:Y:S03]  /*dc90*/  STL [R1+0x2cc], R0 ;  /* 0x0002cc0001007387 */ /* 0x0001e60000100800 */
[----:B0-----:R-:W-:Y:S01]  /*dca0*/  MUFU.EX2 R0, R5 ;  /* 0x0000000500007308 */ /* 0x001fe20000000800 */
[----:B------:R-:W-:Y:S04]  /*dcb0*/  STL [R1+0x2d4], R242 ;  /* 0x0002d4f201007387 */ /* 0x000fe80000100800 */
[----:B------:R-:W-:Y:S04]  /*dcc0*/  STL [R1+0x2d0], R243 ;  /* 0x0002d0f301007387 */ /* 0x000fe80000100800 */
[----:B------:R-:W-:Y:S04]  /*dcd0*/  STL [R1+0x2dc], R234 ;  /* 0x0002dcea01007387 */ /* 0x000fe80000100800 */
[----:B------:R-:W-:Y:S01]  /*dce0*/  STL [R1+0x2d8], R235 ;  /* 0x0002d8eb01007387 */ /* 0x000fe20000100800 */
[----:B--2---:R-:W-:-:S04]  /*dcf0*/  IADD3 R218, P2, PT, R220, UR12, RZ ;  /* 0x0000000cdcda7c10 */ /* 0x004fc8000ff5e0ff */
[----:B------:R-:W-:-:S05]  /*dd00*/  IADD3.X R219, PT, PT, R221, UR4, RZ, P2, !PT ;  /* 0x00000004dddb7c10 */ /* 0x000fca00097fe4ff */
[----:B------:R3:W2:Y:S02]  /*dd10*/  LDG.E.U8 R221, desc[UR18][R218.64] ;  /* 0x00000012dadd7981 */ /* 0x0006a4000c1e1100 */
[----:B---3--:R-:W-:-:S04]  /*dd20*/  IADD3 R218, P2, PT, R226, UR12, RZ ;  /* 0x0000000ce2da7c10 */ /* 0x008fc8000ff5e0ff */
[----:B------:R-:W-:-:S05]  /*dd30*/  IADD3.X R219, PT, PT, R227, UR4, RZ, P2, !PT ;  /* 0x00000004e3db7c10 */ /* 0x000fca00097fe4ff */
[----:B------:R4:W3:Y:S02]  /*dd40*/  LDG.E.U8 R220, desc[UR18][R218.64] ;  /* 0x00000012dadc7981 */ /* 0x0008e4000c1e1100 */
[----:B----4-:R-:W-:-:S04]  /*dd50*/  IADD3 R218, P2, PT, R222, UR12, RZ ;  /* 0x0000000cdeda7c10 */ /* 0x010fc8000ff5e0ff */
[----:B------:R-:W-:Y:S02]  /*dd60*/  IADD3.X R219, PT, PT, R223, UR4, RZ, P2, !PT ;  /* 0x00000004dfdb7c10 */ /* 0x000fe400097fe4ff */
[----:B------:R-:W-:-:S04]  /*dd70*/  IADD3 R222, P2, PT, R224, UR12, RZ ;  /* 0x0000000ce0de7c10 */ /* 0x000fc8000ff5e0ff */
[----:B------:R-:W-:Y:S01]  /*dd80*/  IADD3.X R223, PT, PT, R225, UR4, RZ, P2, !PT ;  /* 0x00000004e1df7c10 */ /* 0x000fe200097fe4ff */
[----:B------:R-:W4:Y:S01]  /*dd90*/  LDG.E.U8 R219, desc[UR18][R218.64] ;  /* 0x00000012dadb7981 */ /* 0x000f22000c1e1100 */
[----:B------:R-:W0:Y:S03]  /*dda0*/  MUFU.EX2 R225, R4 ;  /* 0x0000000400e17308 */ /* 0x000e260000000800 */
[----:B------:R1:W2:Y:S02]  /*ddb0*/  LDG.E.U8 R218, desc[UR18][R222.64] ;  /* 0x00000012deda7981 */ /* 0x0002a4000c1e1100 */
[----:B-1----:R-:W-:-:S04]  /*ddc0*/  IADD3 R222, P2, PT, R242, UR12, RZ ;  /* 0x0000000cf2de7c10 */ /* 0x002fc8000ff5e0ff */
[----:B------:R-:W-:-:S05]  /*ddd0*/  IADD3.X R223, PT, PT, R243, UR4, RZ, P2, !PT ;  /* 0x00000004f3df7c10 */ /* 0x000fca00097fe4ff */
[----:B------:R1:W2:Y:S02]  /*dde0*/  LDG.E.U8 R133, desc[UR18][R222.64] ;  /* 0x00000012de857981 */ /* 0x0002a4000c1e1100 */
[----:B-1----:R-:W-:-:S04]  /*ddf0*/  IADD3 R222, P2, PT, R234, UR12, RZ ;  /* 0x0000000ceade7c10 */ /* 0x002fc8000ff5e0ff */
[----:B------:R-:W-:Y:S01]  /*de00*/  IADD3.X R223, PT, PT, R235, UR4, RZ, P2, !PT ;  /* 0x00000004ebdf7c10 */ /* 0x000fe200097fe4ff */
[----:B0-----:R-:W-:Y:S04]  /*de10*/  STL [R1+0x2b4], R225 ;  /* 0x0002b4e101007387 */ /* 0x001fe80000100800 */
[----:B------:R0:W2:Y:S01]  /*de20*/  LDG.E.U8 R4, desc[UR18][R222.64] ;  /* 0x00000012de047981 */ /* 0x0000a2000c1e1100 */
[--C-:B------:R-:W-:Y:S01]  /*de30*/  FFMA R224, R6, UR15, -R2.reuse ;  /* 0x0000000f06e07c23 */ /* 0x100fe20008000802 */
[----:B------:R-:W-:Y:S02]  /*de40*/  FFMA R7, R7, UR15, -R2 ;  /* 0x0000000f07077c23 */ /* 0x000fe40008000802 */
[----:B------:R-:W-:Y:S01]  /*de50*/  STL [R1+0x2b0], R0 ;  /* 0x0002b00001007387 */ /* 0x000fe20000100800 */
[----:B------:R-:W-:-:S03]  /*de60*/  FMUL R224, R224, 1.4426950216293334961 ;  /* 0x3fb8aa3be0e07820 */ /* 0x000fc60000400000 */
[----:B------:R-:W-:Y:S01]  /*de70*/  STL [R1+0x2e4], R212 ;  /* 0x0002e4d401007387 */ /* 0x000fe20000100800 */
[----:B0-----:R-:W-:Y:S02]  /*de80*/  IADD3 R222, P2, PT, R212, UR12, RZ ;  /* 0x0000000cd4de7c10 */ /* 0x001fe4000ff5e0ff */
[----:B------:R-:W-:Y:S01]  /*de90*/  MUFU.EX2 R224, R224 ;  /* 0x000000e000e07308 */ /* 0x000fe20000000800 */
[----:B------:R-:W-:Y:S01]  /*dea0*/  STL [R1+0x2e0], R213 ;  /* 0x0002e0d501007387 */ /* 0x000fe20000100800 */
[----:B------:R-:W-:Y:S02]  /*deb0*/  IADD3.X R223, PT, PT, R213, UR4, RZ, P2, !PT ;  /* 0x00000004d5df7c10 */ /* 0x000fe400097fe4ff */
[----:B------:R-:W-:Y:S01]  /*dec0*/  IADD3 R6, P2, PT, R204, UR12, RZ ;  /* 0x0000000ccc067c10 */ /* 0x000fe2000ff5e0ff */
[----:B------:R0:W-:Y:S01]  /*ded0*/  STL [R1+0x2ec], R204 ;  /* 0x0002eccc01007387 */ /* 0x0001e20000100800 */
[----:B------:R-:W-:Y:S01]  /*dee0*/  FMUL R7, R7, 1.4426950216293334961 ;  /* 0x3fb8aa3b07077820 */ /* 0x000fe20000400000 */
[----:B------:R-:W-:-:S02]  /*def0*/  FFMA R9, R9, UR15, -R2 ;  /* 0x0000000f09097c23 */ /* 0x000fc40008000802 */
[----:B------:R1:W2:Y:S04]  /*df00*/  LDG.E.U8 R5, desc[UR18][R222.64] ;  /* 0x00000012de057981 */ /* 0x0002a8000c1e1100 */
[----:B0-----:R-:W2:Y:S01]  /*df10*/  LDL.LU R204, [R1+0x2b0] ;  /* 0x0002b00001cc7983 */ /* 0x001ea20000300800 */
[--C-:B-1----:R-:W-:Y:S01]  /*df20*/  FFMA R222, R8, UR15, -R2.reuse ;  /* 0x0000000f08de7c23 */ /* 0x102fe20008000802 */
[----:B------:R-:W-:Y:S01]  /*df30*/  FMUL R9, R9, 1.4426950216293334961 ;  /* 0x3fb8aa3b09097820 */ /* 0x000fe20000400000 */
[----:B------:R0:W1:Y:S02]  /*df40*/  MUFU.EX2 R8, R7 ;  /* 0x0000000700087308 */ /* 0x0000640000000800 */
[----:B------:R-:W-:Y:S01]  /*df50*/  FMUL R222, R222, 1.4426950216293334961 ;  /* 0x3fb8aa3bdede7820 */ /* 0x000fe20000400000 */
[--C-:B------:R-:W-:Y:S01]  /*df60*/  FFMA R10, R10, UR15, -R2.reuse ;  /* 0x0000000f0a0a7c23 */ /* 0x100fe20008000802 */
[----:B------:R-:W-:-:S04]  /*df70*/  FFMA R11, R11, UR15, -R2 ;  /* 0x0000000f0b0b7c23 */ /* 0x000fc80008000802 */
[----:B------:R-:W1:Y:S01]  /*df80*/  MUFU.EX2 R3, R222 ;  /* 0x000000de00037308 */ /* 0x000e620000000800 */
[----:B0-----:R-:W-:Y:S01]  /*df90*/  IADD3.X R7, PT, PT, R205, UR4, RZ, P2, !PT ;  /* 0x00000004cd077c10 */ /* 0x001fe200097fe4ff */
[----:B------:R-:W-:-:S06]  /*dfa0*/  FMUL R10, R10, 1.4426950216293334961 ;  /* 0x3fb8aa3b0a0a7820 */ /* 0x000fcc0000400000 */
[----:B------:R1:W0:Y:S01]  /*dfb0*/  MUFU.EX2 R0, R9 ;  /* 0x0000000900007308 */ /* 0x0002220000000800 */
[----:B------:R2:W3:Y:S01]  /*dfc0*/  LDG.E.U8 R6, desc[UR18][R6.64] ;  /* 0x0000001206067981 */ /* 0x0004e2000c1e1100 */
[----:B------:R-:W-:-:S03]  /*dfd0*/  FMUL R11, R11, 1.4426950216293334961 ;  /* 0x3fb8aa3b0b0b7820 */ /* 0x000fc60000400000 */
[----:B------:R-:W-:Y:S03]  /*dfe0*/  STL [R1+0x2e8], R205 ;  /* 0x0002e8cd01007387 */ /* 0x000fe60000100800 */
[----:B------:R-:W-:Y:S01]  /*dff0*/  MUFU.EX2 R10, R10 ;  /* 0x0000000a000a7308 */ /* 0x000fe20000000800 */
[----:B-1----:R-:W-:Y:S01]  /*e000*/  F2FP.SATFINITE.E4M3.F32.PACK_AB_MERGE_C R9, R8, R224, RZ ;  /* 0x000000e00809723e */ /* 0x002fe200048070ff */
[----:B------:R-:W-:Y:S06]  /*e010*/  STL [R1+0x2ac], R3 ;  /* 0x0002ac0301007387 */ /* 0x000fec0000100800 */
[----:B------:R-:W1:Y:S01]  /*e020*/  MUFU.EX2 R11, R11 ;  /* 0x0000000b000b7308 */ /* 0x000e620000000800 */
[----:B0-----:R-:W-:Y:S01]  /*e030*/  STL [R1+0x2a8], R0 ;  /* 0x0002a80001007387 */ /* 0x001fe20000100800 */
[----:B------:R-:W-:-:S03]  /*e040*/  FFMA R13, R13, UR15, -R2 ;  /* 0x0000000f0d0d7c23 */ /* 0x000fc60008000802 */
[----:B------:R0:W-:Y:S01]  /*e050*/  STL [R1+0x290], R9 ;  /* 0x0002900901007387 */ /* 0x0001e20000100800 */
[--C-:B------:R-:W-:Y:S01]  /*e060*/  FFMA R14, R14, UR15, -R2.reuse ;  /* 0x0000000f0e0e7c23 */ /* 0x100fe20008000802 */
[----:B------:R-:W-:Y:S01]  /*e070*/  FMUL R13, R13, 1.4426950216293334961 ;  /* 0x3fb8aa3b0d0d7820 */ /* 0x000fe20000400000 */
[----:B------:R-:W-:-:S03]  /*e080*/  FFMA R15, R15, UR15, -R2 ;  /* 0x0000000f0f0f7c23 */ /* 0x000fc60008000802 */
[----:B------:R0:W-:Y:S01]  /*e090*/  MUFU.EX2 R213, R13 ;  /* 0x0000000d00d57308 */ /* 0x0001e20000000800 */
[--C-:B------:R-:W-:Y:S01]  /*e0a0*/  FFMA R17, R17, UR15, -R2.reuse ;  /* 0x0000000f11117c23 */ /* 0x100fe20008000802 */
[----:B0-----:R-:W-:-:S04]  /*e0b0*/  FFMA R13, R16, UR15, -R2 ;  /* 0x0000000f100d7c23 */ /* 0x001fc80008000802 */
[----:B------:R-:W-:Y:S01]  /*e0c0*/  FMUL R13, R13, 1.4426950216293334961 ;  /* 0x3fb8aa3b0d0d7820 */ /* 0x000fe20000400000 */
[----:B------:R-:W-:Y:S01]  /*e0d0*/  FMUL R17, R17, 1.4426950216293334961 ;  /* 0x3fb8aa3b11117820 */ /* 0x000fe20000400000 */
[--C-:B------:R-:W-:Y:S01]  /*e0e0*/  FFMA R18, R18, UR15, -R2.reuse ;  /* 0x0000000f12127c23 */ /* 0x100fe20008000802 */
[----:B------:R-:W-:Y:S01]  /*e0f0*/  FFMA R19, R19, UR15, -R2 ;  /* 0x0000000f13137c23 */ /* 0x000fe20008000802 */
[----:B------:R0:W-:Y:S02]  /*e100*/  MUFU.EX2 R234, R13 ;  /* 0x0000000d00ea7308 */ /* 0x0001e40000000800 */
[----:B------:R-:W-:-:S06]  /*e110*/  FMUL R18, R18, 1.4426950216293334961 ;  /* 0x3fb8aa3b12127820 */ /* 0x000fcc0000400000 */
[----:B------:R1:W-:Y:S01]  /*e120*/  MUFU.EX2 R235, R17 ;  /* 0x0000001100eb7308 */ /* 0x0003e20000000800 */
[----:B0-----:R-:W-:Y:S01]  /*e130*/  FMUL R13, R19, 1.4426950216293334961 ;  /* 0x3fb8aa3b130d7820 */ /* 0x001fe20000400000 */
[----:B------:R-:W-:-:S06]  /*e140*/  FFMA R21, R21, UR15, -R2 ;  /* 0x0000000f15157c23 */ /* 0x000fcc0008000802 */
[----:B------:R-:W-:Y:S01]  /*e150*/  MUFU.EX2 R230, R18 ;  /* 0x0000001200e67308 */ /* 0x000fe20000000800 */
[----:B------:R-:W-:Y:S01]  /*e160*/  FMUL R21, R21, 1.4426950216293334961 ;  /* 0x3fb8aa3b15157820 */ /* 0x000fe20000400000 */
[----:B------:R-:W-:-:S06]  /*e170*/  FFMA R22, R22, UR15, -R2 ;  /* 0x0000000f16167c23 */ /* 0x000fcc0008000802 */
[----:B------:R-:W-:Y:S01]  /*e180*/  MUFU.EX2 R13, R13 ;  /* 0x0000000d000d7308 */ /* 0x000fe20000000800 */
[--C-:B------:R-:W-:Y:S01]  /*e190*/  FFMA R33, R33, UR15, -R2.reuse ;  /* 0x0000000f21217c23 */ /* 0x100fe20008000802 */
[--C-:B------:R-:W-:Y:S01]  /*e1a0*/  FFMA R23, R23, UR15, -R2.reuse ;  /* 0x0000000f17177c23 */ /* 0x100fe20008000802 */
[----:B------:R-:W-:Y:S02]  /*e1b0*/  FMUL R22, R22, 1.4426950216293334961 ;  /* 0x3fb8aa3b16167820 */ /* 0x000fe40000400000 */
[----:B------:R-:W-:Y:S01]  /*e1c0*/  FMUL R33, R33, 1.4426950216293334961 ;  /* 0x3fb8aa3b21217820 */ /* 0x000fe20000400000 */
[--C-:B------:R-:W-:Y:S02]  /*e1d0*/  FFMA R250, R32, UR15, -R2.reuse ;  /* 0x0000000f20fa7c23 */ /* 0x100fe40008000802 */
[----:B------:R-:W-:Y:S01]  /*e1e0*/  MUFU.EX2 R227, R22 ;  /* 0x0000001600e37308 */ /* 0x000fe20000000800 */
[----:B------:R-:W-:-:S07]  /*e1f0*/  FFMA R25, R25, UR15, -R2 ;  /* 0x0000000f19197c23 */ /* 0x000fce0008000802 */
[----:B------:R-:W-:Y:S01]  /*e200*/  MUFU.EX2 R249, R33 ;  /* 0x0000002100f97308 */ /* 0x000fe20000000800 */
[----:B------:R-:W-:-:S07]  /*e210*/  FMUL R25, R25, 1.4426950216293334961 ;  /* 0x3fb8aa3b19197820 */ /* 0x000fce0000400000 */
[----:B------:R-:W-:Y:S01]  /*e220*/  MUFU.EX2 R243, R25 ;  /* 0x0000001900f37308 */ /* 0x000fe20000000800 */
[--C-:B------:R-:W-:Y:S01]  /*e230*/  FFMA R30, R30, UR15, -R2.reuse ;  /* 0x0000000f1e1e7c23 */ /* 0x100fe20008000802 */
[----:B------:R-:W-:-:S04]  /*e240*/  FFMA R31, R31, UR15, -R2 ;  /* 0x0000000f1f1f7c23 */ /* 0x000fc80008000802 */
[----:B-1----:R-:W-:Y:S01]  /*e250*/  FMUL R17, R31, 1.4426950216293334961 ;  /* 0x3fb8aa3b1f117820 */ /* 0x002fe20000400000 */
[----:B--2---:R-:W-:-:S04]  /*e260*/  FADD R7, R225, R204 ;  /* 0x000000cce1077221 */ /* 0x004fc80000000000 */
[----:B------:R-:W-:Y:S02]  /*e270*/  FADD R7, R224, R7 ;  /* 0x00000007e0077221 */ /* 0x000fe40000000000 */
[----:B------:R-:W2:Y:S02]  /*e280*/  LDL.64 R224, [R1+0x78] ;  /* 0x0000780001e07983 */ /* 0x000ea40000100a00 */
[----:B------:R-:W-:Y:S01]  /*e290*/  FADD R222, R8, R7 ;  /* 0x0000000708de7221 */ /* 0x000fe20000000000 */
[----:B------:R-:W-:Y:S01]  /*e2a0*/  FFMA R7, R12, UR15, -R2 ;  /* 0x0000000f0c077c23 */ /* 0x000fe20008000802 */
[----:B------:R-:W-:-:S03]  /*e2b0*/  IADD3 R8, P2, PT, R196, UR12, RZ ;  /* 0x0000000cc4087c10 */ /* 0x000fc6000ff5e0ff */
[----:B------:R-:W-:Y:S01]  /*e2c0*/  FMUL R7, R7, 1.4426950216293334961 ;  /* 0x3fb8aa3b07077820 */ /* 0x000fe20000400000 */
[----:B------:R-:W-:Y:S01]  /*e2d0*/  IADD3.X R9, PT, PT, R197, UR4, RZ, P2, !PT ;  /* 0x00000004c5097c10 */ /* 0x000fe200097fe4ff */
[----:B------:R-:W-:Y:S02]  /*e2e0*/  FADD R222, R3, R222 ;  /* 0x000000de03de7221 */ /* 0x000fe40000000000 */
[----:B------:R0:W1:Y:S01]  /*e2f0*/  MUFU.EX2 R212, R7 ;  /* 0x0000000700d47308 */ /* 0x0000620000000800 */
[----:B------:R-:W-:Y:S01]  /*e300*/  FMUL R12, R14, 1.4426950216293334961 ;  /* 0x3fb8aa3b0e0c7820 */ /* 0x000fe20000400000 */
[----:B0-----:R0:W3:Y:S06]  /*e310*/  LDG.E.U8 R7, desc[UR18][R8.64] ;  /* 0x0000001208077981 */ /* 0x0010ec000c1e1100 */
[----:B------:R-:W-:Y:S01]  /*e320*/  MUFU.EX2 R12, R12 ;  /* 0x0000000c000c7308 */ /* 0x000fe20000000800 */
[----:B0-----:R-:W-:Y:S01]  /*e330*/  FADD R8, R0, R222 ;  /* 0x000000de00087221 */ /* 0x001fe20000000000 */
[----:B------:R-:W-:Y:S01]  /*e340*/  F2FP.SATFINITE.E4M3.F32.PACK_AB_MERGE_C R0, R11, R10, RZ ;  /* 0x0000000a0b00723e */ /* 0x000fe200048070ff */
[----:B------:R-:W3:Y:S02]  /*e350*/  LDL.64 R222, [R1+0x58] ;  /* 0x0000580001de7983 */ /* 0x000ee40000100a00 */
[----:B------:R-:W-:Y:S01]  /*e360*/  FADD R8, R10, R8 ;  /* 0x000000080a087221 */ /* 0x000fe20000000000 */
[----:B------:R-:W-:-:S03]  /*e370*/  FMUL R10, R15, 1.4426950216293334961 ;  /* 0x3fb8aa3b0f0a7820 */ /* 0x000fc60000400000 */
[----:B------:R-:W-:Y:S01]  /*e380*/  FADD R11, R11, R8 ;  /* 0x000000080b0b7221 */ /* 0x000fe20000000000 */
[----:B------:R-:W-:Y:S02]  /*e390*/  IADD3 R8, P2, PT, R188, UR12, RZ ;  /* 0x0000000cbc087c10 */ /* 0x000fe4000ff5e0ff */
[----:B------:R-:W0:Y:S02]  /*e3a0*/  MUFU.EX2 R10, R10 ;  /* 0x0000000a000a7308 */ /* 0x000e240000000800 */
[----:B------:R-:W-:Y:S01]  /*e3b0*/  IADD3.X R9, PT, PT, R189, UR4, RZ, P2, !PT ;  /* 0x00000004bd097c10 */ /* 0x000fe200097fe4ff */
[----:B-1----:R-:W-:-:S04]  /*e3c0*/  FADD R11, R212, R11 ;  /* 0x0000000bd40b7221 */ /* 0x002fc80000000000 */
[----:B------:R1:W4:Y:S02]  /*e3d0*/  LDG.E.U8 R8, desc[UR18][R8.64] ;  /* 0x0000001208087981 */ /* 0x000324000c1e1100 */
[----:B-1----:R-:W-:Y:S01]  /*e3e0*/  FADD R9, R213, R11 ;  /* 0x0000000bd5097221 */ /* 0x002fe20000000000 */
[----:B0-----:R-:W-:-:S03]  /*e3f0*/  F2FP.SATFINITE.E4M3.F32.PACK_AB_MERGE_C R205, R10, R12, RZ ;  /* 0x0000000c0acd723e */ /* 0x001fc600048070ff */
[----:B------:R-:W-:-:S04]  /*e400*/  FADD R9, R12, R9 ;  /* 0x000000090c097221 */ /* 0x000fc80000000000 */
[----:B------:R-:W-:Y:S01]  /*e410*/  FADD R12, R10, R9 ;  /* 0x000000090a0c7221 */ /* 0x000fe20000000000 */
[----:B------:R-:W-:Y:S01]  /*e420*/  FFMA R9, R20, UR15, -R2 ;  /* 0x0000000f14097c23 */ /* 0x000fe20008000802 */
[----:B------:R-:W-:-:S03]  /*e430*/  IADD3 R10, P2, PT, R180, UR12, RZ ;  /* 0x0000000cb40a7c10 */ /* 0x000fc6000ff5e0ff */
[----:B------:R-:W-:Y:S01]  /*e440*/  FMUL R9, R9, 1.4426950216293334961 ;  /* 0x3fb8aa3b09097820 */ /* 0x000fe20000400000 */
[----:B------:R0:W-:Y:S01]  /*e450*/  STL [R1+0x48], R0 ;  /* 0x0000480001007387 */ /* 0x0001e20000100800 */
[----:B------:R-:W-:Y:S01]  /*e460*/  IADD3.X R11, PT, PT, R181, UR4, RZ, P2, !PT ;  /* 0x00000004b50b7c10 */ /* 0x000fe200097fe4ff */
[----:B------:R-:W-:Y:S01]  /*e470*/  FADD R12, R234, R12 ;  /* 0x0000000cea0c7221 */ /* 0x000fe20000000000 */
[----:B------:R-:W-:Y:S01]  /*e480*/  MUFU.EX2 R3, R21 ;  /* 0x0000001500037308 */ /* 0x000fe20000000800 */
[----:B------:R-:W-:Y:S01]  /*e490*/  FFMA R14, R24, UR15, -R2 ;  /* 0x0000000f180e7c23 */ /* 0x000fe20008000802 */
[----:B------:R-:W4:Y:S06]  /*e4a0*/  LDL.64 R32, [R1+0x20] ;  /* 0x0000200001207983 */ /* 0x000f2c0000100a00 */
[----:B0-----:R0:W1:Y:S01]  /*e4b0*/  MUFU.EX2 R0, R9 ;  /* 0x0000000900007308 */ /* 0x0010620000000800 */
[----:B------:R-:W-:Y:S01]  /*e4c0*/  FMUL R14, R14, 1.4426950216293334961 ;  /* 0x3fb8aa3b0e0e7820 */ /* 0x000fe20000400000 */
[----:B0-----:R0:W4:Y:S02]  /*e4d0*/  LDG.E.U8 R9, desc[UR18][R10.64] ;  /* 0x000000120a097981 */ /* 0x001124000c1e1100 */
[----:B0-----:R-:W-:Y:S01]  /*e4e0*/  FADD R10, R235, R12 ;  /* 0x0000000ceb0a7221 */ /* 0x001fe20000000000 */
[----:B------:R-:W-:-:S03]  /*e4f0*/  FMUL R12, R23, 1.4426950216293334961 ;  /* 0x3fb8aa3b170c7820 */ /* 0x000fc60000400000 */
[----:B------:R-:W-:Y:S01]  /*e500*/  FADD R10, R230, R10 ;  /* 0x0000000ae60a7221 */ /* 0x000fe20000000000 */
[C---:B------:R-:W-:Y:S02]  /*e510*/  F2FP.SATFINITE.E4M3.F32.PACK_AB_MERGE_C R230, R13.reuse, R230, RZ ;  /* 0x000000e60de6723e */ /* 0x040fe400048070ff */
[----:B------:R-:W0:Y:S01]  /*e520*/  MUFU.EX2 R12, R12 ;  /* 0x0000000c000c7308 */ /* 0x000e220000000800 */
[----:B------:R-:W-:-:S04]  /*e530*/  FADD R13, R13, R10 ;  /* 0x0000000a0d0d7221 */ /* 0x000fc80000000000 */
[----:B-1----:R-:W-:-:S03]  /*e540*/  FADD R13, R0, R13 ;  /* 0x0000000d000d7221 */ /* 0x002fc60000000000 */
[----:B------:R-:W1:Y:S01]  /*e550*/  MUFU.EX2 R242, R14 ;  /* 0x0000000e00f27308 */ /* 0x000e620000000800 */
[----:B------:R-:W-:-:S04]  /*e560*/  FADD R13, R3, R13 ;  /* 0x0000000d030d7221 */ /* 0x000fc80000000000 */
[----:B------:R-:W-:-:S04]  /*e570*/  FADD R16, R227, R13 ;  /* 0x0000000de3107221 */ /* 0x000fc80000000000 */
[----:B0-----:R-:W-:-:S04]  /*e580*/  FADD R16, R12, R16 ;  /* 0x000000100c107221 */ /* 0x001fc80000000000 */
[----:B-1----:R-:W-:-:S04]  /*e590*/  FADD R16, R242, R16 ;  /* 0x00000010f2107221 */ /* 0x002fc80000000000 */
[----:B------:R-:W-:Y:S01]  /*e5a0*/  FADD R18, R243, R16 ;  /* 0x00000010f3127221 */ /* 0x000fe20000000000 */
[----:B------:R-:W-:Y:S02]  /*e5b0*/  FMUL R16, R30, 1.4426950216293334961 ;  /* 0x3fb8aa3b1e107820 */ /* 0x000fe40000400000 */
[----:B------:R-:W4:Y:S01]  /*e5c0*/  LDL.64 R30, [R1] ;  /* 0x00000000011e7983 */ /* 0x000f220000100a00 */
[----:B------:R-:W-:Y:S01]  /*e5d0*/  IADD3 R10, P2, PT, R172, UR12, RZ ;  /* 0x0000000cac0a7c10 */ /* 0x000fe2000ff5e0ff */
[--C-:B------:R-:W-:Y:S01]  /*e5e0*/  FFMA R26, R26, UR15, -R2.reuse ;  /* 0x0000000f1a1a7c23 */ /* 0x100fe20008000802 */
[----:B------:R-:W-:Y:S02]  /*e5f0*/  FFMA R27, R27, UR15, -R2 ;  /* 0x0000000f1b1b7c23 */ /* 0x000fe40008000802 */
[----:B------:R-:W-:Y:S01]  /*e600*/  IADD3.X R11, PT, PT, R173, UR4, RZ, P2, !PT ;  /* 0x00000004ad0b7c10 */ /* 0x000fe200097fe4ff */
[----:B------:R-:W-:Y:S01]  /*e610*/  FMUL R14, R26, 1.4426950216293334961 ;  /* 0x3fb8aa3b1a0e7820 */ /* 0x000fe20000400000 */
[----:B------:R-:W-:-:S03]  /*e620*/  FMUL R15, R27, 1.4426950216293334961 ;  /* 0x3fb8aa3b1b0f7820 */ /* 0x000fc60000400000 */
[----:B------:R0:W4:Y:S02]  /*e630*/  LDG.E.U8 R10, desc[UR18][R10.64] ;  /* 0x000000120a0a7981 */ /* 0x000124000c1e1100 */
[----:B------:R-:W1:Y:S01]  /*e640*/  MUFU.EX2 R14, R14 ;  /* 0x0000000e000e7308 */ /* 0x000e620000000800 */
[--C-:B------:R-:W-:Y:S01]  /*e650*/  FFMA R29, R29, UR15, -R2.reuse ;  /* 0x0000000f1d1d7c23 */ /* 0x100fe20008000802 */
[----:B0-----:R-:W-:-:S06]  /*e660*/  FFMA R11, R28, UR15, -R2 ;  /* 0x0000000f1c0b7c23 */ /* 0x001fcc0008000802 */
[----:B------:R-:W0:Y:S01]  /*e670*/  MUFU.EX2 R15, R15 ;  /* 0x0000000f000f7308 */ /* 0x000e220000000800 */
[----:B------:R-:W-:Y:S01]  /*e680*/  FMUL R11, R11, 1.4426950216293334961 ;  /* 0x3fb8aa3b0b0b7820 */ /* 0x000fe20000400000 */
[----:B------:R-:W-:-:S06]  /*e690*/  FMUL R29, R29, 1.4426950216293334961 ;  /* 0x3fb8aa3b1d1d7820 */ /* 0x000fcc0000400000 */
[----:B------:R-:W0:Y:S01]  /*e6a0*/  MUFU.EX2 R252, R11 ;  /* 0x0000000b00fc7308 */ /* 0x000e220000000800 */
[----:B-1----:R-:W-:-:S07]  /*e6b0*/  FADD R18, R14, R18 ;  /* 0x000000120e127221 */ /* 0x002fce0000000000 */
[----:B------:R-:W1:Y:S01]  /*e6c0*/  MUFU.EX2 R251, R29 ;  /* 0x0000001d00fb7308 */ /* 0x000e620000000800 */
[----:B0-----:R-:W-:Y:S01]  /*e6d0*/  FADD R18, R15, R18 ;  /* 0x000000120f127221 */ /* 0x001fe20000000000 */
[----:B------:R-:W-:-:S06]  /*e6e0*/  FMUL R250, R250, 1.4426950216293334961 ;  /* 0x3fb8aa3bfafa7820 */ /* 0x000fcc0000400000 */
[----:B------:R-:W0:Y:S01]  /*e6f0*/  MUFU.EX2 R16, R16 ;  /* 0x0000001000107308 */ /* 0x000e220000000800 */
[----:B------:R-:W-:Y:S01]  /*e700*/  FADD R18, R252, R18 ;  /* 0x00000012fc127221 */ /* 0x000fe20000000000 */
[----:B------:R-:W-:-:S06]  /*e710*/  FFMA R34, R34, UR15, -R2 ;  /* 0x0000000f22227c23 */ /* 0x000fcc0008000802 */
[----:B------:R-:W0:Y:S01]  /*e720*/  MUFU.EX2 R17, R17 ;  /* 0x0000001100117308 */ /* 0x000e220000000800 */
[----:B-1----:R-:W-:Y:S01]  /*e730*/  FADD R20, R251, R18 ;  /* 0x00000012fb147221 */ /* 0x002fe20000000000 */
[----:B------:R-:W-:Y:S01]  /*e740*/  FMUL R18, R34, 1.4426950216293334961 ;  /* 0x3fb8aa3b22127820 */ /* 0x000fe20000400000 */
[----:B------:R-:W-:-:S05]  /*e750*/  FFMA R35, R35, UR15, -R2 ;  /* 0x0000000f23237c23 */ /* 0x000fca0008000802 */
[----:B------:R-:W1:Y:S01]  /*e760*/  MUFU.EX2 R250, R250 ;  /* 0x000000fa00fa7308 */ /* 0x000e620000000800 */
[----:B------:R-:W-:Y:S01]  /*e770*/  F2FP.SATFINITE.E4M3.F32.PACK_AB_MERGE_C R227, R12, R227, RZ ;  /* 0x000000e30ce3723e */ /* 0x000fe200048070ff */
[----:B------:R-:W-:Y:S01]  /*e780*/  FMUL R19, R35, 1.4426950216293334961 ;  /* 0x3fb8aa3b23137820 */ /* 0x000fe20000400000 */
[----:B------:R-:W-:Y:S01]  /*e790*/  FFMA R248, R36, UR15, -R2 ;  /* 0x0000000f24f87c23 */ /* 0x000fe20008000802 */
[----:B------:R-:W-:Y:S01]  /*e7a0*/  IADD3 R12, P2, PT, R164, UR12, RZ ;  /* 0x0000000ca40c7c10 */ /* 0x000fe2000ff5e0ff */
[----:B0-----:R-:W-:-:S03]  /*e7b0*/  FADD R20, R16, R20 ;  /* 0x0000001410147221 */ /* 0x001fc60000000000 */
[----:B------:R-:W0:Y:S01]  /*e7c0*/  MUFU.EX2 R18, R18 ;  /* 0x0000001200127308 */ /* 0x000e220000000800 */
[----:B------:R-:W-:Y:S01]  /*e7d0*/  FMUL R248, R248, 1.4426950216293334961 ;  /* 0x3fb8aa3bf8f87820 */ /* 0x000fe20000400000 */
[----:B------:R-:W-:Y:S01]  /*e7e0*/  IADD3.X R13, PT, PT, R165, UR4, RZ, P2, !PT ;  /* 0x00000004a50d7c10 */ /* 0x000fe200097fe4ff */
[----:B------:R-:W-:Y:S01]  /*e7f0*/  FFMA R37, R37, UR15, -R2 ;  /* 0x0000000f25257c23 */ /* 0x000fe20008000802 */
[----:B------:R-:W-:Y:S01]  /*e800*/  FADD R20, R17, R20 ;  /* 0x0000001411147221 */ /* 0x000fe20000000000 */
[----:B------:R-:W-:Y:S02]  /*e810*/  FFMA R38, R38, UR15, -R2 ;  /* 0x0000000f26267c23 */ /* 0x000fe40008000802 */
[----:B------:R0:W4:Y:S01]  /*e820*/  LDG.E.U8 R11, desc[UR18][R12.64] ;  /* 0x000000120c0b7981 */ /* 0x000122000c1e1100 */
[----:B------:R-:W0:Y:S01]  /*e830*/  MUFU.EX2 R19, R19 ;  /* 0x0000001300137308 */ /* 0x000e220000000800 */
[----:B------:R-:W-:Y:S01]  /*e840*/  FMUL R37, R37, 1.4426950216293334961 ;  /* 0x3fb8aa3b25257820 */ /* 0x000fe20000400000 */
[----:B-1----:R-:W-:-:S06]  /*e850*/  FADD R20, R250, R20 ;  /* 0x00000014fa147221 */ /* 0x002fcc0000000000 */
[----:B------:R-:W1:Y:S01]  /*e860*/  MUFU.EX2 R248, R248 ;  /* 0x000000f800f87308 */ /* 0x000e620000000800 */
[----:B0-----:R-:W-:Y:S02]  /*e870*/  F2FP.SATFINITE.E4M3.F32.PACK_AB_MERGE_C R12, R15, R14, RZ ;  /* 0x0000000e0f0c723e */ /* 0x001fe400048070ff */
[----:B------:R-:W-:Y:S01]  /*e880*/  IADD3 R14, P2, PT, R156, UR12, RZ ;  /* 0x0000000c9c0e7c10 */ /* 0x000fe2000ff5e0ff */
[----:B------:R-:W-:Y:S01]  /*e890*/  FADD R22, R249, R20 ;  /* 0x00000014f9167221 */ /* 0x000fe20000000000 */
[----:B------:R-:W-:Y:S01]  /*e8a0*/  FMUL R20, R38, 1.4426950216293334961 ;  /* 0x3fb8aa3b26147820 */ /* 0x000fe20000400000 */
[----:B------:R-:W-:Y:S02]  /*e8b0*/  FFMA R39, R39, UR15, -R2 ;  /* 0x0000000f27277c23 */ /* 0x000fe40008000802 */
[----:B------:R-:W0:Y:S01]  /*e8c0*/  MUFU.EX2 R231, R37 ;  /* 0x0000002500e77308 */ /* 0x000e220000000800 */
[----:B------:R-:W-:Y:S01]  /*e8d0*/  IADD3.X R15, PT, PT, R157, UR4, RZ, P2, !PT ;  /* 0x000000049d0f7c10 */ /* 0x000fe200097fe4ff */
[----:B------:R-:W-:Y:S01]  /*e8e0*/  FADD R22, R18, R22 ;  /* 0x0000001612167221 */ /* 0x000fe20000000000 */
[----:B------:R-:W-:Y:S01]  /*e8f0*/  FMUL R21, R39, 1.4426950216293334961 ;  /* 0x3fb8aa3b27157820 */ /* 0x000fe20000400000 */
[----:B------:R-:W-:-:S02]  /*e900*/  FFMA R229, R40, UR15, -R2 ;  /* 0x0000000f28e57c23 */ /* 0x000fc40008000802 */
[----:B------:R0:W4:Y:S01]  /*e910*/  LDG.E.U8 R13, desc[UR18][R14.64] ;  /* 0x000000120e0d7981 */ /* 0x000122000c1e1100 */
[----:B------:R-:W-:Y:S01]  /*e920*/  FADD R22, R19, R22 ;  /* 0x0000001613167221 */ /* 0x000fe20000000000 */
[----:B------:R-:W0:Y:S01]  /*e930*/  MUFU.EX2 R20, R20 ;  /* 0x0000001400147308 */ /* 0x000e220000000800 */
[----:B------:R-:W-:Y:S01]  /*e940*/  FMUL R229, R229, 1.4426950216293334961 ;  /* 0x3fb8aa3be5e57820 */ /* 0x000fe20000400000 */
[----:B------:R-:W-:Y:S01]  /*e950*/  FFMA R41, R41, UR15, -R2 ;  /* 0x0000000f29297c23 */ /* 0x000fe20008000802 */
[----:B-1----:R-:W-:Y:S01]  /*e960*/  FADD R22, R248, R22 ;  /* 0x00000016f8167221 */ /* 0x002fe20000000000 */
[----:B0-----:R-:W-:Y:S02]  /*e970*/  F2FP.SATFINITE.E4M3.F32.PACK_AB_MERGE_C R14, R17, R16, RZ ;  /* 0x00000010110e723e */ /* 0x001fe400048070ff */
[----:B------:R-:W-:Y:S02]  /*e980*/  IADD3 R16, P2, PT, R148, UR12, RZ ;  /* 0x0000000c94107c10 */ /* 0x000fe4000ff5e0ff */
[----:B------:R-:W0:Y:S01]  /*e990*/  MUFU.EX2 R21, R21 ;  /* 0x0000001500157308 */ /* 0x000e220000000800 */
[----:B------:R-:W-:Y:S01]  /*e9a0*/  FFMA R42, R42, UR15, -R2 ;  /* 0x0000000f2a2a7c23 */ /* 0x000fe20008000802 */
[----:B------:R-:W-:Y:S01]  /*e9b0*/  IADD3.X R17, PT, PT, R149, UR4, RZ, P2, !PT ;  /* 0x0000000495117c10 */ /* 0x000fe200097fe4ff */
[----:B------:R-:W-:Y:S01]  /*e9c0*/  FMUL R41, R41, 1.4426950216293334961 ;  /* 0x3fb8aa3b29297820 */ /* 0x000fe20000400000 */
[----:B------:R-:W-:Y:S01]  /*e9d0*/  FADD R24, R231, R22 ;  /* 0x00000016e7187221 */ /* 0x000fe20000000000 */
[----:B------:R-:W-:-:S03]  /*e9e0*/  FMUL R22, R42, 1.4426950216293334961 ;  /* 0x3fb8aa3b2a167820 */ /* 0x000fc60000400000 */
[----:B------:R-:W1:Y:S01]  /*e9f0*/  MUFU.EX2 R229, R229 ;  /* 0x000000e500e57308 */ /* 0x000e620000000800 */
[----:B------:R0:W4:Y:S01]  /*ea00*/  LDG.E.U8 R15, desc[UR18][R16.64] ;  /* 0x00000012100f7981 */ /* 0x000122000c1e1100 */
[--C-:B------:R-:W-:Y:S01]  /*ea10*/  FFMA R43, R43, UR15, -R2.reuse ;  /* 0x0000000f2b2b7c23 */ /* 0x100fe20008000802 */
[----:B------:R-:W-:-:S03]  /*ea20*/  FFMA R226, R44, UR15, -R2 ;  /* 0x0000000f2ce27c23 */ /* 0x000fc60008000802 */
[----:B------:R-:W-:Y:S02]  /*ea30*/  FMUL R23, R43, 1.4426950216293334961 ;  /* 0x3fb8aa3b2b177820 */ /* 0x000fe40000400000 */
[----:B------:R-:W1:Y:S01]  /*ea40*/  MUFU.EX2 R228, R41 ;  /* 0x0000002900e47308 */ /* 0x000e620000000800 */
[----:B0-----:R-:W-:Y:S02]  /*ea50*/  F2FP.SATFINITE.E4M3.F32.PACK_AB_MERGE_C R16, R19, R18, RZ ;  /* 0x000000121310723e */ /* 0x001fe400048070ff */
[----:B------:R-:W-:Y:S01]  /*ea60*/  IADD3 R18, P2, PT, R140, UR12, RZ ;  /* 0x0000000c8c127c10 */ /* 0x000fe2000ff5e0ff */
[----:B------:R-:W-:-:S04]  /*ea70*/  FADD R24, R20, R24 ;  /* 0x0000001814187221 */ /* 0x000fc80000000000 */
[----:B------:R-:W0:Y:S01]  /*ea80*/  MUFU.EX2 R22, R22 ;  /* 0x0000001600167308 */ /* 0x000e220000000800 */
[----:B------:R-:W-:Y:S01]  /*ea90*/  IADD3.X R19, PT, PT, R141, UR4, RZ, P2, !PT ;  /* 0x000000048d137c10 */ /* 0x000fe200097fe4ff */
[----:B------:R-:W-:Y:S01]  /*eaa0*/  FMUL R226, R226, 1.4426950216293334961 ;  /* 0x3fb8aa3be2e27820 */ /* 0x000fe20000400000 */
[----:B------:R-:W-:Y:S01]  /*eab0*/  FFMA R45, R45, UR15, -R2 ;  /* 0x0000000f2d2d7c23 */ /* 0x000fe20008000802 */
[----:B------:R-:W-:Y:S02]  /*eac0*/  FADD R24, R21, R24 ;  /* 0x0000001815187221 */ /* 0x000fe40000000000 */
[----:B------:R2:W4:Y:S02]  /*ead0*/  LDG.E.U8 R17, desc[UR18][R18.64] ;  /* 0x0000001212117981 */ /* 0x000524000c1e1100 */
[----:B------:R-:W0:Y:S01]  /*eae0*/  MUFU.EX2 R23, R23 ;  /* 0x0000001700177308 */ /* 0x000e220000000800 */
[----:B------:R-:W-:Y:S01]  /*eaf0*/  FMUL R45, R45, 1.4426950216293334961 ;  /* 0x3fb8aa3b2d2d7820 */ /* 0x000fe20000400000 */
[----:B-1----:R-:W-:Y:S01]  /*eb00*/  FADD R24, R229, R24 ;  /* 0x00000018e5187221 */ /* 0x002fe20000000000 */
[----:B------:R-:W-:Y:S01]  /*eb10*/  FFMA R46, R46, UR15, -R2 ;  /* 0x0000000f2e2e7c23 */ /* 0x000fe20008000802 */
[----:B--2---:R-:W-:-:S04]  /*eb20*/  F2FP.SATFINITE.E4M3.F32.PACK_AB_MERGE_C R18, R21, R20, RZ ;  /* 0x000000141512723e */ /* 0x004fc800048070ff */
[----:B------:R-:W1:Y:S01]  /*eb30*/  MUFU.EX2 R226, R226 ;  /* 0x000000e200e27308 */ /* 0x000e620000000800 */
[----:B------:R-:W-:Y:S01]  /*eb40*/  FFMA R47, R47, UR15, -R2 ;  /* 0x0000000f2f2f7c23 */ /* 0x000fe20008000802 */
[----:B------:R-:W-:Y:S01]  /*eb50*/  IADD3 R20, P2, PT, R224, UR12, RZ ;  /* 0x0000000ce0147c10 */ /* 0x000fe2000ff5e0ff */
[----:B------:R-:W-:-:S03]  /*eb60*/  FADD R26, R228, R24 ;  /* 0x00000018e41a7221 */ /* 0x000fc60000000000 */
[----:B------:R-:W-:Y:S02]  /*eb70*/  IADD3.X R21, PT, PT, R225, UR4, RZ, P2, !PT ;  /* 0x00000004e1157c10 */ /* 0x000fe400097fe4ff */
[----:B------:R-:W2:Y:S01]  /*eb80*/  MUFU.EX2 R225, R45 ;  /* 0x0000002d00e17308 */ /* 0x000ea20000000800 */
[----:B------:R-:W-:Y:S01]  /*eb90*/  FMUL R24, R46, 1.4426950216293334961 ;  /* 0x3fb8aa3b2e187820 */ /* 0x000fe20000400000 */
[----:B------:R-:W-:Y:S01]  /*eba0*/  FMUL R25, R47, 1.4426950216293334961 ;  /* 0x3fb8aa3b2f197820 */ /* 0x000fe20000400000 */
[----:B0-----:R-:W-:Y:S01]  /*ebb0*/  FADD R26, R22, R26 ;  /* 0x0000001a161a7221 */ /* 0x001fe20000000000 */
[--C-:B------:R-:W-:Y:S01]  /*ebc0*/  FFMA R224, R48, UR15, -R2.reuse ;  /* 0x0000000f30e07c23 */ /* 0x100fe20008000802 */
[----:B------:R-:W-:Y:S01]  /*ebd0*/  FFMA R49, R49, UR15, -R2 ;  /* 0x0000000f31317c23 */ /* 0x000fe20008000802 */
[----:B------:R0:W4:Y:S01]  /*ebe0*/  LDG.E.U8 R19, desc[UR18][R20.64] ;  /* 0x0000001214137981 */ /* 0x000122000c1e1100 */
[----:B------:R-:W-:Y:S01]  /*ebf0*/  FADD R26, R23, R26 ;  /* 0x0000001a171a7221 */ /* 0x000fe20000000000 */
[----:B------:R-:W3:Y:S01]  /*ec00*/  MUFU.EX2 R24, R24 ;  /* 0x0000001800187308 */ /* 0x000ee20000000800 */
[----:B------:R-:W-:Y:S01]  /*ec10*/  FMUL R224, R224, 1.4426950216293334961 ;  /* 0x3fb8aa3be0e07820 */ /* 0x000fe20000400000 */
[----:B------:R-:W-:Y:S01]  /*ec20*/  FFMA R50, R50, UR15, -R2 ;  /* 0x0000000f32327c23 */ /* 0x000fe20008000802 */
[----:B-1----:R-:W-:-:S05]  /*ec30*/  FADD R26, R226, R26 ;  /* 0x0000001ae21a7221 */ /* 0x002fca0000000000 */
[----:B------:R-:W1:Y:S01]  /*ec40*/  MUFU.EX2 R25, R25 ;  /* 0x0000001900197308 */ /* 0x000e620000000800 */
[----:B0-----:R-:W-:Y:S01]  /*ec50*/  F2FP.SATFINITE.E4M3.F32.PACK_AB_MERGE_C R20, R23, R22, RZ ;  /* 0x000000161714723e */ /* 0x001fe200048070ff */
[----:B------:R-:W-:Y:S01]  /*ec60*/  FMUL R49, R49, 1.4426950216293334961 ;  /* 0x3fb8aa3b31317820 */ /* 0x000fe20000400000 */
[----:B--2---:R-:W-:Y:S01]  /*ec70*/  FADD R28, R225, R26 ;  /* 0x0000001ae11c7221 */ /* 0x004fe20000000000 */
[----:B------:R-:W-:Y:S01]  /*ec80*/  FFMA R51, R51, UR15, -R2 ;  /* 0x0000000f33337c23 */ /* 0x000fe20008000802 */
[----:B------:R-:W-:-:S03]  /*ec90*/  FMUL R26, R50, 1.4426950216293334961 ;  /* 0x3fb8aa3b321a7820 */ /* 0x000fc60000400000 */
[----:B------:R-:W0:Y:S01]  /*eca0*/  MUFU.EX2 R224, R224 ;  /* 0x000000e000e07308 */ /* 0x000e220000000800 */
[----:B---3--:R-:W-:Y:S01]  /*ecb0*/  IADD3 R22, P2, PT, R222, UR12, RZ ;  /* 0x0000000cde167c10 */ /* 0x008fe2000ff5e0ff */
[----:B------:R-:W-:-:S03]  /*ecc0*/  FMUL R27, R51, 1.4426950216293334961 ;  /* 0x3fb8aa3b331b7820 */ /* 0x000fc60000400000 */
[----:B------:R-:W-:-:S03]  /*ecd0*/  IADD3.X R23, PT, PT, R223, UR4, RZ, P2, !PT ;  /* 0x00000004df177c10 */ /* 0x000fc600097fe4ff */
[----:B------:R-:W2:Y:S01]  /*ece0*/  MUFU.EX2 R223, R49 ;  /* 0x0000003100df7308 */ /* 0x000ea20000000800 */
[----:B------:R-:W-:Y:S01]  /*ecf0*/  FADD R28, R24, R28 ;  /* 0x0000001c181c7221 */ /* 0x000fe20000000000 */
[----:B------:R3:W4:Y:S06]  /*ed00*/  LDG.E.U8 R21, desc[UR18][R22.64] ;  /* 0x0000001216157981 */ /* 0x00072c000c1e1100 */
[----:B------:R-:W2:Y:S01]  /*ed10*/  MUFU.EX2 R26, R26 ;  /* 0x0000001a001a7308 */ /* 0x000ea20000000800 */
[C---:B-1----:R-:W-:Y:S01]  /*ed20*/  FADD R28, R25.reuse, R28 ;  /* 0x0000001c191c7221 */ /* 0x042fe20000000000 */
[----:B------:R-:W-:Y:S01]  /*ed30*/  FFMA R222, R52, UR15, -R2 ;  /* 0x0000000f34de7c23 */ /* 0x000fe20008000802 */
[----:B---3--:R-:W-:-:S05]  /*ed40*/  F2FP.SATFINITE.E4M3.F32.PACK_AB_MERGE_C R22, R25, R24, RZ ;  /* 0x000000181916723e */ /* 0x008fca00048070ff */
[----:B------:R-:W1:Y:S01]  /*ed50*/  MUFU.EX2 R27, R27 ;  /* 0x0000001b001b7308 */ /* 0x000e620000000800 */
[----:B0-----:R-:W-:Y:S01]  /*ed60*/  FADD R28, R224, R28 ;  /* 0x0000001ce01c7221 */ /* 0x001fe20000000000 */
[----:B------:R-:W-:Y:S01]  /*ed70*/  FMUL R222, R222, 1.4426950216293334961 ;  /* 0x3fb8aa3bdede7820 */ /* 0x000fe20000400000 */
[--C-:B------:R-:W-:Y:S01]  /*ed80*/  FFMA R53, R53, UR15, -R2.reuse ;  /* 0x0000000f35357c23 */ /* 0x100fe20008000802 */
[----:B------:R-:W-:Y:S01]  /*ed90*/  FFMA R54, R54, UR15, -R2 ;  /* 0x0000000f36367c23 */ /* 0x000fe20008000802 */
[----:B--2---:R-:W-:Y:S01]  /*eda0*/  FADD R29, R223, R28 ;  /* 0x0000001cdf1d7221 */ /* 0x004fe20000000000 */
[----:B------:R-:W-:Y:S02]  /*edb0*/  FFMA R55, R55, UR15, -R2 ;  /* 0x0000000f37377c23 */ /* 0x000fe40008000802 */
[----:B------:R-:W0:Y:S01]  /*edc0*/  MUFU.EX2 R222, R222 ;  /* 0x000000de00de7308 */ /* 0x000e220000000800 */
[----:B------:R-:W-:Y:S01]  /*edd0*/  FADD R29, R26, R29 ;  /* 0x0000001d1a1d7221 */ /* 0x000fe20000000000 */
[----:B----4-:R-:W-:-:S04]  /*ede0*/  IADD3 R24, P2, PT, R32, UR12, RZ ;  /* 0x0000000c20187c10 */ /* 0x010fc8000ff5e0ff */
[----:B------:R-:W-:-:S05]  /*edf0*/  IADD3.X R25, PT, PT, R33, UR4, RZ, P2, !PT ;  /* 0x0000000421197c10 */ /* 0x000fca00097fe4ff */
[----:B------:R2:W3:Y:S01]  /*ee00*/  LDG.E.U8 R23, desc[UR18][R24.64] ;  /* 0x0000001218177981 */ /* 0x0004e2000c1e1100 */
[----:B------:R-:W-:Y:S01]  /*ee10*/  FMUL R28, R54, 1.4426950216293334961 ;  /* 0x3fb8aa3b361c7820 */ /* 0x000fe20000400000 */
[----:B--2---:R-:W-:Y:S01]  /*ee20*/  FMUL R24, R53, 1.4426950216293334961 ;  /* 0x3fb8aa3b35187820 */ /* 0x004fe20000400000 */
[C---:B-1----:R-:W-:Y:S01]  /*ee30*/  F2FP.SATFINITE.E4M3.F32.PACK_AB_MERGE_C R25, R27.reuse, R26, RZ ;  /* 0x0000001a1b19723e */ /* 0x042fe200048070ff */
[----:B------:R-:W-:Y:S01]  /*ee40*/  FADD R27, R27, R29 ;  /* 0x0000001d1b1b7221 */ /* 0x000fe20000000000 */
[----:B------:R-:W-:-:S03]  /*ee50*/  FMUL R29, R55, 1.4426950216293334961 ;  /* 0x3fb8aa3b371d7820 */ /* 0x000fc60000400000 */
[----:B------:R-:W1:Y:S01]  /*ee60*/  MUFU.EX2 R24, R24 ;  /* 0x0000001800187308 */ /* 0x000e620000000800 */
[--C-:B------:R-:W-:Y:S01]  /*ee70*/  FFMA R26, R56, UR15, -R2.reuse ;  /* 0x0000000f381a7c23 */ /* 0x100fe20008000802 */
[----:B------:R-:W-:-:S03]  /*ee80*/  FFMA R57, R57, UR15, -R2 ;  /* 0x0000000f39397c23 */ /* 0x000fc60008000802 */
[----:B------:R-:W-:-:S03]  /*ee90*/  FMUL R26, R26, 1.4426950216293334961 ;  /* 0x3fb8aa3b1a1a7820 */ /* 0x000fc60000400000 */
[----:B------:R-:W2:Y:S01]  /*eea0*/  MUFU.EX2 R28, R28 ;  /* 0x0000001c001c7308 */ /* 0x000ea20000000800 */
[----:B------:R-:W-:Y:S01]  /*eeb0*/  FFMA R58, R58, UR15, -R2 ;  /* 0x0000000f3a3a7c23 */ /* 0x000fe20008000802 */
[----:B------:R-:W-:-:S06]  /*eec0*/  FMUL R57, R57, 1.4426950216293334961 ;  /* 0x3fb8aa3b39397820 */ /* 0x000fcc0000400000 */
[----:B------:R-:W4:Y:S01]  /*eed0*/  MUFU.EX2 R29, R29 ;  /* 0x0000001d001d7308 */ /* 0x000f220000000800 */
[----:B------:R-:W-:Y:S01]  /*eee0*/  FFMA R59, R59, UR15, -R2 ;  /* 0x0000000f3b3b7c23 */ /* 0x000fe20008000802 */
[----:B------:R-:W-:-:S06]  /*eef0*/  FMUL R32, R58, 1.4426950216293334961 ;  /* 0x3fb8aa3b3a207820 */ /* 0x000fcc0000400000 */
[----:B------:R-:W1:Y:S01]  /*ef00*/  MUFU.EX2 R26, R26 ;  /* 0x0000001a001a7308 */ /* 0x000e620000000800 */
[----:B------:R-:W-:Y:S01]  /*ef10*/  FMUL R33, R59, 1.4426950216293334961 ;  /* 0x3fb8aa3b3b217820 */ /* 0x000fe20000400000 */
[----:B------:R-:W-:Y:S01]  /*ef20*/  IADD3 R36, P2, PT, R30, UR12, RZ ;  /* 0x0000000c1e247c10 */ /* 0x000fe2000ff5e0ff */
[----:B0-----:R-:W-:-:S05]  /*ef30*/  FADD R30, R222, R27 ;  /* 0x0000001bde1e7221 */ /* 0x001fca0000000000 */
[----:B------:R-:W0:Y:S01]  /*ef40*/  MUFU.EX2 R27, R57 ;  /* 0x00000039001b7308 */ /* 0x000e220000000800 */
[----:B-1----:R-:W-:Y:S01]  /*ef50*/  FADD R30, R24, R30 ;  /* 0x0000001e181e7221 */ /* 0x002fe20000000000 */
[----:B------:R-:W-:-:S03]  /*ef60*/  IADD3.X R37, PT, PT, R31, UR4, RZ, P2, !PT ;  /* 0x000000041f257c10 */ /* 0x000fc600097fe4ff */
[----:B--2---:R-:W-:-:S03]  /*ef70*/  FADD R34, R28, R30 ;  /* 0x0000001e1c227221 */ /* 0x004fc60000000000 */
[----:B------:R-:W1:Y:S01]  /*ef80*/  MUFU.EX2 R32, R32 ;  /* 0x0000002000207308 */ /* 0x000e620000000800 */
[----:B------:R-:W-:Y:S01]  /*ef90*/  IADD3 R30, P2, PT, R240, UR12, RZ ;  /* 0x0000000cf01e7c10 */ /* 0x000fe2000ff5e0ff */
[C---:B----4-:R-:W-:Y:S01]  /*efa0*/  FADD R34, R29.reuse, R34 ;  /* 0x000000221d227221 */ /* 0x050fe20000000000 */
[----:B------:R-:W-:Y:S01]  /*efb0*/  F2FP.SATFINITE.E4M3.F32.PACK_AB_MERGE_C R28, R29, R28, RZ ;  /* 0x0000001c1d1c723e */ /* 0x000fe200048070ff */
[----:B------:R-:W-:-:S04]  /*efc0*/  FFMA R29, R60, UR15, -R2 ;  /* 0x0000000f3c1d7c23 */ /* 0x000fc80008000802 */
[----:B------:R-:W2:Y:S01]  /*efd0*/  MUFU.EX2 R33, R33 ;  /* 0x0000002100217308 */ /* 0x000ea20000000800 */
[----:B------:R-:W-:Y:S01]  /*efe0*/  IADD3.X R31, PT, PT, R241, UR4, RZ, P2, !PT ;  /* 0x00000004f11f7c10 */ /* 0x000fe200097fe4ff */
[----:B------:R-:W-:Y:S01]  /*eff0*/  FMUL R29, R29, 1.4426950216293334961 ;  /* 0x3fb8aa3b1d1d7820 */ /* 0x000fe20000400000 */
[----:B------:R-:W-:Y:S01]  /*f000*/  FFMA R61, R61, UR15, -R2 ;  /* 0x0000000f3d3d7c23 */ /* 0x000fe20008000802 */
[----:B------:R-:W-:Y:S01]  /*f010*/  FADD R34, R26, R34 ;  /* 0x000000221a227221 */ /* 0x000fe20000000000 */
[--C-:B------:R-:W-:Y:S01]  /*f020*/  FFMA R82, R82, UR15, -R2.reuse ;  /* 0x0000000f52527c23 */ /* 0x100fe20008000802 */
[--C-:B------:R-:W-:Y:S01]  /*f030*/  FFMA R83, R83, UR15, -R2.reuse ;  /* 0x0000000f53537c23 */ /* 0x100fe20008000802 */
[----:B------:R4:W3:Y:S01]  /*f040*/  LDG.E.U8 R43, desc[UR18][R30.64] ;  /* 0x000000121e2b7981 */ /* 0x0008e2000c1e1100 */
[----:B------:R-:W-:Y:S01]  /*f050*/  FFMA R62, R62, UR15, -R2 ;  /* 0x0000000f3e3e7c23 */ /* 0x000fe20008000802 */
[----:B0-----:R-:W-:Y:S01]  /*f060*/  FADD R34, R27, R34 ;  /* 0x000000221b227221 */ /* 0x001fe20000000000 */
[----:B------:R-:W0:Y:S01]  /*f070*/  MUFU.EX2 R29, R29 ;  /* 0x0000001d001d7308 */ /* 0x000e220000000800 */
[----:B------:R-:W-:Y:S01]  /*f080*/  FMUL R54, R82, 1.4426950216293334961 ;  /* 0x3fb8aa3b52367820 */ /* 0x000fe20000400000 */
[----:B------:R-:W-:Y:S01]  /*f090*/  FMUL R56, R83, 1.4426950216293334961 ;  /* 0x3fb8aa3b53387820 */ /* 0x000fe20000400000 */
[----:B------:R4:W3:Y:S01]  /*f0a0*/  LDG.E.U8 R36, desc[UR18][R36.64] ;  /* 0x0000001224247981 */ /* 0x0008e2000c1e1100 */
[----:B------:R-:W-:Y:S01]  /*f0b0*/  FFMA R63, R63, UR15, -R2 ;  /* 0x0000000f3f3f7c23 */ /* 0x000fe20008000802 */
[----:B----4-:R-:W-:-:S02]  /*f0c0*/  FMUL R30, R61, 1.4426950216293334961 ;  /* 0x3fb8aa3b3d1e7820 */ /* 0x010fc40000400000 */
[----:B------:R-:W4:Y:S01]  /*f0d0*/  LDL.64 R82, [R1+0x70] ;  /* 0x0000700001527983 */ /* 0x000f220000100a00 */
[----:B-1----:R-:W-:Y:S01]  /*f0e0*/  FADD R34, R32, R34 ;  /* 0x0000002220227221 */ /* 0x002fe20000000000 */
[----:B--2---:R-:W-:Y:S01]  /*f0f0*/  F2FP.SATFINITE.E4M3.F32.PACK_AB_MERGE_C R31, R33, R32, RZ ;  /* 0x00000020211f723e */ /* 0x004fe200048070ff */
[----:B------:R-:W-:Y:S01]  /*f100*/  FMUL R37, R62, 1.4426950216293334961 ;  /* 0x3fb8aa3b3e257820 */ /* 0x000fe20000400000 */
[----:B------:R-:W1:Y:S01]  /*f110*/  MUFU.EX2 R30, R30 ;  /* 0x0000001e001e7308 */ /* 0x000e620000000800 */
[----:B------:R-:W-:Y:S01]  /*f120*/  FMUL R38, R63, 1.4426950216293334961 ;  /* 0x3fb8aa3b3f267820 */ /* 0x000fe20000400000 */
[----:B------:R-:W-:Y:S01]  /*f130*/  FADD R33, R33, R34 ;  /* 0x0000002221217221 */ /* 0x000fe20000000000 */
[----:B------:R-:W-:-:S05]  /*f140*/  IADD3 R34, P2, PT, R232, UR12, RZ ;  /* 0x0000000ce8227c10 */ /* 0x000fca000ff5e0ff */
[----:B------:R-:W2:Y:S01]  /*f150*/  MUFU.EX2 R37, R37 ;  /* 0x0000002500257308 */ /* 0x000ea20000000800 */
[----:B------:R-:W-:Y:S01]  /*f160*/  IADD3.X R35, PT, PT, R233, UR4, RZ, P2, !PT ;  /* 0x00000004e9237c10 */ /* 0x000fe200097fe4ff */
[--C-:B------:R-:W-:Y:S01]  /*f170*/  FFMA R32, R64, UR15, -R2.reuse ;  /* 0x0000000f40207c23 */ /* 0x100fe20008000802 */
[--C-:B------:R-:W-:Y:S01]  /*f180*/  FFMA R86, R86, UR15, -R2.reuse ;  /* 0x0000000f56567c23 */ /* 0x100fe20008000802 */
[----:B------:R-:W-:Y:S02]  /*f190*/  FFMA R87, R87, UR15, -R2 ;  /* 0x0000000f57577c23 */ /* 0x000fe40008000802 */
[----:B------:R0:W3:Y:S02]  /*f1a0*/  LDG.E.U8 R47, desc[UR18][R34.64] ;  /* 0x00000012222f7981 */ /* 0x0000e4000c1e1100 */
[----:B------:R-:W2:Y:S01]  /*f1b0*/  MUFU.EX2 R38, R38 ;  /* 0x0000002600267308 */ /* 0x000ea20000000800 */
[----:B------:R-:W-:Y:S01]  /*f1c0*/  FMUL R32, R32, 1.4426950216293334961 ;  /* 0x3fb8aa3b20207820 */ /* 0x000fe20000400000 */
[----:B------:R-:W-:Y:S01]  /*f1d0*/  FMUL R60, R86, 1.4426950216293334961 ;  /* 0x3fb8aa3b563c7820 */ /* 0x000fe20000400000 */
[----:B------:R-:W-:-:S02]  /*f1e0*/  FMUL R61, R87, 1.4426950216293334961 ;  /* 0x3fb8aa3b573d7820 */ /* 0x000fc40000400000 */
[----:B------:R-:W3:Y:S01]  /*f1f0*/  LDL.64 R86, [R1+0x38] ;  /* 0x0000380001567983 */ /* 0x000ee20000100a00 */
[----:B0-----:R-:W-:Y:S02]  /*f200*/  FADD R34, R29, R33 ;  /* 0x000000211d227221 */ /* 0x001fe40000000000 */
[----:B------:R-:W0:Y:S02]  /*f210*/  MUFU.EX2 R32, R32 ;  /* 0x0000002000207308 */ /* 0x000e240000000800 */
[----:B-1----:R-:W-:-:S04]  /*f220*/  FADD R34, R30, R34 ;  /* 0x000000221e227221 */ /* 0x002fc80000000000 */
[----:B--2---:R-:W-:Y:S01]  /*f230*/  FADD R35, R37, R34 ;  /* 0x0000002225237221 */ /* 0x004fe20000000000 */
[----:B------:R-:W-:-:S03]  /*f240*/  F2FP.SATFINITE.E4M3.F32.PACK_AB_MERGE_C R34, R38, R37, RZ ;  /* 0x000000252622723e */ /* 0x000fc600048070ff */
[----:B------:R-:W-:Y:S01]  /*f250*/  FADD R37, R38, R35 ;  /* 0x0000002326257221 */ /* 0x000fe20000000000 */
[----:B------:R-:W-:Y:S01]  /*f260*/  IADD3 R38, P2, PT, R210, UR12, RZ ;  /* 0x0000000cd2267c10 */ /* 0x000fe2000ff5e0ff */
[----:B------:R-:W-:-:S03]  /*f270*/  FFMA R69, R69, UR15, -R2 ;  /* 0x0000000f45457c23 */ /* 0x000fc60008000802 */
[----:B------:R-:W-:Y:S01]  /*f280*/  IADD3.X R39, PT, PT, R211, UR4, RZ, P2, !PT ;  /* 0x00000004d3277c10 */ /* 0x000fe200097fe4ff */
[--C-:B------:R-:W-:Y:S01]  /*f290*/  FFMA R67, R67, UR15, -R2.reuse ;  /* 0x0000000f43437c23 */ /* 0x100fe20008000802 */
[----:B------:R-:W-:Y:S01]  /*f2a0*/  FMUL R69, R69, 1.4426950216293334961 ;  /* 0x3fb8aa3b45457820 */ /* 0x000fe20000400000 */
[--C-:B------:R-:W-:Y:S01]  /*f2b0*/  FFMA R94, R94, UR15, -R2.reuse ;  /* 0x0000000f5e5e7c23 */ /* 0x100fe20008000802 */
[----:B------:R-:W-:Y:S01]  /*f2c0*/  FFMA R95, R95, UR15, -R2 ;  /* 0x0000000f5f5f7c23 */ /* 0x000fe20008000802 */
[----:B------:R0:W2:Y:S01]  /*f2d0*/  LDG.E.U8 R51, desc[UR18][R38.64] ;  /* 0x0000001226337981 */ /* 0x0000a2000c1e1100 */
[----:B------:R-:W-:Y:S01]  /*f2e0*/  FMUL R41, R67, 1.4426950216293334961 ;  /* 0x3fb8aa3b43297820 */ /* 0x000fe20000400000 */
[----:B------:R-:W-:Y:S01]  /*f2f0*/  FMUL R67, R94, 1.4426950216293334961 ;  /* 0x3fb8aa3b5e437820 */ /* 0x000fe20000400000 */
[----:B0-----:R-:W-:Y:S02]  /*f300*/  FADD R38, R32, R37 ;  /* 0x0000002520267221 */ /* 0x001fe40000000000 */
[----:B------:R0:W-:Y:S02]  /*f310*/  MUFU.EX2 R37, R69 ;  /* 0x0000004500257308 */ /* 0x0001e40000000800 */
[----:B0-----:R-:W-:-:S02]  /*f320*/  FMUL R69, R95, 1.4426950216293334961 ;  /* 0x3fb8aa3b5f457820 */ /* 0x001fc40000400000 */
[----:B------:R-:W2:Y:S01]  /*f330*/  LDL.64 R94, [R1+0x18] ;  /* 0x00001800015e7983 */ /* 0x000ea20000100a00 */
[--C-:B------:R-:W-:Y:S01]  /*f340*/  FFMA R65, R65, UR15, -R2.reuse ;  /* 0x0000000f41417c23 */ /* 0x100fe20008000802 */
[----:B------:R-:W-:-:S03]  /*f350*/  FFMA R66, R66, UR15, -R2 ;  /* 0x0000000f42427c23 */ /* 0x000fc60008000802 */
[----:B------:R-:W-:Y:S01]  /*f360*/  FMUL R65, R65, 1.4426950216293334961 ;  /* 0x3fb8aa3b41417820 */ /* 0x000fe20000400000 */
[----:B------:R-:W-:Y:S01]  /*f370*/  FMUL R40, R66, 1.4426950216293334961 ;  /* 0x3fb8aa3b42287820 */ /* 0x000fe20000400000 */
[----:B------:R-:W-:Y:S02]  /*f380*/  FFMA R35, R68, UR15, -R2 ;  /* 0x0000000f44237c23 */ /* 0x000fe40008000802 */
[----:B------:R-:W0:Y:S02]  /*f390*/  MUFU.EX2 R33, R65 ;  /* 0x0000004100217308 */ /* 0x000e240000000800 */
[----:B------:R-:W-:-:S06]  /*f3a0*/  FMUL R35, R35, 1.4426950216293334961 ;  /* 0x3fb8aa3b23237820 */ /* 0x000fcc0000400000 */
[----:B------:R-:W1:Y:S01]  /*f3b0*/  MUFU.EX2 R40, R40 ;  /* 0x0000002800287308 */ /* 0x000e620000000800 */
[----:B------:R-:W-:-:S07]  /*f3c0*/  FFMA R70, R70, UR15, -R2 ;  /* 0x0000000f46467c23 */ /* 0x000fce0008000802 */
[----:B------:R-:W1:Y:S01]  /*f3d0*/  MUFU.EX2 R41, R41 ;  /* 0x0000002900297308 */ /* 0x000e620000000800 */
[----:B------:R-:W-:Y:S01]  /*f3e0*/  FFMA R71, R71, UR15, -R2 ;  /* 0x0000000f47477c23 */ /* 0x000fe20008000802 */
[----:B------:R-:W-:Y:S01]  /*f3f0*/  FMUL R42, R70, 1.4426950216293334961 ;  /* 0x3fb8aa3b462a7820 */ /* 0x000fe20000400000 */
[----:B0-----:R-:W-:-:S05]  /*f400*/  FADD R38, R33, R38 ;  /* 0x0000002621267221 */ /* 0x001fca0000000000 */
[----:B------:R-:W0:Y:S01]  /*f410*/  MUFU.EX2 R35, R35 ;  /* 0x0000002300237308 */ /* 0x000e220000000800 */
[----:B------:R-:W-:Y:S01]  /*f420*/  FMUL R44, R71, 1.4426950216293334961 ;  /* 0x3fb8aa3b472c7820 */ /* 0x000fe20000400000 */
[----:B-1----:R-:W-:-:S06]  /*f430*/  FADD R45, R40, R38 ;  /* 0x00000026282d7221 */ /* 0x002fcc0000000000 */
[----:B------:R-:W1:Y:S01]  /*f440*/  MUFU.EX2 R42, R42 ;  /* 0x0000002a002a7308 */ /* 0x000e620000000800 */
[C---:B------:R-:W-:Y:S01]  /*f450*/  F2FP.SATFINITE.E4M3.F32.PACK_AB_MERGE_C R38, R41.reuse, R40, RZ ;  /* 0x000000282926723e */ /* 0x040fe200048070ff */
[----:B------:R-:W-:Y:S01]  /*f460*/  FADD R45, R41, R45 ;  /* 0x0000002d292d7221 */ /* 0x000fe20000000000 */
[----:B------:R-:W-:Y:S01]  /*f470*/  IADD3 R40, P2, PT, R202, UR12, RZ ;  /* 0x0000000cca287c10 */ /* 0x000fe2000ff5e0ff */
[----:B------:R-:W-:-:S04]  /*f480*/  FFMA R39, R72, UR15, -R2 ;  /* 0x0000000f48277c23 */ /* 0x000fc80008000802 */
[----:B------:R-:W1:Y:S01]  /*f490*/  MUFU.EX2 R44, R44 ;  /* 0x0000002c002c7308 */ /* 0x000e620000000800 */
[----:B------:R-:W-:Y:S01]  /*f4a0*/  IADD3.X R41, PT, PT, R203, UR4, RZ, P2, !PT ;  /* 0x00000004cb297c10 */ /* 0x000fe200097fe4ff */
[----:B0-----:R-:W-:Y:S01]  /*f4b0*/  FADD R45, R35, R45 ;  /* 0x0000002d232d7221 */ /* 0x001fe20000000000 */
[----:B------:R-:W-:Y:S01]  /*f4c0*/  FMUL R39, R39, 1.4426950216293334961 ;  /* 0x3fb8aa3b27277820 */ /* 0x000fe20000400000 */
[--C-:B------:R-:W-:Y:S01]  /*f4d0*/  FFMA R73, R73, UR15, -R2.reuse ;  /* 0x0000000f49497c23 */ /* 0x100fe20008000802 */
[----:B------:R-:W-:Y:S01]  /*f4e0*/  FFMA R74, R74, UR15, -R2 ;  /* 0x0000000f4a4a7c23 */ /* 0x000fe20008000802 */
[----:B------:R0:W2:Y:S01]  /*f4f0*/  LDG.E.U8 R55, desc[UR18][R40.64] ;  /* 0x0000001228377981 */ /* 0x0000a2000c1e1100 */
[----:B------:R-:W-:Y:S02]  /*f500*/  FADD R46, R37, R45 ;  /* 0x0000002d252e7221 */ /* 0x000fe40000000000 */
[----:B------:R-:W1:Y:S01]  /*f510*/  MUFU.EX2 R39, R39 ;  /* 0x0000002700277308 */ /* 0x000e620000000800 */
[----:B------:R-:W-:Y:S01]  /*f520*/  FMUL R45, R74, 1.4426950216293334961 ;  /* 0x3fb8aa3b4a2d7820 */ /* 0x000fe20000400000 */
[----:B-1----:R-:W-:Y:S01]  /*f530*/  FADD R46, R42, R46 ;  /* 0x0000002e2a2e7221 */ /* 0x002fe20000000000 */
[----:B------:R-:W-:Y:S01]  /*f540*/  FFMA R75, R75, UR15, -R2 ;  /* 0x0000000f4b4b7c23 */ /* 0x000fe20008000802 */
[----:B0-----:R-:W-:Y:S01]  /*f550*/  FMUL R40, R73, 1.4426950216293334961 ;  /* 0x3fb8aa3b49287820 */ /* 0x001fe20000400000 */
[C---:B------:R-:W-:Y:S01]  /*f560*/  F2FP.SATFINITE.E4M3.F32.PACK_AB_MERGE_C R41, R44.reuse, R42, RZ ;  /* 0x0000002a2c29723e */ /* 0x040fe200048070ff */
[----:B------:R-:W-:Y:S01]  /*f570*/  FADD R44, R44, R46 ;  /* 0x0000002e2c2c7221 */ /* 0x000fe20000000000 */
[----:B------:R-:W-:-:S03]  /*f580*/  FMUL R46, R75, 1.4426950216293334961 ;  /* 0x3fb8aa3b4b2e7820 */ /* 0x000fc60000400000 */
[----:B------:R-:W0:Y:S01]  /*f590*/  MUFU.EX2 R40, R40 ;  /* 0x0000002800287308 */ /* 0x000e220000000800 */
[----:B------:R-:W-:-:S07]  /*f5a0*/  FFMA R42, R76, UR15, -R2 ;  /* 0x0000000f4c2a7c23 */ /* 0x000fce0008000802 */
[----:B------:R-:W1:Y:S01]  /*f5b0*/  MUFU.EX2 R45, R45 ;  /* 0x0000002d002d7308 */ /* 0x000e620000000800 */
[----:B------:R-:W-:Y:S01]  /*f5c0*/  FMUL R42, R42, 1.4426950216293334961 ;  /* 0x3fb8aa3b2a2a7820 */ /* 0x000fe20000400000 */
[----:B------:R-:W-:-:S06]  /*f5d0*/  FADD R48, R39, R44 ;  /* 0x0000002c27307221 */ /* 0x000fcc0000000000 */
[----:B------:R-:W1:Y:S01]  /*f5e0*/  MUFU.EX2 R46, R46 ;  /* 0x0000002e002e7308 */ /* 0x000e620000000800 */
[--C-:B------:R-:W-:Y:S01]  /*f5f0*/  FFMA R77, R77, UR15, -R2.reuse ;  /* 0x0000000f4d4d7c23 */ /* 0x100fe20008000802 */
[----:B------:R-:W-:Y:S01]  /*f600*/  FFMA R78, R78, UR15, -R2 ;  /* 0x0000000f4e4e7c23 */ /* 0x000fe20008000802 */
[----:B0-----:R-:W-:Y:S02]  /*f610*/  FADD R48, R40, R48 ;  /* 0x0000003028307221 */ /* 0x001fe40000000000 */
[----:B------:R-:W-:Y:S01]  /*f620*/  FMUL R77, R77, 1.4426950216293334961 ;  /* 0x3fb8aa3b4d4d7820 */ /* 0x000fe20000400000 */
[----:B------:R-:W-:Y:S02]  /*f630*/  FMUL R49, R78, 1.4426950216293334961 ;  /* 0x3fb8aa3b4e317820 */ /* 0x000fe40000400000 */
[----:B------:R-:W0:Y:S01]  /*f640*/  MUFU.EX2 R42, R42 ;  /* 0x0000002a002a7308 */ /* 0x000e220000000800 */
[----:B-1----:R-:W-:Y:S01]  /*f650*/  FADD R48, R45, R48 ;  /* 0x000000302d307221 */ /* 0x002fe20000000000 */
[----:B------:R-:W-:-:S04]  /*f660*/  FFMA R79, R79, UR15, -R2 ;  /* 0x0000000f4f4f7c23 */ /* 0x000fc80008000802 */
[----:B------:R-:W-:Y:S02]  /*f670*/  FMUL R50, R79, 1.4426950216293334961 ;  /* 0x3fb8aa3b4f327820 */ /* 0x000fe40000400000 */
[----:B------:R-:W1:Y:S01]  /*f680*/  MUFU.EX2 R44, R77 ;  /* 0x0000004d002c7308 */ /* 0x000e620000000800 */
[C---:B------:R-:W-:Y:S01]  /*f690*/  F2FP.SATFINITE.E4M3.F32.PACK_AB_MERGE_C R45, R46.reuse, R45, RZ ;  /* 0x0000002d2e2d723e */ /* 0x040fe200048070ff */
[----:B------:R-:W-:Y:S01]  /*f6a0*/  FADD R48, R46, R48 ;  /* 0x000000302e307221 */ /* 0x000fe20000000000 */
[----:B------:R-:W-:-:S05]  /*f6b0*/  FFMA R46, R80, UR15, -R2 ;  /* 0x0000000f502e7c23 */ /* 0x000fca0008000802 */
[----:B------:R-:W1:Y:S01]  /*f6c0*/  MUFU.EX2 R49, R49 ;  /* 0x0000003100317308 */ /* 0x000e620000000800 */
[----:B------:R-:W-:Y:S01]  /*f6d0*/  FMUL R46, R46, 1.4426950216293334961 ;  /* 0x3fb8aa3b2e2e7820 */ /* 0x000fe20000400000 */
[----:B------:R-:W-:Y:S01]  /*f6e0*/  FFMA R81, R81, UR15, -R2 ;  /* 0x0000000f51517c23 */ /* 0x000fe20008000802 */
[----:B0-----:R-:W-:-:S05]  /*f6f0*/  FADD R52, R42, R48 ;  /* 0x000000302a347221 */ /* 0x001fca0000000000 */
[----:B------:R-:W0:Y:S01]  /*f700*/  MUFU.EX2 R50, R50 ;  /* 0x0000003200327308 */ /* 0x000e220000000800 */
[----:B------:R-:W-:Y:S01]  /*f710*/  FMUL R81, R81, 1.4426950216293334961 ;  /* 0x3fb8aa3b51517820 */ /* 0x000fe20000400000 */
[----:B------:R-:W-:Y:S01]  /*f720*/  IADD3 R58, P2, PT, R194, UR12, RZ ;  /* 0x0000000cc23a7c10 */ /* 0x000fe2000ff5e0ff */
[----:B-1----:R-:W-:-:S05]  /*f730*/  FADD R52, R44, R52 ;  /* 0x000000342c347221 */ /* 0x002fca0000000000 */
[----:B------:R-:W1:Y:S01]  /*f740*/  MUFU.EX2 R46, R46 ;  /* 0x0000002e002e7308 */ /* 0x000e620000000800 */
[----:B------:R-:W-:Y:S02]  /*f750*/  IADD3.X R59, PT, PT, R195, UR4, RZ, P2, !PT ;  /* 0x00000004c33b7c10 */ /* 0x000fe400097fe4ff */
[----:B------:R-:W-:Y:S01]  /*f760*/  IADD3 R64, P2, PT, R186, UR12, RZ ;  /* 0x0000000cba407c10 */ /* 0x000fe2000ff5e0ff */
[----:B------:R-:W-:Y:S01]  /*f770*/  FADD R57, R49, R52 ;  /* 0x0000003431397221 */ /* 0x000fe20000000000 */
[----:B------:R-:W-:Y:S01]  /*f780*/  FFMA R85, R85, UR15, -R2 ;  /* 0x0000000f55557c23 */ /* 0x000fe20008000802 */
[----:B------:R-:W2:Y:S02]  /*f790*/  LDG.E.U8 R58, desc[UR18][R58.64] ;  /* 0x000000123a3a7981 */ /* 0x000ea4000c1e1100 */
[----:B------:R-:W1:Y:S01]  /*f7a0*/  MUFU.EX2 R48, R81 ;  /* 0x0000005100307308 */ /* 0x000e620000000800 */
[----:B------:R-:W-:Y:S01]  /*f7b0*/  IADD3.X R65, PT, PT, R187, UR4, RZ, P2, !PT ;  /* 0x00000004bb417c10 */ /* 0x000fe200097fe4ff */
[----:B0-----:R-:W-:Y:S01]  /*f7c0*/  FADD R57, R50, R57 ;  /* 0x0000003932397221 */ /* 0x001fe20000000000 */
[----:B------:R-:W-:-:S05]  /*f7d0*/  IADD3 R52, P2, PT, R178, UR12, RZ ;  /* 0x0000000cb2347c10 */ /* 0x000fca000ff5e0ff */
[----:B------:R-:W0:Y:S01]  /*f7e0*/  MUFU.EX2 R54, R54 ;  /* 0x0000003600367308 */ /* 0x000e220000000800 */
[----:B------:R-:W-:Y:S01]  /*f7f0*/  F2FP.SATFINITE.E4M3.F32.PACK_AB_MERGE_C R49, R50, R49, RZ ;  /* 0x000000313231723e */ /* 0x000fe200048070ff */
[----:B------:R-:W-:Y:S01]  /*f800*/  FFMA R50, R84, UR15, -R2 ;  /* 0x0000000f54327c23 */ /* 0x000fe20008000802 */
[----:B------:R-:W-:-:S05]  /*f810*/  IADD3.X R53, PT, PT, R179, UR4, RZ, P2, !PT ;  /* 0x00000004b3357c10 */ /* 0x000fca00097fe4ff */
[----:B------:R-:W0:Y:S01]  /*f820*/  MUFU.EX2 R56, R56 ;  /* 0x0000003800387308 */ /* 0x000e220000000800 */
[----:B------:R-:W-:Y:S01]  /*f830*/  FMUL R50, R50, 1.4426950216293334961 ;  /* 0x3fb8aa3b32327820 */ /* 0x000fe20000400000 */
[----:B-1----:R-:W-:Y:S01]  /*f840*/  FADD R57, R46, R57 ;  /* 0x000000392e397221 */ /* 0x002fe20000000000 */
[----:B------:R1:W2:Y:S03]  /*f850*/  LDG.E.U8 R68, desc[UR18][R52.64] ;  /* 0x0000001234447981 */ /* 0x0002a6000c1e1100 */
[----:B------:R-:W-:Y:S01]  /*f860*/  FADD R57, R48, R57 ;  /* 0x0000003930397221 */ /* 0x000fe20000000000 */
[--C-:B------:R-:W-:Y:S01]  /*f870*/  FFMA R106, R106, UR15, -R2.reuse ;  /* 0x0000000f6a6a7c23 */ /* 0x100fe20008000802 */
[----:B------:R-:W0:Y:S01]  /*f880*/  MUFU.EX2 R50, R50 ;  /* 0x0000003200327308 */ /* 0x000e220000000800 */
[--C-:B------:R-:W-:Y:S01]  /*f890*/  FFMA R107, R107, UR15, -R2.reuse ;  /* 0x0000000f6b6b7c23 */ /* 0x100fe20008000802 */
[--C-:B------:R-:W-:Y:S01]  /*f8a0*/  FFMA R89, R89, UR15, -R2.reuse ;  /* 0x0000000f59597c23 */ /* 0x100fe20008000802 */
[--C-:B------:R-:W-:Y:S01]  /*f8b0*/  FFMA R90, R90, UR15, -R2.reuse ;  /* 0x0000000f5a5a7c23 */ /* 0x100fe20008000802 */
[----:B------:R-:W-:Y:S01]  /*f8c0*/  FFMA R91, R91, UR15, -R2 ;  /* 0x0000000f5b5b7c23 */ /* 0x000fe20008000802 */
[----:B-1----:R-:W-:Y:S01]  /*f8d0*/  FMUL R52, R85, 1.4426950216293334961 ;  /* 0x3fb8aa3b55347820 */ /* 0x002fe20000400000 */
[----:B0-----:R-:W-:Y:S01]  /*f8e0*/  FADD R59, R54, R57 ;  /* 0x00000039363b7221 */ /* 0x001fe20000000000 */
[----:B------:R-:W2:Y:S01]  /*f8f0*/  LDG.E.U8 R64, desc[UR18][R64.64] ;  /* 0x0000001240407981 */ /* 0x000ea2000c1e1100 */
[----:B------:R-:W-:-:S03]  /*f900*/  F2FP.SATFINITE.E4M3.F32.PACK_AB_MERGE_C R53, R56, R54, RZ ;  /* 0x000000363835723e */ /* 0x000fc600048070ff */
[----:B------:R-:W0:Y:S01]  /*f910*/  MUFU.EX2 R52, R52 ;  /* 0x0000003400347308 */ /* 0x000e220000000800 */
[----:B------:R-:W-:Y:S01]  /*f920*/  FADD R59, R56, R59 ;  /* 0x0000003b383b7221 */ /* 0x000fe20000000000 */
[----:B------:R-:W-:Y:S01]  /*f930*/  IADD3 R56, P2, PT, R170, UR12, RZ ;  /* 0x0000000caa387c10 */ /* 0x000fe2000ff5e0ff */
[----:B------:R-:W-:-:S05]  /*f940*/  FFMA R54, R88, UR15, -R2 ;  /* 0x0000000f58367c23 */ /* 0x000fca0008000802 */
[----:B------:R-:W1:Y:S01]  /*f950*/  MUFU.EX2 R60, R60 ;  /* 0x0000003c003c7308 */ /* 0x000e620000000800 */
[----:B------:R-:W-:Y:S01]  /*f960*/  IADD3.X R57, PT, PT, R171, UR4, RZ, P2, !PT ;  /* 0x00000004ab397c10 */ /* 0x000fe200097fe4ff */
[----:B------:R-:W-:-:S04]  /*f970*/  FMUL R54, R54, 1.4426950216293334961 ;  /* 0x3fb8aa3b36367820 */ /* 0x000fc80000400000 */
[----:B------:R0:W2:Y:S02]  /*f980*/  LDG.E.U8 R72, desc[UR18][R56.64] ;  /* 0x0000001238487981 */ /* 0x0000a4000c1e1100 */
[----:B------:R-:W1:Y:S01]  /*f990*/  MUFU.EX2 R61, R61 ;  /* 0x0000003d003d7308 */ /* 0x000e620000000800 */
[----:B------:R-:W-:Y:S01]  /*f9a0*/  FMUL R79, R106, 1.4426950216293334961 ;  /* 0x3fb8aa3b6a4f7820 */ /* 0x000fe20000400000 */
[----:B------:R-:W-:Y:S01]  /*f9b0*/  FMUL R80, R107, 1.4426950216293334961 ;  /* 0x3fb8aa3b6b507820 */ /* 0x000fe20000400000 */
[----:B------:R-:W-:Y:S01]  /*f9c0*/  FMUL R89, R89, 1.4426950216293334961 ;  /* 0x3fb8aa3b59597820 */ /* 0x000fe20000400000 */
[----:B------:R-:W2:Y:S01]  /*f9d0*/  LDL.64 R106, [R1+0x68] ;  /* 0x00006800016a7983 */ /* 0x000ea20000100a00 */
[----:B0-----:R-:W-:-:S03]  /*f9e0*/  FADD R56, R50, R59 ;  /* 0x0000003b32387221 */ /* 0x001fc60000000000 */
[----:B------:R-:W0:Y:S01]  /*f9f0*/  MUFU.EX2 R54, R54 ;  /* 0x0000003600367308 */ /* 0x000e220000000800 */
[----:B------:R-:W-:Y:S01]  /*fa00*/  FMUL R63, R90, 1.4426950216293334961 ;  /* 0x3fb8aa3b5a3f7820 */ /* 0x000fe20000400000 */
[----:B------:R-:W-:Y:S01]  /*fa10*/  FADD R56, R52, R56 ;  /* 0x0000003834387221 */ /* 0x000fe20000000000 */
[----:B------:R-:W-:-:S03]  /*fa20*/  FMUL R65, R91, 1.4426950216293334961 ;  /* 0x3fb8aa3b5b417820 */ /* 0x000fc60000400000 */
[----:B-1----:R-:W-:Y:S02]  /*fa30*/  FADD R62, R60, R56 ;  /* 0x000000383c3e7221 */ /* 0x002fe40000000000 */
[----:B------:R-:W1:Y:S01]  /*fa40*/  MUFU.EX2 R59, R89 ;  /* 0x00000059003b7308 */ /* 0x000e620000000800 */
[----:B------:R-:W-:Y:S02]  /*fa50*/  IADD3 R56, P2, PT, R162, UR12, RZ ;  /* 0x0000000ca2387c10 */ /* 0x000fe4000ff5e0ff */
[C---:B------:R-:W-:Y:S01]  /*fa60*/  F2FP.SATFINITE.E4M3.F32.PACK_AB_MERGE_C R60, R61.reuse, R60, RZ ;  /* 0x0000003c3d3c723e */ /* 0x040fe200048070ff */
[----:B------:R-:W-:Y:S01]  /*fa70*/  FADD R62, R61, R62 ;  /* 0x0000003e3d3e7221 */ /* 0x000fe20000000000 */
[----:B------:R-:W-:-:S03]  /*fa80*/  FFMA R61, R92, UR15, -R2 ;  /* 0x0000000f5c3d7c23 */ /* 0x000fc60008000802 */
[----:B------:R-:W1:Y:S01]  /*fa90*/  MUFU.EX2 R63, R63 ;  /* 0x0000003f003f7308 */ /* 0x000e620000000800 */
[----:B------:R-:W-:Y:S01]  /*faa0*/  IADD3.X R57, PT, PT, R163, UR4, RZ, P2, !PT ;  /* 0x00000004a3397c10 */ /* 0x000fe200097fe4ff */
[----:B------:R-:W-:Y:S01]  /*fab0*/  FMUL R61, R61, 1.4426950216293334961 ;  /* 0x3fb8aa3b3d3d7820 */ /* 0x000fe20000400000 */
[----:B------:R-:W-:-:S03]  /*fac0*/  FFMA R93, R93, UR15, -R2 ;  /* 0x0000000f5d5d7c23 */ /* 0x000fc60008000802 */
[----:B------:R0:W2:Y:S02]  /*fad0*/  LDG.E.U8 R77, desc[UR18][R56.64] ;  /* 0x00000012384d7981 */ /* 0x0000a4000c1e1100 */
[----:B------:R-:W4:Y:S01]  /*fae0*/  MUFU.EX2 R65, R65 ;  /* 0x0000004100417308 */ /* 0x000f220000000800 */
[----:B------:R-:W-:Y:S01]  /*faf0*/  FMUL R93, R93, 1.4426950216293334961 ;  /* 0x3fb8aa3b5d5d7820 */ /* 0x000fe20000400000 */
[----:B0-----:R-:W-:-:S06]  /*fb00*/  FADD R56, R54, R62 ;  /* 0x0000003e36387221 */ /* 0x001fcc0000000000 */
[----:B------:R-:W0:Y:S01]  /*fb10*/  MUFU.EX2 R61, R61 ;  /* 0x0000003d003d7308 */ /* 0x000e220000000800 */
[----:B-1----:R-:W-:-:S07]  /*fb20*/  FADD R56, R59, R56 ;  /* 0x000000383b387221 */ /* 0x002fce0000000000 */
[----:B------:R-:W1:Y:S01]  /*fb30*/  MUFU.EX2 R62, R93 ;  /* 0x0000005d003e7308 */ /* 0x000e620000000800 */
[----:B------:R-:W-:Y:S01]  /*fb40*/  FADD R66, R63, R56 ;  /* 0x000000383f427221 */ /* 0x000fe20000000000 */
[----:B------:R-:W-:Y:S02]  /*fb50*/  IADD3 R56, P2, PT, R154, UR12, RZ ;  /* 0x0000000c9a387c10 */ /* 0x000fe4000ff5e0ff */
[C---:B----4-:R-:W-:Y:S01]  /*fb60*/  F2FP.SATFINITE.E4M3.F32.PACK_AB_MERGE_C R63, R65.reuse, R63, RZ ;  /* 0x0000003f413f723e */ /* 0x050fe200048070ff */
[----:B------:R-:W-:-:S03]  /*fb70*/  FADD R66, R65, R66 ;  /* 0x0000004241427221 */ /* 0x000fc60000000000 */
[----:B------:R-:W4:Y:S01]  /*fb80*/  MUFU.EX2 R67, R67 ;  /* 0x0000004300437308 */ /* 0x000f220000000800 */
[--C-:B------:R-:W-:Y:S01]  /*fb90*/  FFMA R65, R96, UR15, -R2.reuse ;  /* 0x0000000f60417c23 */ /* 0x100fe20008000802 */
[----:B------:R-:W-:Y:S01]  /*fba0*/  IADD3.X R57, PT, PT, R155, UR4, RZ, P2, !PT ;  /* 0x000000049b397c10 */ /* 0x000fe200097fe4ff */
[--C-:B------:R-:W-:Y:S02]  /*fbb0*/  FFMA R97, R97, UR15, -R2.reuse ;  /* 0x0000000f61617c23 */ /* 0x100fe40008000802 */
[----:B------:R-:W-:Y:S02]  /*fbc0*/  FMUL R65, R65, 1.4426950216293334961 ;  /* 0x3fb8aa3b41417820 */ /* 0x000fe40000400000 */
[----:B------:R0:W2:Y:S01]  /*fbd0*/  LDG.E.U8 R81, desc[UR18][R56.64] ;  /* 0x0000001238517981 */ /* 0x0000a2000c1e1100 */
[----:B------:R-:W3:Y:S01]  /*fbe0*/  MUFU.EX2 R69, R69 ;  /* 0x0000004500457308 */ /* 0x000ee20000000800 */
[--C-:B------:R-:W-:Y:S01]  /*fbf0*/  FFMA R98, R98, UR15, -R2.reuse ;  /* 0x0000000f62627c23 */ /* 0x100fe20008000802 */
[----:B------:R-:W-:Y:S01]  /*fc00*/  FMUL R97, R97, 1.4426950216293334961 ;  /* 0x3fb8aa3b61617820 */ /* 0x000fe20000400000 */
[----:B------:R-:W-:Y:S01]  /*fc10*/  FFMA R99, R99, UR15, -R2 ;  /* 0x0000000f63637c23 */ /* 0x000fe20008000802 */
[----:B0-----:R-:W-:-:S04]  /*fc20*/  FADD R56, R61, R66 ;  /* 0x000000423d387221 */ /* 0x001fc80000000000 */
[----:B------:R-:W0:Y:S01]  /*fc30*/  MUFU.EX2 R65, R65 ;  /* 0x0000004100417308 */ /* 0x000e220000000800 */
[----:B------:R-:W-:Y:S01]  /*fc40*/  FMUL R71, R98, 1.4426950216293334961 ;  /* 0x3fb8aa3b62477820 */ /* 0x000fe20000400000 */
[----:B-1----:R-:W-:Y:S01]  /*fc50*/  FADD R56, R62, R56 ;  /* 0x000000383e387221 */ /* 0x002fe20000000000 */
[----:B------:R-:W-:-:S03]  /*fc60*/  FMUL R73, R99, 1.4426950216293334961 ;  /* 0x3fb8aa3b63497820 */ /* 0x000fc60000400000 */
[----:B----4-:R-:W-:Y:S02]  /*fc70*/  FADD R70, R67, R56 ;  /* 0x0000003843467221 */ /* 0x010fe40000000000 */
[----:B------:R-:W1:Y:S01]  /*fc80*/  MUFU.EX2 R66, R97 ;  /* 0x0000006100427308 */ /* 0x000e620000000800 */
[----:B------:R-:W-:Y:S02]  /*fc90*/  IADD3 R56, P2, PT, R146, UR12, RZ ;  /* 0x0000000c92387c10 */ /* 0x000fe4000ff5e0ff */
[C---:B---3--:R-:W-:Y:S01]  /*fca0*/  F2FP.SATFINITE.E4M3.F32.PACK_AB_MERGE_C R67, R69.reuse, R67, RZ ;  /* 0x000000434543723e */ /* 0x048fe200048070ff */
[----:B------:R-:W-:Y:S01]  /*fcb0*/  FADD R70, R69, R70 ;  /* 0x0000004645467221 */ /* 0x000fe20000000000 */
[----:B------:R-:W-:-:S03]  /*fcc0*/  FFMA R69, R100, UR15, -R2 ;  /* 0x0000000f64457c23 */ /* 0x000fc60008000802 */
[----:B------:R-:W3:Y:S01]  /*fcd0*/  MUFU.EX2 R71, R71 ;  /* 0x0000004700477308 */ /* 0x000ee20000000800 */
[----:B------:R-:W-:Y:S01]  /*fce0*/  IADD3.X R57, PT, PT, R147, UR4, RZ, P2, !PT ;  /* 0x0000000493397c10 */ /* 0x000fe200097fe4ff */
[----:B------:R-:W-:Y:S01]  /*fcf0*/  FMUL R69, R69, 1.4426950216293334961 ;  /* 0x3fb8aa3b45457820 */ /* 0x000fe20000400000 */
[--C-:B------:R-:W-:Y:S01]  /*fd00*/  FFMA R101, R101, UR15, -R2.reuse ;  /* 0x0000000f65657c23 */ /* 0x100fe20008000802 */
[--C-:B------:R-:W-:Y:S02]  /*fd10*/  FFMA R102, R102, UR15, -R2.reuse ;  /* 0x0000000f66667c23 */ /* 0x100fe40008000802 */
[----:B------:R0:W4:Y:S02]  /*fd20*/  LDG.E.U8 R85, desc[UR18][R56.64] ;  /* 0x0000001238557981 */ /* 0x000124000c1e1100 */
[----:B------:R-:W3:Y:S01]  /*fd30*/  MUFU.EX2 R73, R73 ;  /* 0x0000004900497308 */ /* 0x000ee20000000800 */
[----:B------:R-:W-:Y:S01]  /*fd40*/  FMUL R101, R101, 1.4426950216293334961 ;  /* 0x3fb8aa3b65657820 */ /* 0x000fe20000400000 */
[----:B------:R-:W-:Y:S01]  /*fd50*/  FMUL R75, R102, 1.4426950216293334961 ;  /* 0x3fb8aa3b664b7820 */ /* 0x000fe20000400000 */
[----:B------:R-:W-:Y:S01]  /*fd60*/  FFMA R103, R103, UR15, -R2 ;  /* 0x0000000f67677c23 */ /* 0x000fe20008000802 */
[----:B0-----:R-:W-:-:S04]  /*fd70*/  FADD R56, R65, R70 ;  /* 0x0000004641387221 */ /* 0x001fc80000000000 */
[----:B------:R-:W0:Y:S01]  /*fd80*/  MUFU.EX2 R69, R69 ;  /* 0x0000004500457308 */ /* 0x000e220000000800 */
[----:B-1----:R-:W-:Y:S01]  /*fd90*/  FADD R56, R66, R56 ;  /* 0x0000003842387221 */ /* 0x002fe20000000000 */
[----:B------:R-:W-:Y:S01]  /*fda0*/  FMUL R76, R103, 1.4426950216293334961 ;  /* 0x3fb8aa3b674c7820 */ /* 0x000fe20000400000 */
[--C-:B------:R-:W-:Y:S01]  /*fdb0*/  FFMA R105, R105, UR15, -R2.reuse ;  /* 0x0000000f69697c23 */ /* 0x100fe20008000802 */
[----:B------:R-:W-:-:S04]  /*fdc0*/  FFMA R109, R109, UR15, -R2 ;  /* 0x0000000f6d6d7c23 */ /* 0x000fc80008000802 */
[----:B------:R-:W1:Y:S01]  /*fdd0*/  MUFU.EX2 R70, R101 ;  /* 0x0000006500467308 */ /* 0x000e620000000800 */
[----:B---3--:R-:W-:Y:S01]  /*fde0*/  FADD R74, R71, R56 ;  /* 0x00000038474a7221 */ /* 0x008fe20000000000 */
[----:B------:R-:W-:Y:S01]  /*fdf0*/  IADD3 R56, P2, PT, R138, UR12, RZ ;  /* 0x0000000c8a387c10 */ /* 0x000fe2000ff5e0ff */
[----:B------:R-:W-:Y:S01]  /*fe00*/  FFMA R110, R110, UR15, -R2 ;  /* 0x0000000f6e6e7c23 */ /* 0x000fe20008000802 */
[C---:B------:R-:W-:Y:S01]  /*fe10*/  F2FP.SATFINITE.E4M3.F32.PACK_AB_MERGE_C R71, R73.reuse, R71, RZ ;  /* 0x000000474947723e */ /* 0x040fe200048070ff */
[----:B------:R-:W-:-:S03]  /*fe20*/  FADD R74, R73, R74 ;  /* 0x0000004a494a7221 */ /* 0x000fc60000000000 */
[----:B------:R-:W3:Y:S01]  /*fe30*/  MUFU.EX2 R75, R75 ;  /* 0x0000004b004b7308 */ /* 0x000ee20000000800 */
[--C-:B------:R-:W-:Y:S01]  /*fe40*/  FFMA R73, R104, UR15, -R2.reuse ;  /* 0x0000000f68497c23 */ /* 0x100fe20008000802 */
[----:B------:R-:W-:Y:S01]  /*fe50*/  IADD3.X R57, PT, PT, R139, UR4, RZ, P2, !PT ;  /* 0x000000048b397c10 */ /* 0x000fe200097fe4ff */
[--C-:B------:R-:W-:Y:S01]  /*fe60*/  FFMA R111, R111, UR15, -R2.reuse ;  /* 0x0000000f6f6f7c23 */ /* 0x100fe20008000802 */
[--C-:B------:R-:W-:Y:S01]  /*fe70*/  FFMA R113, R113, UR15, -R2.reuse ;  /* 0x0000000f71717c23 */ /* 0x100fe20008000802 */
[----:B------:R-:W-:Y:S01]  /*fe80*/  FMUL R73, R73, 1.4426950216293334961 ;  /* 0x3fb8aa3b49497820 */ /* 0x000fe20000400000 */
[--C-:B------:R-:W-:Y:S01]  /*fe90*/  FFMA R114, R114, UR15, -R2.reuse ;  /* 0x0000000f72727c23 */ /* 0x100fe20008000802 */
[----:B------:R0:W4:Y:S01]  /*fea0*/  LDG.E.U8 R90, desc[UR18][R56.64] ;  /* 0x00000012385a7981 */ /* 0x000122000c1e1100 */
[----:B------:R-:W3:Y:S01]  /*feb0*/  MUFU.EX2 R76, R76 ;  /* 0x0000004c004c7308 */ /* 0x000ee20000000800 */
[----:B------:R-:W-:Y:S01]  /*fec0*/  FMUL R105, R105, 1.4426950216293334961 ;  /* 0x3fb8aa3b69697820 */ /* 0x000fe20000400000 */
[--C-:B------:R-:W-:Y:S01]  /*fed0*/  FFMA R115, R115, UR15, -R2.reuse ;  /* 0x0000000f73737c23 */ /* 0x100fe20008000802 */
[--C-:B------:R-:W-:Y:S01]  /*fee0*/  FFMA R117, R117, UR15, -R2.reuse ;  /* 0x0000000f75757c23 */ /* 0x100fe20008000802 */
[----:B------:R-:W-:Y:S01]  /*fef0*/  FFMA R118, R118, UR15, -R2 ;  /* 0x0000000f76767c23 */ /* 0x000fe20008000802 */
[----:B------:R-:W4:Y:S01]  /*ff00*/  LDL.64 R102, [R1+0x10] ;  /* 0x0000100001667983 */ /* 0x000f220000100a00 */
[----:B0-----:R-:W-:-:S02]  /*ff10*/  FADD R56, R69, R74 ;  /* 0x0000004a45387221 */ /* 0x001fc40000000000 */
[----:B------:R-:W0:Y:S02]  /*ff20*/  MUFU.EX2 R73, R73 ;  /* 0x0000004900497308 */ /* 0x000e240000000800 */
[----:B-1----:R-:W-:-:S04]  /*ff30*/  FADD R56, R70, R56 ;  /* 0x0000003846387221 */ /* 0x002fc80000000000 */
[----:B---3--:R-:W-:Y:S02]  /*ff40*/  FADD R78, R75, R56 ;  /* 0x000000384b4e7221 */ /* 0x008fe40000000000 */
[----:B------:R1:W3:Y:S01]  /*ff50*/  MUFU.EX2 R74, R105 ;  /* 0x00000069004a7308 */ /* 0x0002e20000000800 */
[----:B------:R-:W-:Y:S02]  /*ff60*/  IADD3 R56, P2, PT, R82, UR12, RZ ;  /* 0x0000000c52387c10 */ /* 0x000fe4000ff5e0ff */
[C---:B------:R-:W-:Y:S01]  /*ff70*/  F2FP.SATFINITE.E4M3.F32.PACK_AB_MERGE_C R75, R76.reuse, R75, RZ ;  /* 0x0000004b4c4b723e */ /* 0x040fe200048070ff */
[----:B------:R-:W-:Y:S01]  /*ff80*/  FADD R78, R76, R78 ;  /* 0x0000004e4c4e7221 */ /* 0x000fe20000000000 */
[----:B------:R-:W-:-:S03]  /*ff90*/  FFMA R76, R108, UR15, -R2 ;  /* 0x0000000f6c4c7c23 */ /* 0x000fc60008000802 */
[----:B------:R-:W0:Y:S01]  /*ffa0*/  MUFU.EX2 R79, R79 ;  /* 0x0000004f004f7308 */ /* 0x000e220000000800 */
[----:B------:R-:W-:Y:S01]  /*ffb0*/  IADD3.X R57, PT, PT, R83, UR4, RZ, P2, !PT ;  /* 0x0000000453397c10 */ /* 0x000fe200097fe4ff */
[----:B------:R-:W-:Y:S01]  /*ffc0*/  FMUL R76, R76, 1.4426950216293334961 ;  /* 0x3fb8aa3b4c4c7820 */ /* 0x000fe20000400000 */
[----:B------:R-:W-:-:S05]  /*ffd0*/  FMUL R109, R109, 1.4426950216293334961 ;  /* 0x3fb8aa3b6d6d7820 */ /* 0x000fca0000400000 */
[----:B------:R-:W3:Y:S01]  /*ffe0*/  MUFU.EX2 R80, R80 ;  /* 0x0000005000507308 */ /* 0x000ee20000000800 */
[----:B------:R0:W4:Y:S01]  /*fff0*/  LDG.E.U8 R91, desc[UR18][R56.64] ;  /* 0x00000012385b7981 */ /* 0x000122000c1e1100 */
[----:B------:R-:W-:Y:S01]  /*10000*/  FMUL R83, R110, 1.4426950216293334961 ;  /* 0x3fb8aa3b6e537820 */ /* 0x000fe20000400000 */
[----:B------:R-:W-:Y:S01]  /*10010*/  FMUL R84, R111, 1.4426950216293334961 ;  /* 0x3fb8aa3b6f547820 */ /* 0x000fe20000400000 */
[----:B------:R-:W-:Y:S01]  /*10020*/  FMUL R113, R113, 1.4426950216293334961 ;  /* 0x3fb8aa3b71717820 */ /* 0x000fe20000400000 */
[----:B------:R-:W-:Y:S01]  /*10030*/  FMUL R89, R115, 1.4426950216293334961 ;  /* 0x3fb8aa3b73597820 */ /* 0x000fe20000400000 */
[----:B-1----:R-:W4:Y:S02]  /*10040*/  LDL.64 R104, [R1+0x30] ;  /* 0x0000300001687983 */ /* 0x002f240000100a00 */
[----:B------:R-:W1:Y:S01]  /*10050*/  MUFU.EX2 R76, R76 ;  /* 0x0000004c004c7308 */ /* 0x000e620000000800 */
[----:B0-----:R-:W-:-:S04]  /*10060*/  FADD R56, R73, R78 ;  /* 0x0000004e49387221 */ /* 0x001fc80000000000 */
[----:B---3--:R-:W-:-:S03]  /*10070*/  FADD R56, R74, R56 ;  /* 0x000000384a387221 */ /* 0x008fc60000000000 */
[----:B------:R-:W0:Y:S01]  /*10080*/  MUFU.EX2 R78, R109 ;  /* 0x0000006d004e7308 */ /* 0x000e220000000800 */
[----:B------:R-:W-:Y:S01]  /*10090*/  FADD R82, R79, R56 ;  /* 0x000000384f527221 */ /* 0x000fe20000000000 */
[----:B------:R-:W-:-:S06]  /*100a0*/  IADD3 R56, P2, PT, R86, UR12, RZ ;  /* 0x0000000c56387c10 */ /* 0x000fcc000ff5e0ff */
[----:B------:R-:W3:Y:S01]  /*100b0*/  MUFU.EX2 R83, R83 ;  /* 0x0000005300537308 */ /* 0x000ee20000000800 */
[----:B------:R-:W-:Y:S01]  /*100c0*/  IADD3.X R57, PT, PT, R87, UR4, RZ, P2, !PT ;  /* 0x0000000457397c10 */ /* 0x000fe200097fe4ff */
[C---:B------:R-:W-:Y:S01]  /*100d0*/  FADD R82, R80.reuse, R82 ;  /* 0x0000005250527221 */ /* 0x040fe20000000000 */
[----:B------:R-:W-:Y:S01]  /*100e0*/  F2FP.SATFINITE.E4M3.F32.PACK_AB_MERGE_C R79, R80, R79, RZ ;  /* 0x0000004f504f723e */ /* 0x000fe200048070ff */
[----:B------:R-:W-:Y:S02]  /*100f0*/  FFMA R80, R112, UR15, -R2 ;  /* 0x0000000f70507c23 */ /* 0x000fe40008000802 */
[----:B------:R1:W4:Y:S02]  /*10100*/  LDG.E.U8 R92, desc[UR18][R56.64] ;  /* 0x00000012385c7981 */ /* 0x000324000c1e1100 */
[----:B------:R-:W3:Y:S01]  /*10110*/  MUFU.EX2 R84, R84 ;  /* 0x0000005400547308 */ /* 0x000ee20000000800 */
[----:B------:R-:W-:Y:S01]  /*10120*/  FMUL R80, R80, 1.4426950216293334961 ;  /* 0x3fb8aa3b50507820 */ /* 0x000fe20000400000 */
[----:B-1----:R-:W-:-:S06]  /*10130*/  FADD R56, R76, R82 ;  /* 0x000000524c387221 */ /* 0x002fcc0000000000 */
[----:B------:R-:W1:Y:S01]  /*10140*/  MUFU.EX2 R80, R80 ;  /* 0x0000005000507308 */ /* 0x000e620000000800 */
[----:B0-----:R-:W-:Y:S01]  /*10150*/  FADD R56, R78, R56 ;  /* 0x000000384e387221 */ /* 0x001fe20000000000 */
[----:B------:R-:W-:-:S03]  /*10160*/  FMUL R87, R114, 1.4426950216293334961 ;  /* 0x3fb8aa3b72577820 */ /* 0x000fc60000400000 */
[----:B---3--:R-:W-:-:S03]  /*10170*/  FADD R88, R83, R56 ;  /* 0x0000003853587221 */ /* 0x008fc60000000000 */
[----:B------:R-:W0:Y:S01]  /*10180*/  MUFU.EX2 R82, R113 ;  /* 0x0000007100527308 */ /* 0x000e220000000800 */
[C---:B------:R-:W-:Y:S01]  /*10190*/  F2FP.SATFINITE.E4M3.F32.PACK_AB_MERGE_C R83, R84.reuse, R83, RZ ;  /* 0x000000535453723e */ /* 0x040fe200048070ff */
[----:B------:R-:W-:Y:S01]  /*101a0*/  FADD R88, R84, R88 ;  /* 0x0000005854587221 */ /* 0x000fe20000000000 */
[----:B------:R-:W-:Y:S01]  /*101b0*/  FFMA R84, R116, UR15, -R2 ;  /* 0x0000000f74547c23 */ /* 0x000fe20008000802 */
[----:B--2---:R-:W-:-:S04]  /*101c0*/  IADD3 R56, P2, PT, R94, UR12, RZ ;  /* 0x0000000c5e387c10 */ /* 0x004fc8000ff5e0ff */
[----:B------:R-:W2:Y:S01]  /*101d0*/  MUFU.EX2 R87, R87 ;  /* 0x0000005700577308 */ /* 0x000ea20000000800 */
[----:B------:R-:W-:Y:S01]  /*101e0*/  FMUL R84, R84, 1.4426950216293334961 ;  /* 0x3fb8aa3b54547820 */ /* 0x000fe20000400000 */
[----:B------:R-:W-:Y:S01]  /*101f0*/  IADD3.X R57, PT, PT, R95, UR4, RZ, P2, !PT ;  /* 0x000000045f397c10 */ /* 0x000fe200097fe4ff */
[----:B------:R-:W-:-:S04]  /*10200*/  FMUL R86, R117, 1.4426950216293334961 ;  /* 0x3fb8aa3b75567820 */ /* 0x000fc80000400000 */
[----:B------:R1:W3:Y:S01]  /*10210*/  LDG.E.U8 R93, desc[UR18][R56.64] ;  /* 0x00000012385d7981 */ /* 0x0002e2000c1e1100 */
[----:B------:R-:W2:Y:S08]  /*10220*/  MUFU.EX2 R89, R89 ;  /* 0x0000005900597308 */ /* 0x000eb00000000800 */
[----:B------:R-:W2:Y:S01]  /*10230*/  MUFU.EX2 R84, R84 ;  /* 0x0000005400547308 */ /* 0x000ea20000000800 */
[----:B-1----:R-:W-:Y:S01]  /*10240*/  FADD R57, R80, R88 ;  /* 0x0000005850397221 */ /* 0x002fe20000000000 */
[----:B------:R-:W-:Y:S01]  /*10250*/  FMUL R88, R118, 1.4426950216293334961 ;  /* 0x3fb8aa3b76587820 */ /* 0x000fe20000400000 */
[----:B------:R-:W-:-:S02]  /*10260*/  FFMA R56, R119, UR15, -R2 ;  /* 0x0000000f77387c23 */ /* 0x000fc40008000802 */
[----:B0-----:R-:W-:-:S03]  /*10270*/  FADD R57, R82, R57 ;  /* 0x0000003952397221 */ /* 0x001fc60000000000 */
[----:B------:R-:W0:Y:S01]  /*10280*/  MUFU.EX2 R86, R86 ;  /* 0x0000005600567308 */ /* 0x000e220000000800 */
[----:B--2---:R-:W-:Y:S01]  /*10290*/  FADD R57, R87, R57 ;  /* 0x0000003957397221 */ /* 0x004fe20000000000 */
[----:B------:R-:W-:Y:S01]  /*102a0*/  FMUL R56, R56, 1.4426950216293334961 ;  /* 0x3fb8aa3b38387820 */ /* 0x000fe20000400000 */
[C---:B------:R-:W-:Y:S02]  /*102b0*/  F2FP.SATFINITE.E4M3.F32.PACK_AB_MERGE_C R87, R89.reuse, R87, RZ ;  /* 0x000000575957723e */ /* 0x040fe400048070ff */
[----:B------:R-:W-:-:S03]  /*102c0*/  FADD R57, R89, R57 ;  /* 0x0000003959397221 */ /* 0x000fc60000000000 */
[----:B------:R-:W1:Y:S01]  /*102d0*/  MUFU.EX2 R88, R88 ;  /* 0x0000005800587308 */ /* 0x000e620000000800 */
[----:B------:R-:W-:-:S07]  /*102e0*/  FADD R95, R84, R57 ;  /* 0x00000039545f7221 */ /* 0x000fce0000000000 */
[----:B------:R2:W1:Y:S02]  /*102f0*/  MUFU.EX2 R89, R56 ;  /* 0x0000003800597308 */ /* 0x0004640000000800 */
[----:B--2---:R-:W-:-:S04]  /*10300*/  IADD3 R56, P2, PT, R246, UR12, RZ ;  /* 0x0000000cf6387c10 */ /* 0x004fc8000ff5e0ff */
[----:B------:R-:W-:Y:S01]  /*10310*/  IADD3.X R57, PT, PT, R247, UR4, RZ, P2, !PT ;  /* 0x00000004f7397c10 */ /* 0x000fe200097fe4ff */
[----:B0-----:R-:W-:-:S04]  /*10320*/  FADD R95, R86, R95 ;  /* 0x0000005f565f7221 */ /* 0x001fc80000000000 */
[----:B------:R0:W2:Y:S01]  /*10330*/  LDG.E.U8 R94, desc[UR18][R56.64] ;  /* 0x00000012385e7981 */ /* 0x0000a2000c1e1100 */
[----:B-1----:R-:W-:Y:S01]  /*10340*/  FADD R95, R88, R95 ;  /* 0x0000005f585f7221 */ /* 0x002fe20000000000 */
[----:B------:R-:W-:Y:S02]  /*10350*/  F2FP.SATFINITE.E4M3.F32.PACK_AB_MERGE_C R88, R89, R88, RZ ;  /* 0x000000585958723e */ /* 0x000fe400048070ff */
[----:B0-----:R-:W-:-:S04]  /*10360*/  IADD3 R56, P2, PT, R238, UR12, RZ ;  /* 0x0000000cee387c10 */ /* 0x001fc8000ff5e0ff */
[----:B------:R-:W-:Y:S01]  /*10370*/  IADD3.X R57, PT, PT, R239, UR4, RZ, P2, !PT ;  /* 0x00000004ef397c10 */ /* 0x000fe200097fe4ff */
[----:B------:R-:W-:-:S04]  /*10380*/  FADD R89, R89, R95 ;  /* 0x0000005f59597221 */ /* 0x000fc80000000000 */
[----:B------:R0:W2:Y:S02]  /*10390*/  LDG.E.U8 R95, desc[UR18][R56.64] ;  /* 0x00000012385f7981 */ /* 0x0000a4000c1e1100 */
[----:B0-----:R-:W-:-:S04]  /*103a0*/  IADD3 R56, P2, PT, R216, UR12, RZ ;  /* 0x0000000cd8387c10 */ /* 0x001fc8000ff5e0ff */
[----:B------:R-:W-:-:S05]  /*103b0*/  IADD3.X R57, PT, PT, R217, UR4, RZ, P2, !PT ;  /* 0x00000004d9397c10 */ /* 0x000fca00097fe4ff */
        /* <DEDUP_REMOVED lines=12> */
[----:B------:R0:W2:Y:S04]  /*10480*/  LDG.E.U8 R100, desc[UR18][R56.64] ;  /* 0x0000001238647981 */ /* 0x0000a8000c1e1100 */
[----:B------:R1:W-:Y:S01]  /*10490*/  STS.U8 [R132+UR7+0x19400], R4 ;  /* 0x0194000484007988 */ /* 0x0003e20008000007 */
[----:B0-----:R-:W-:-:S04]  /*104a0*/  IADD3 R56, P2, PT, R176, UR12, RZ ;  /* 0x0000000cb0387c10 */ /* 0x001fc8000ff5e0ff */
[----:B------:R-:W-:Y:S02]  /*104b0*/  IADD3.X R57, PT, PT, R177, UR4, RZ, P2, !PT ;  /* 0x00000004b1397c10 */ /* 0x000fe400097fe4ff */
[----:B-1----:R-:W-:Y:S01]  /*104c0*/  IADD3 R4, P2, PT, R168, UR12, RZ ;  /* 0x0000000ca8047c10 */ /* 0x002fe2000ff5e0ff */
[----:B------:R0:W-:Y:S04]  /*104d0*/  STS.U8 [R132+UR7+0x19800], R5 ;  /* 0x0198000584007988 */ /* 0x0001e80008000007 */
[----:B------:R-:W2:Y:S01]  /*104e0*/  LDG.E.U8 R56, desc[UR18][R56.64] ;  /* 0x0000001238387981 */ /* 0x000ea2000c1e1100 */
[----:B0-----:R-:W-:-:S05]  /*104f0*/  IADD3.X R5, PT, PT, R169, UR4, RZ, P2, !PT ;  /* 0x00000004a9057c10 */ /* 0x001fca00097fe4ff */
[----:B------:R0:W2:Y:S02]  /*10500*/  LDG.E.U8 R57, desc[UR18][R4.64] ;  /* 0x0000001204397981 */ /* 0x0000a4000c1e1100 */
[----:B0-----:R-:W-:-:S04]  /*10510*/  IADD3 R4, P2, PT, R160, UR12, RZ ;  /* 0x0000000ca0047c10 */ /* 0x001fc8000ff5e0ff */
[----:B------:R-:W-:Y:S01]  /*10520*/  IADD3.X R5, PT, PT, R161, UR4, RZ, P2, !PT ;  /* 0x00000004a1057c10 */ /* 0x000fe200097fe4ff */
[----:B------:R0:W-:Y:S04]  /*10530*/  STS.U8 [R132+UR7+0x19c00], R6 ;  /* 0x019c000684007988 */ /* 0x0001e80008000007 */
[----:B0-----:R0:W2:Y:S02]  /*10540*/  LDG.E.U8 R6, desc[UR18][R4.64] ;  /* 0x0000001204067981 */ /* 0x0010a4000c1e1100 */
        /* <DEDUP_REMOVED lines=16> */
[----:B----4-:R-:W-:-:S04]  /*10650*/  IADD3 R4, P2, PT, R104, UR12, RZ ;  /* 0x0000000c68047c10 */ /* 0x010fc8000ff5e0ff */
[----:B------:R-:W-:Y:S01]  /*10660*/  IADD3.X R5, PT, PT, R105, UR4, RZ, P2, !PT ;  /* 0x0000000469057c10 */ /* 0x000fe200097fe4ff */
[----:B------:R0:W-:Y:S04]  /*10670*/  STS.U8 [R132+UR7+0x1b000], R11 ;  /* 0x01b0000b84007988 */ /* 0x0001e80008000007 */
[----:B------:R1:W-:Y:S04]  /*10680*/  STS.U8 [R132+UR7+0x1b400], R13 ;  /* 0x01b4000d84007988 */ /* 0x0003e80008000007 */
[----:B------:R4:W-:Y:S04]  /*10690*/  STS.U8 [R132+UR7+0x1b800], R15 ;  /* 0x01b8000f84007988 */ /* 0x0009e80008000007 */
[----:B0-----:R0:W2:Y:S04]  /*106a0*/  LDG.E.U8 R11, desc[UR18][R4.64] ;  /* 0x00000012040b7981 */ /* 0x0010a8000c1e1100 */
[----:B------:R1:W-:Y:S04]  /*106b0*/  STS.U8 [R132+UR7+0x1bc00], R17 ;  /* 0x01bc001184007988 */ /* 0x0003e80008000007 */
[----:B------:R-:W-:Y:S01]  /*106c0*/  STS.U8 [R132+UR7+0x18000], R221 ;  /* 0x018000dd84007988 */ /* 0x000fe20008000007 */
[----:B0-----:R-:W-:-:S03]  /*106d0*/  IADD3 R4, P2, PT, R102, UR12, RZ ;  /* 0x0000000c66047c10 */ /* 0x001fc6000ff5e0ff */
[----:B------:R-:W-:Y:S01]  /*106e0*/  STS.U8 [R132+UR7+0x18400], R220 ;  /* 0x018400dc84007988 */ /* 0x000fe20008000007 */
[----:B------:R-:W-:-:S03]  /*106f0*/  IADD3.X R5, PT, PT, R103, UR4, RZ, P2, !PT ;  /* 0x0000000467057c10 */ /* 0x000fc600097fe4ff */
[----:B------:R-:W-:Y:S04]  /*10700*/  STS.U8 [R132+UR7+0x18800], R219 ;  /* 0x018800db84007988 */ /* 0x000fe80008000007 */
[----:B-1----:R0:W2:Y:S04]  /*10710*/  LDG.E.U8 R13, desc[UR18][R4.64] ;  /* 0x00000012040d7981 */ /* 0x0020a8000c1e1100 */
[----:B------:R-:W-:Y:S04]  /*10720*/  STS.U8 [R132+UR7+0x18c00], R218 ;  /* 0x018c00da84007988 */ /* 0x000fe80008000007 */
[----:B------:R-:W-:Y:S01]  /*10730*/  STS.U8 [R132+UR7+0x19000], R133 ;  /* 0x0190008584007988 */ /* 0x000fe20008000007 */
[----:B0-----:R-:W-:-:S02]  /*10740*/  IADD3 R4, P2, PT, R244, UR12, RZ ;  /* 0x0000000cf4047c10 */ /* 0x001fc4000ff5e0ff */
[C---:B------:R-:W-:Y:S01]  /*10750*/  LOP3.LUT R101, R132.reuse, 0x40, RZ, 0x3c, !PT ;  /* 0x0000004084657812 */ /* 0x040fe200078e3cff */
[----:B------:R-:W2:Y:S01]  /*10760*/  LDL.LU R105, [R1+0x48] ;  /* 0x0000480001697983 */ /* 0x000ea20000300800 */
[----:B------:R-:W-:Y:S02]  /*10770*/  IADD3.X R5, PT, PT, R245, UR4, RZ, P2, !PT ;  /* 0x00000004f5057c10 */ /* 0x000fe400097fe4ff */
[C---:B------:R-:W-:Y:S01]  /*10780*/  LOP3.LUT R102, R132.reuse, 0x20, RZ, 0x3c, !PT ;  /* 0x0000002084667812 */ /* 0x040fe200078e3cff */
[----:B------:R-:W2:Y:S04]  /*10790*/  LDL.LU R104, [R1+0x2ac] ;  /* 0x0002ac0001687983 */ /* 0x000ea80000300800 */
[----:B----4-:R0:W4:Y:S04]  /*107a0*/  LDG.E.U8 R15, desc[UR18][R4.64] ;  /* 0x00000012040f7981 */ /* 0x010128000c1e1100 */
[----:B------:R1:W-:Y:S01]  /*107b0*/  STS.U8 [R102+UR7+0x18100], R19 ;  /* 0x0181001366007988 */ /* 0x0003e20008000007 */
[----:B------:R-:W-:-:S03]  /*107c0*/  LOP3.LUT R106, R132, 0x60, RZ, 0x3c, !PT ;  /* 0x00000060846a7812 */ /* 0x000fc600078e3cff */
[----:B------:R-:W4:Y:S01]  /*107d0*/  LDL.LU R103, [R1+0x2a8] ;  /* 0x0002a80001677983 */ /* 0x000f220000300800 */
[----:B0-----:R-:W-:-:S04]  /*107e0*/  IADD3 R4, P2, PT, R236, UR12, RZ ;  /* 0x0000000cec047c10 */ /* 0x001fc8000ff5e0ff */
[----:B------:R-:W-:-:S05]  /*107f0*/  IADD3.X R5, PT, PT, R237, UR4, RZ, P2, !PT ;  /* 0x00000004ed057c10 */ /* 0x000fca00097fe4ff */
[----:B------:R0:W4:Y:S02]  /*10800*/  LDG.E.U8 R17, desc[UR18][R4.64] ;  /* 0x0000001204117981 */ /* 0x000124000c1e1100 */
[----:B0-----:R-:W-:-:S04]  /*10810*/  IADD3 R4, P2, PT, R214, UR12, RZ ;  /* 0x0000000cd6047c10 */ /* 0x001fc8000ff5e0ff */
[----:B------:R-:W-:-:S05]  /*10820*/  IADD3.X R5, PT, PT, R215, UR4, RZ, P2, !PT ;  /* 0x00000004d7057c10 */ /* 0x000fca00097fe4ff */
[----:B-1----:R0:W4:Y:S02]  /*10830*/  LDG.E.U8 R19, desc[UR18][R4.64] ;  /* 0x0000001204137981 */ /* 0x002124000c1e1100 */
[----:B0-----:R-:W-:-:S04]  /*10840*/  IADD3 R4, P2, PT, R206, UR12, RZ ;  /* 0x0000000cce047c10 */ /* 0x001fc8000ff5e0ff */
[----:B------:R-:W-:Y:S01]  /*10850*/  IADD3.X R5, PT, PT, R207, UR4, RZ, P2, !PT ;  /* 0x00000004cf057c10 */ /* 0x000fe200097fe4ff */
[----:B------:R0:W-:Y:S04]  /*10860*/  STS.U8 [R102+UR7+0x18500], R21 ;  /* 0x0185001566007988 */ /* 0x0001e80008000007 */
[----:B0-----:R0:W4:Y:S02]  /*10870*/  LDG.E.U8 R21, desc[UR18][R4.64] ;  /* 0x0000001204157981 */ /* 0x001124000c1e1100 */
        /* <DEDUP_REMOVED lines=11> */
[----:B------:R1:W-:Y:S04]  /*10930*/  STS.U8 [R102+UR7+0x19500], R47 ;  /* 0x0195002f66007988 */ /* 0x0003e80008000007 */
[----:B------:R1:W-:Y:S04]  /*10940*/  STS.U8 [R102+UR7+0x19900], R51 ;  /* 0x0199003366007988 */ /* 0x0003e80008000007 */
[----:B0-----:R0:W4:Y:S04]  /*10950*/  LDG.E.U8 R43, desc[UR18][R4.64] ;  /* 0x00000012042b7981 */ /* 0x001128000c1e1100 */
[----:B------:R1:W-:Y:S01]  /*10960*/  STS.U8 [R102+UR7+0x19d00], R55 ;  /* 0x019d003766007988 */ /* 0x0003e20008000007 */
[----:B0-----:R-:W-:-:S03]  /*10970*/  IADD3 R4, P2, PT, R174, UR12, RZ ;  /* 0x0000000cae047c10 */ /* 0x001fc6000ff5e0ff */
[----:B------:R-:W-:Y:S01]  /*10980*/  STS.U8 [R102+UR7+0x1a100], R58 ;  /* 0x01a1003a66007988 */ /* 0x000fe20008000007 */
[----:B------:R-:W-:-:S03]  /*10990*/  IADD3.X R5, PT, PT, R175, UR4, RZ, P2, !PT ;  /* 0x00000004af057c10 */ /* 0x000fc600097fe4ff */
[----:B------:R-:W-:Y:S04]  /*109a0*/  STS.U8 [R102+UR7+0x1a500], R64 ;  /* 0x01a5004066007988 */ /* 0x000fe80008000007 */
[----:B------:R-:W-:Y:S04]  /*109b0*/  STS.U8 [R102+UR7+0x1a900], R68 ;  /* 0x01a9004466007988 */ /* 0x000fe80008000007 */
[----:B------:R-:W-:Y:S04]  /*109c0*/  STS.U8 [R102+UR7+0x1ad00], R72 ;  /* 0x01ad004866007988 */ /* 0x000fe80008000007 */
[----:B------:R-:W-:Y:S04]  /*109d0*/  STS.U8 [R102+UR7+0x1b100], R77 ;  /* 0x01b1004d66007988 */ /* 0x000fe80008000007 */
[----:B------:R-:W-:Y:S04]  /*109e0*/  STS.U8 [R102+UR7+0x1b500], R81 ;  /* 0x01b5005166007988 */ /* 0x000fe80008000007 */
[----:B-1----:R0:W4:Y:S04]  /*109f0*/  LDG.E.U8 R47, desc[UR18][R4.64] ;  /* 0x00000012042f7981 */ /* 0x002128000c1e1100 */
[----:B------:R-:W-:Y:S04]  /*10a00*/  STS.U8 [R102+UR7+0x1b900], R85 ;  /* 0x01b9005566007988 */ /* 0x000fe80008000007 */
[----:B------:R1:W-:Y:S01]  /*10a10*/  STS.U8 [R102+UR7+0x1bd00], R90 ;  /* 0x01bd005a66007988 */ /* 0x0003e20008000007 */
[----:B0-----:R-:W-:-:S03]  /*10a20*/  IADD3 R4, P2, PT, R166, UR12, RZ ;  /* 0x0000000ca6047c10 */ /* 0x001fc6000ff5e0ff */
[----:B------:R-:W-:Y:S01]  /*10a30*/  STS.U8 [R101+UR7+0x18200], R91 ;  /* 0x0182005b65007988 */ /* 0x000fe20008000007 */
[----:B------:R-:W-:-:S03]  /*10a40*/  IADD3.X R5, PT, PT, R167, UR4, RZ, P2, !PT ;  /* 0x00000004a7057c10 */ /* 0x000fc600097fe4ff */
[----:B------:R-:W-:Y:S04]  /*10a50*/  STS.U8 [R101+UR7+0x18600], R92 ;  /* 0x0186005c65007988 */ /* 0x000fe80008000007 */
[----:B---3--:R-:W-:Y:S04]  /*10a60*/  STS.U8 [R101+UR7+0x18a00], R93 ;  /* 0x018a005d65007988 */ /* 0x008fe80008000007 */
[----:B--2---:R-:W-:Y:S04]  /*10a70*/  STS.U8 [R101+UR7+0x18e00], R94 ;  /* 0x018e005e65007988 */ /* 0x004fe80008000007 */
[----:B------:R-:W-:Y:S04]  /*10a80*/  STS.U8 [R101+UR7+0x19200], R95 ;  /* 0x0192005f65007988 */ /* 0x000fe80008000007 */
[----:B------:R-:W-:Y:S04]  /*10a90*/  STS.U8 [R101+UR7+0x19600], R96 ;  /* 0x0196006065007988 */ /* 0x000fe80008000007 */
[----:B------:R-:W-:Y:S04]  /*10aa0*/  STS.U8 [R101+UR7+0x19a00], R97 ;  /* 0x019a006165007988 */ /* 0x000fe80008000007 */
[----:B------:R-:W-:Y:S04]  /*10ab0*/  STS.U8 [R101+UR7+0x19e00], R98 ;  /* 0x019e006265007988 */ /* 0x000fe80008000007 */
[----:B------:R0:W2:Y:S04]  /*10ac0*/  LDG.E.U8 R51, desc[UR18][R4.64] ;  /* 0x0000001204337981 */ /* 0x0000a8000c1e1100 */
[----:B------:R-:W-:Y:S04]  /*10ad0*/  STS.U8 [R101+UR7+0x1a200], R99 ;  /* 0x01a2006365007988 */ /* 0x000fe80008000007 */
[----:B------:R-:W-:Y:S01]  /*10ae0*/  STS.U8 [R101+UR7+0x1a600], R100 ;  /* 0x01a6006465007988 */ /* 0x000fe20008000007 */
[----:B0-----:R-:W-:-:S03]  /*10af0*/  IADD3 R4, P2, PT, R158, UR12, RZ ;  /* 0x0000000c9e047c10 */ /* 0x001fc6000ff5e0ff */
[----:B------:R-:W-:Y:S01]  /*10b00*/  STS.U8 [R101+UR7+0x1aa00], R56 ;  /* 0x01aa003865007988 */ /* 0x000fe20008000007 */
[----:B------:R-:W-:-:S03]  /*10b10*/  IADD3.X R5, PT, PT, R159, UR4, RZ, P2, !PT ;  /* 0x000000049f057c10 */ /* 0x000fc600097fe4ff */
[----:B------:R-:W-:Y:S04]  /*10b20*/  STS.U8 [R101+UR7+0x1ae00], R57 ;  /* 0x01ae003965007988 */ /* 0x000fe80008000007 */
[----:B------:R-:W-:Y:S04]  /*10b30*/  STS.U8 [R101+UR7+0x1b200], R6 ;  /* 0x01b2000665007988 */ /* 0x000fe80008000007 */
[----:B------:R-:W-:Y:S04]  /*10b40*/  STS.U8 [R101+UR7+0x1b600], R7 ;  /* 0x01b6000765007988 */ /* 0x000fe80008000007 */
[----:B------:R-:W-:Y:S04]  /*10b50*/  STS.U8 [R101+UR7+0x1ba00], R8 ;  /* 0x01ba000865007988 */ /* 0x000fe80008000007 */
[----:B------:R0:W-:Y:S04]  /*10b60*/  STS.U8 [R101+UR7+0x1be00], R9 ;  /* 0x01be000965007988 */ /* 0x0001e80008000007 */
[----:B------:R3:W2:Y:S04]  /*10b70*/  LDG.E.U8 R55, desc[UR18][R4.64] ;  /* 0x0000001204377981 */ /* 0x0006a8000c1e1100 */
[----:B-1----:R-:W2:Y:S01]  /*10b80*/  LDL.LU R102, [R1+0x290] ;  /* 0x0002900001667983 */ /* 0x002ea20000300800 */
[----:B0-----:R-:W0:Y:S01]  /*10b90*/  S2R R101, SR_TID.X ;  /* 0x0000000000657919 */ /* 0x001e220000002100 */
[----:B---3--:R-:W-:-:S04]  /*10ba0*/  IADD3 R4, P2, PT, R150, UR12, RZ ;  /* 0x0000000c96047c10 */ /* 0x008fc8000ff5e0ff */
[----:B------:R-:W-:-:S05]  /*10bb0*/  IADD3.X R5, PT, PT, R151, UR4, RZ, P2, !PT ;  /* 0x0000000497057c10 */ /* 0x000fca00097fe4ff */
[----:B------:R1:W3:Y:S02]  /*10bc0*/  LDG.E.U8 R58, desc[UR18][R4.64] ;  /* 0x00000012043a7981 */ /* 0x0002e4000c1e1100 */
[----:B-1----:R-:W-:-:S04]  /*10bd0*/  IADD3 R4, P2, PT, R142, UR12, RZ ;  /* 0x0000000c8e047c10 */ /* 0x002fc8000ff5e0ff */
[----:B------:R-:W-:-:S05]  /*10be0*/  IADD3.X R5, PT, PT, R143, UR4, RZ, P2, !PT ;  /* 0x000000048f057c10 */ /* 0x000fca00097fe4ff */
[----:B------:R1:W3:Y:S02]  /*10bf0*/  LDG.E.U8 R64, desc[UR18][R4.64] ;  /* 0x0000001204407981 */ /* 0x0002e4000c1e1100 */
[----:B-1----:R-:W-:-:S04]  /*10c00*/  IADD3 R4, P2, PT, R134, UR12, RZ ;  /* 0x0000000c86047c10 */ /* 0x002fc8000ff5e0ff */
[----:B------:R-:W-:Y:S01]  /*10c10*/  IADD3.X R5, PT, PT, R135, UR4, RZ, P2, !PT ;  /* 0x0000000487057c10 */ /* 0x000fe200097fe4ff */
[----:B------:R1:W-:Y:S01]  /*10c20*/  STS.U8 [R106+UR7+0x18300], R10 ;  /* 0x0183000a6a007988 */ /* 0x0003e20008000007 */
[----:B0-----:R-:W-:-:S03]  /*10c30*/  LOP3.LUT R6, R101, 0xff, RZ, 0xc0, !PT ;  /* 0x000000ff65067812 */ /* 0x001fc600078ec0ff */
[----:B------:R-:W3:Y:S01]  /*10c40*/  LDG.E.U8 R4, desc[UR18][R4.64] ;  /* 0x0000001204047981 */ /* 0x000ee2000c1e1100 */
[----:B-1----:R-:W-:-:S03]  /*10c50*/  SHF.L.U32 R10, R101, 0x4, RZ ;  /* 0x00000004650a7819 */ /* 0x002fc600000006ff */
[----:B------:R-:W3:Y:S04]  /*10c60*/  LDL.LU R101, [R1+0x2b4] ;  /* 0x0002b40001657983 */ /* 0x000ee80000300800 */
[----:B------:R-:W-:Y:S04]  /*10c70*/  STS.U8 [R106+UR7+0x18700], R11 ;  /* 0x0187000b6a007988 */ /* 0x000fe80008000007 */
[----:B------:R0:W-:Y:S04]  /*10c80*/  STS.U8 [R106+UR7+0x18b00], R13 ;  /* 0x018b000d6a007988 */ /* 0x0001e80008000007 */
[----:B----4-:R-:W-:Y:S04]  /*10c90*/  STS.U8 [R106+UR7+0x18f00], R15 ;  /* 0x018f000f6a007988 */ /* 0x010fe80008000007 */
[----:B------:R-:W-:Y:S04]  /*10ca0*/  STS.U8 [R106+UR7+0x19300], R17 ;  /* 0x019300116a007988 */ /* 0x000fe80008000007 */
[----:B------:R-:W-:Y:S01]  /*10cb0*/  STS.U8 [R106+UR7+0x19700], R19 ;  /* 0x019700136a007988 */ /* 0x000fe20008000007 */
[----:B------:R-:W-:-:S04]  /*10cc0*/  LOP3.LUT R10, R10, 0x70, RZ, 0xc0, !PT ;  /* 0x000000700a0a7812 */ /* 0x000fc800078ec0ff */
[----:B------:R-:W-:Y:S02]  /*10cd0*/  LEA R10, R6, R10, 0x7 ;  /* 0x0000000a060a7211 */ /* 0x000fe400078e38ff */
[----:B------:R-:W-:Y:S02]  /*10ce0*/  F2FP.SATFINITE.E4M3.F32.PACK_AB_MERGE_C R6, R213, R212, R205 ;  /* 0x000000d4d506723e */ /* 0x000fe400048070cd */
[----:B------:R-:W-:Y:S01]  /*10cf0*/  F2FP.SATFINITE.E4M3.F32.PACK_AB_MERGE_C R7, R235, R234, R230 ;  /* 0x000000eaeb07723e */ /* 0x000fe200048070e6 */
[----:B------:R-:W-:Y:S01]  /*10d00*/  STS.U8 [R106+UR7+0x19b00], R21 ;  /* 0x019b00156a007988 */ /* 0x000fe20008000007 */
[----:B0-----:R-:W-:Y:S02]  /*10d10*/  F2FP.SATFINITE.E4M3.F32.PACK_AB_MERGE_C R13, R243, R242, R12 ;  /* 0x000000f2f30d723e */ /* 0x001fe4000480700c */
[----:B------:R-:W-:Y:S01]  /*10d20*/  F2FP.SATFINITE.E4M3.F32.PACK_AB_MERGE_C R12, R3, R0, R227 ;  /* 0x00000000030c723e */ /* 0x000fe200048070e3 */
[----:B------:R-:W-:Y:S04]  /*10d30*/  STS.U8 [R106+UR7+0x19f00], R23 ;  /* 0x019f00176a007988 */ /* 0x000fe80008000007 */
[----:B------:R-:W-:Y:S04]  /*10d40*/  STS.U8 [R106+UR7+0x1a300], R36 ;  /* 0x01a300246a007988 */ /* 0x000fe80008000007 */
[----:B------:R-:W-:Y:S04]  /*10d50*/  STS.U8 [R106+UR7+0x1a700], R43 ;  /* 0x01a7002b6a007988 */ /* 0x000fe80008000007 */
[----:B------:R-:W-:Y:S04]  /*10d60*/  STS.U8 [R106+UR7+0x1ab00], R47 ;  /* 0x01ab002f6a007988 */ /* 0x000fe80008000007 */
[----:B--2---:R-:W-:Y:S04]  /*10d70*/  STS.U8 [R106+UR7+0x1af00], R51 ;  /* 0x01af00336a007988 */ /* 0x004fe80008000007 */
[----:B------:R-:W-:Y:S04]  /*10d80*/  STS.U8 [R106+UR7+0x1b300], R55 ;  /* 0x01b300376a007988 */ /* 0x000fe80008000007 */
[----:B---3--:R-:W-:Y:S04]  /*10d90*/  STS.U8 [R106+UR7+0x1b700], R58 ;  /* 0x01b7003a6a007988 */ /* 0x008fe80008000007 */
[----:B------:R-:W-:Y:S04]  /*10da0*/  STS.U8 [R106+UR7+0x1bb00], R64 ;  /* 0x01bb00406a007988 */ /* 0x000fe80008000007 */
[----:B------:R0:W-:Y:S02]  /*10db0*/  STS.U8 [R106+UR7+0x1bf00], R4 ;  /* 0x01bf00046a007988 */ /* 0x0001e40008000007 */
[----:B0-----:R-:W-:-:S02]  /*10dc0*/  F2FP.SATFINITE.E4M3.F32.PACK_AB_MERGE_C R4, R204, R101, R102 ;  /* 0x00000065cc04723e */ /* 0x001fc40004807066 */
[----:B------:R0:W5:Y:S04]  /*10dd0*/  LDL.LU R204, [R1+0x2ec] ;  /* 0x0002ec0001cc7983 */ /* 0x0001680000300800 */
[----:B------:R0:W5:Y:S04]  /*10de0*/  LDL.LU R205, [R1+0x2e8] ;  /* 0x0002e80001cd7983 */ /* 0x0001680000300800 */
[----:B------:R0:W5:Y:S04]  /*10df0*/  LDL.LU R212, [R1+0x2e4] ;  /* 0x0002e40001d47983 */ /* 0x0001680000300800 */
[----:B------:R0:W5:Y:S04]  /*10e00*/  LDL.LU R213, [R1+0x2e0] ;  /* 0x0002e00001d57983 */ /* 0x0001680000300800 */
[----:B------:R0:W5:Y:S04]  /*10e10*/  LDL.LU R234, [R1+0x2dc] ;  /* 0x0002dc0001ea7983 */ /* 0x0001680000300800 */
[----:B------:R0:W5:Y:S04]  /*10e20*/  LDL.LU R235, [R1+0x2d8] ;  /* 0x0002d80001eb7983 */ /* 0x0001680000300800 */
[----:B------:R0:W5:Y:S04]  /*10e30*/  LDL.LU R242, [R1+0x2d4] ;  /* 0x0002d40001f27983 */ /* 0x0001680000300800 */
[----:B------:R0:W5:Y:S04]  /*10e40*/  LDL.LU R243, [R1+0x2d0] ;  /* 0x0002d00001f37983 */ /* 0x0001680000300800 */
[----:B------:R-:W2:Y:S04]  /*10e50*/  LDL.LU R0, [R1+0x2cc] ;  /* 0x0002cc0001007983 */ /* 0x000ea80000300800 */
[----:B------:R0:W5:Y:S01]  /*10e60*/  LDL.LU R3, [R1+0x2c8] ;  /* 0x0002c80001037983 */ /* 0x0001620000300800 */
[--C-:B------:R-:W-:Y:S01]  /*10e70*/  FFMA R120, R120, UR15, -R2.reuse ;  /* 0x0000000f78787c23 */ /* 0x100fe20008000802 */
[--C-:B------:R-:W-:Y:S01]  /*10e80*/  FFMA R122, R122, UR15, -R2.reuse ;  /* 0x0000000f7a7a7c23 */ /* 0x100fe20008000802 */
[--C-:B------:R-:W-:Y:S01]  /*10e90*/  FFMA R5, R123, UR15, -R2.reuse ;  /* 0x0000000f7b057c23 */ /* 0x100fe20008000802 */
[--C-:B------:R-:W-:Y:S01]  /*10ea0*/  FFMA R126, R126, UR15, -R2.reuse ;  /* 0x0000000f7e7e7c23 */ /* 0x100fe20008000802 */
[--C-:B------:R-:W-:Y:S01]  /*10eb0*/  FFMA R127, R127, UR15, -R2.reuse ;  /* 0x0000000f7f7f7c23 */ /* 0x100fe20008000802 */
[--C-:B------:R-:W-:Y:S01]  /*10ec0*/  FFMA R130, R130, UR15, -R2.reuse ;  /* 0x0000000f82827c23 */ /* 0x100fe20008000802 */
[--C-:B------:R-:W-:Y:S01]  /*10ed0*/  FFMA R131, R131, UR15, -R2.reuse ;  /* 0x0000000f83837c23 */ /* 0x100fe20008000802 */
[----:B------:R-:W-:Y:S01]  /*10ee0*/  FMUL R8, R120, 1.4426950216293334961 ;  /* 0x3fb8aa3b78087820 */ /* 0x000fe20000400000 */
[--C-:B------:R-:W-:Y:S01]  /*10ef0*/  FFMA R121, R121, UR15, -R2.reuse ;  /* 0x0000000f79797c23 */ /* 0x100fe20008000802 */
[----:B------:R-:W-:Y:S01]  /*10f00*/  FMUL R122, R122, 1.4426950216293334961 ;  /* 0x3fb8aa3b7a7a7820 */ /* 0x000fe20000400000 */
[--C-:B------:R-:W-:Y:S01]  /*10f10*/  FFMA R124, R124, UR15, -R2.reuse ;  /* 0x0000000f7c7c7c23 */ /* 0x100fe20008000802 */
[----:B------:R-:W-:Y:S01]  /*10f20*/  FMUL R5, R5, 1.4426950216293334961 ;  /* 0x3fb8aa3b05057820 */ /* 0x000fe20000400000 */
[--C-:B------:R-:W-:Y:S01]  /*10f30*/  FFMA R125, R125, UR15, -R2.reuse ;  /* 0x0000000f7d7d7c23 */ /* 0x100fe20008000802 */
[--C-:B------:R-:W-:Y:S01]  /*10f40*/  FFMA R128, R128, UR15, -R2.reuse ;  /* 0x0000000f80807c23 */ /* 0x100fe20008000802 */
[----:B------:R-:W-:Y:S01]  /*10f50*/  FFMA R129, R129, UR15, -R2 ;  /* 0x0000000f81817c23 */ /* 0x000fe20008000802 */
[----:B------:R-:W-:Y:S01]  /*10f60*/  FMUL R126, R126, 1.4426950216293334961 ;  /* 0x3fb8aa3b7e7e7820 */ /* 0x000fe20000400000 */
[----:B------:R-:W-:Y:S01]  /*10f70*/  FMUL R127, R127, 1.4426950216293334961 ;  /* 0x3fb8aa3b7f7f7820 */ /* 0x000fe20000400000 */
[----:B------:R-:W-:Y:S01]  /*10f80*/  FMUL R130, R130, 1.4426950216293334961 ;  /* 0x3fb8aa3b82827820 */ /* 0x000fe20000400000 */
[----:B------:R-:W-:Y:S01]  /*10f90*/  FMUL R131, R131, 1.4426950216293334961 ;  /* 0x3fb8aa3b83837820 */ /* 0x000fe20000400000 */
[----:B------:R-:W-:Y:S01]  /*10fa0*/  FMUL R9, R121, 1.4426950216293334961 ;  /* 0x3fb8aa3b79097820 */ /* 0x000fe20000400000 */
[----:B------:R-:W-:Y:S01]  /*10fb0*/  F2FP.SATFINITE.E4M3.F32.PACK_AB_MERGE_C R14, R251, R252, R14 ;  /* 0x000000fcfb0e723e */ /* 0x000fe2000480700e */
[----:B------:R-:W1:Y:S01]  /*10fc0*/  MUFU.EX2 R8, R8 ;  /* 0x0000000800087308 */ /* 0x000e620000000800 */
[----:B------:R-:W-:Y:S01]  /*10fd0*/  FMUL R124, R124, 1.4426950216293334961 ;  /* 0x3fb8aa3b7c7c7820 */ /* 0x000fe20000400000 */
[----:B------:R-:W-:Y:S01]  /*10fe0*/  FMUL R125, R125, 1.4426950216293334961 ;  /* 0x3fb8aa3b7d7d7820 */ /* 0x000fe20000400000 */
[----:B------:R-:W-:Y:S01]  /*10ff0*/  FMUL R128, R128, 1.4426950216293334961 ;  /* 0x3fb8aa3b80807820 */ /* 0x000fe20000400000 */
[----:B------:R-:W-:-:S04]  /*11000*/  FMUL R129, R129, 1.4426950216293334961 ;  /* 0x3fb8aa3b81817820 */ /* 0x000fc80000400000 */
[----:B------:R-:W-:Y:S08]  /*11010*/  MUFU.EX2 R133, R122 ;  /* 0x0000007a00857308 */ /* 0x000ff00000000800 */
[----:B------:R3:W4:Y:S08]  /*11020*/  MUFU.EX2 R56, R5 ;  /* 0x0000000500387308 */ /* 0x0007300000000800 */
[----:B------:R-:W-:Y:S08]  /*11030*/  MUFU.EX2 R19, R126 ;  /* 0x0000007e00137308 */ /* 0x000ff00000000800 */
[----:B------:R-:W0:Y:S08]  /*11040*/  MUFU.EX2 R36, R127 ;  /* 0x0000007f00247308 */ /* 0x000e300000000800 */
[----:B------:R-:W-:Y:S08]  /*11050*/  MUFU.EX2 R252, R130 ;  /* 0x0000008200fc7308 */ /* 0x000ff00000000800 */
[----:B------:R-:W0:Y:S08]  /*11060*/  MUFU.EX2 R219, R131 ;  /* 0x0000008300db7308 */ /* 0x000e300000000800 */
[----:B------:R-:W0:Y:S08]  /*11070*/  MUFU.EX2 R9, R9 ;  /* 0x0000000900097308 */ /* 0x000e300000000800 */
[----:B------:R-:W-:Y:S08]  /*11080*/  MUFU.EX2 R57, R124 ;  /* 0x0000007c00397308 */ /* 0x000ff00000000800 */
[----:B------:R-:W0:Y:S08]  /*11090*/  MUFU.EX2 R68, R125 ;  /* 0x0000007d00447308 */ /* 0x000e300000000800 */
[----:B------:R-:W-:Y:S08]  /*110a0*/  MUFU.EX2 R43, R128 ;  /* 0x00000080002b7308 */ /* 0x000ff00000000800 */
[----:B------:R-:W0:Y:S01]  /*110b0*/  MUFU.EX2 R218, R129 ;  /* 0x0000008100da7308 */ /* 0x000e220000000800 */
[----:B---3--:R-:W-:-:S02]  /*110c0*/  F2FP.SATFINITE.E4M3.F32.PACK_AB_MERGE_C R5, R103, R104, R105 ;  /* 0x000000686705723e */ /* 0x008fc40004807069 */
[----:B------:R-:W-:Y:S02]  /*110d0*/  F2FP.SATFINITE.E4M3.F32.PACK_AB_MERGE_C R15, R249, R250, R16 ;  /* 0x000000faf90f723e */ /* 0x000fe40004807010 */
[----:B------:R-:W-:Y:S02]  /*110e0*/  F2FP.SATFINITE.E4M3.F32.PACK_AB_MERGE_C R21, R228, R229, R20 ;  /* 0x000000e5e415723e */ /* 0x000fe40004807014 */
[----:B------:R-:W-:Y:S02]  /*110f0*/  F2FP.SATFINITE.E4M3.F32.PACK_AB_MERGE_C R23, R223, R224, R25 ;  /* 0x000000e0df17723e */ /* 0x000fe40004807019 */
[----:B------:R-:W-:Y:S01]  /*11100*/  LOP3.LUT R16, R10, 0x10, RZ, 0x3c, !PT ;  /* 0x000000100a107812 */ /* 0x000fe200078e3cff */
[----:B------:R3:W-:Y:S01]  /*11110*/  STS.128 [R10+UR7+0x8000], R4 ;  /* 0x008000040a007988 */ /* 0x0007e20008000c07 */
[----:B------:R-:W-:Y:S01]  /*11120*/  F2FP.SATFINITE.E4M3.F32.PACK_AB_MERGE_C R20, R231, R248, R18 ;  /* 0x000000f8e714723e */ /* 0x000fe20004807012 */
[----:B-1----:R-:W-:Y:S01]  /*11130*/  FADD R89, R8, R89 ;  /* 0x0000005908597221 */ /* 0x002fe20000000000 */
[----:B------:R-:W-:-:S02]  /*11140*/  F2FP.SATFINITE.E4M3.F32.PACK_AB_MERGE_C R22, R225, R226, R22 ;  /* 0x000000e2e116723e */ /* 0x000fc40004807016 */
[----:B------:R-:W-:Y:S02]  /*11150*/  F2FP.SATFINITE.E4M3.F32.PACK_AB_MERGE_C R25, R27, R26, R31 ;  /* 0x0000001a1b19723e */ /* 0x000fe4000480701f */
[----:B------:R-:W-:Y:S02]  /*11160*/  LOP3.LUT R11, R10, 0x20, RZ, 0x3c, !PT ;  /* 0x000000200a0b7812 */ /* 0x000fe400078e3cff */
[----:B------:R-:W-:Y:S02]  /*11170*/  F2FP.SATFINITE.E4M3.F32.PACK_AB_MERGE_C R24, R24, R222, R28 ;  /* 0x000000de1818723e */ /* 0x000fe4000480701c */
[----:B------:R-:W-:Y:S02]  /*11180*/  F2FP.SATFINITE.E4M3.F32.PACK_AB_MERGE_C R26, R30, R29, R34 ;  /* 0x0000001d1e1a723e */ /* 0x000fe40004807022 */
[----:B------:R-:W-:Y:S02]  /*11190*/  F2FP.SATFINITE.E4M3.F32.PACK_AB_MERGE_C R27, R33, R32, R38 ;  /* 0x00000020211b723e */ /* 0x000fe40004807026 */
[----:B------:R-:W-:-:S02]  /*111a0*/  LOP3.LUT R17, R10, 0x30, RZ, 0x3c, !PT ;  /* 0x000000300a117812 */ /* 0x000fc400078e3cff */
[----:B----4-:R-:W-:Y:S02]  /*111b0*/  F2FP.SATFINITE.E4M3.F32.PACK_AB_MERGE_C R249, R56, R133, RZ ;  /* 0x0000008538f9723e */ /* 0x010fe400048070ff */
[----:B0-----:R-:W-:Y:S02]  /*111c0*/  F2FP.SATFINITE.E4M3.F32.PACK_AB_MERGE_C R250, R36, R19, RZ ;  /* 0x0000001324fa723e */ /* 0x001fe400048070ff */
[----:B------:R-:W-:Y:S02]  /*111d0*/  F2FP.SATFINITE.E4M3.F32.PACK_AB_MERGE_C R251, R219, R252, RZ ;  /* 0x000000fcdbfb723e */ /* 0x000fe400048070ff */
[----:B------:R-:W-:Y:S02]  /*111e0*/  F2FP.SATFINITE.E4M3.F32.PACK_AB_MERGE_C R221, R40, R39, R45 ;  /* 0x0000002728dd723e */ /* 0x000fe4000480702d */
[----:B------:R-:W-:Y:S02]  /*111f0*/  F2FP.SATFINITE.E4M3.F32.PACK_AB_MERGE_C R220, R37, R35, R41 ;  /* 0x0000002325dc723e */ /* 0x000fe40004807029 */
[----:B------:R-:W-:-:S02]  /*11200*/  F2FP.SATFINITE.E4M3.F32.PACK_AB_MERGE_C R222, R44, R42, R49 ;  /* 0x0000002a2cde723e */ /* 0x000fc40004807031 */
[----:B------:R-:W-:Y:S02]  /*11210*/  F2FP.SATFINITE.E4M3.F32.PACK_AB_MERGE_C R223, R48, R46, R53 ;  /* 0x0000002e30df723e */ /* 0x000fe40004807035 */
[C---:B---3--:R-:W-:Y:S02]  /*11220*/  LOP3.LUT R5, R10.reuse, 0x40, RZ, 0x3c, !PT ;  /* 0x000000400a057812 */ /* 0x048fe400078e3cff */
[C---:B------:R-:W-:Y:S02]  /*11230*/  LOP3.LUT R6, R10.reuse, 0x60, RZ, 0x3c, !PT ;  /* 0x000000600a067812 */ /* 0x040fe400078e3cff */
[----:B------:R-:W-:Y:S01]  /*11240*/  LOP3.LUT R4, R10, 0x70, RZ, 0x3c, !PT ;  /* 0x000000700a047812 */ /* 0x000fe200078e3cff */
[----:B------:R-:W-:Y:S01]  /*11250*/  STS.128 [R16+UR7+0x8000], R12 ;  /* 0x0080000c10007988 */ /* 0x000fe20008000c07 */
[----:B------:R-:W-:Y:S02]  /*11260*/  F2FP.SATFINITE.E4M3.F32.PACK_AB_MERGE_C R225, R59, R54, R63 ;  /* 0x000000363be1723e */ /* 0x000fe4000480703f */
[----:B------:R-:W-:-:S02]  /*11270*/  F2FP.SATFINITE.E4M3.F32.PACK_AB_MERGE_C R224, R52, R50, R60 ;  /* 0x0000003234e0723e */ /* 0x000fc4000480703c */
[----:B------:R-:W-:Y:S02]  /*11280*/  F2FP.SATFINITE.E4M3.F32.PACK_AB_MERGE_C R226, R62, R61, R67 ;  /* 0x0000003d3ee2723e */ /* 0x000fe40004807043 */
[----:B------:R-:W-:Y:S02]  /*11290*/  F2FP.SATFINITE.E4M3.F32.PACK_AB_MERGE_C R227, R66, R65, R71 ;  /* 0x0000004142e3723e */ /* 0x000fe40004807047 */
[----:B------:R-:W-:Y:S01]  /*112a0*/  LOP3.LUT R10, R10, 0x50, RZ, 0x3c, !PT ;  /* 0x000000500a0a7812 */ /* 0x000fe200078e3cff */
[----:B------:R-:W-:Y:S01]  /*112b0*/  STS.128 [R11+UR7+0x8000], R20 ;  /* 0x008000140b007988 */ /* 0x000fe20008000c07 */
[----:B------:R-:W-:Y:S01]  /*112c0*/  F2FP.SATFINITE.E4M3.F32.PACK_AB_MERGE_C R229, R74, R73, R79 ;  /* 0x000000494ae5723e */ /* 0x000fe2000480704f */
[----:B------:R-:W-:Y:S01]  /*112d0*/  FADD R89, R9, R89 ;  /* 0x0000005909597221 */ /* 0x000fe20000000000 */
[----:B------:R-:W-:Y:S02]  /*112e0*/  F2FP.SATFINITE.E4M3.F32.PACK_AB_MERGE_C R228, R70, R69, R75 ;  /* 0x0000004546e4723e */ /* 0x000fe4000480704b */
[----:B------:R-:W-:-:S02]  /*112f0*/  F2FP.SATFINITE.E4M3.F32.PACK_AB_MERGE_C R230, R78, R76, R83 ;  /* 0x0000004c4ee6723e */ /* 0x000fc40004807053 */
[----:B------:R-:W-:Y:S01]  /*11300*/  F2FP.SATFINITE.E4M3.F32.PACK_AB_MERGE_C R231, R82, R80, R87 ;  /* 0x0000005052e7723e */ /* 0x000fe20004807057 */
[----:B------:R-:W-:Y:S01]  /*11310*/  STS.128 [R17+UR7+0x8000], R24 ;  /* 0x0080001811007988 */ /* 0x000fe20008000c07 */
[----:B------:R-:W-:Y:S02]  /*11320*/  F2FP.SATFINITE.E4M3.F32.PACK_AB_MERGE_C R249, R9, R8, R249 ;  /* 0x0000000809f9723e */ /* 0x000fe400048070f9 */
[----:B------:R-:W-:Y:S02]  /*11330*/  F2FP.SATFINITE.E4M3.F32.PACK_AB_MERGE_C R248, R86, R84, R88 ;  /* 0x0000005456f8723e */ /* 0x000fe40004807058 */
[----:B------:R-:W-:Y:S02]  /*11340*/  F2FP.SATFINITE.E4M3.F32.PACK_AB_MERGE_C R250, R68, R57, R250 ;  /* 0x0000003944fa723e */ /* 0x000fe400048070fa */
[----:B------:R-:W-:Y:S01]  /*11350*/  F2FP.SATFINITE.E4M3.F32.PACK_AB_MERGE_C R251, R218, R43, R251 ;  /* 0x0000002bdafb723e */ /* 0x000fe200048070fb */
[----:B------:R0:W-:Y:S01]  /*11360*/  STS.128 [R5+UR7+0x8000], R220 ;  /* 0x008000dc05007988 */ /* 0x0001e20008000c07 */
[----:B------:R-:W-:-:S03]  /*11370*/  FADD R133, R133, R89 ;  /* 0x0000005985857221 */ /* 0x000fc60000000000 */
[----:B------:R1:W-:Y:S04]  /*11380*/  STS.128 [R10+UR7+0x8000], R224 ;  /* 0x008000e00a007988 */ /* 0x0003e80008000c07 */
[----:B------:R-:W-:Y:S04]  /*11390*/  STS.128 [R6+UR7+0x8000], R228 ;  /* 0x008000e406007988 */ /* 0x000fe80008000c07 */
[----:B------:R3:W-:Y:S01]  /*113a0*/  STS.128 [R4+UR7+0x8000], R248 ;  /* 0x008000f804007988 */ /* 0x0007e20008000c07 */
[----:B0-----:R-:W-:Y:S02]  /*113b0*/  MOV R223, R43 ;  /* 0x0000002b00df7202 */ /* 0x001fe40000000f00 */
[----:B------:R-:W-:-:S02]  /*113c0*/  MOV R222, R36 ;  /* 0x0000002400de7202 */ /* 0x000fc40000000f00 */
[----:B------:R-:W-:Y:S02]  /*113d0*/  MOV R221, R19 ;  /* 0x0000001300dd7202 */ /* 0x000fe40000000f00 */
[----:B------:R-:W-:Y:S02]  /*113e0*/  MOV R220, R68 ;  /* 0x0000004400dc7202 */ /* 0x000fe40000000f00 */
[----:B-1----:R-:W-:Y:S02]  /*113f0*/  MOV R227, R57 ;  /* 0x0000003900e37202 */ /* 0x002fe40000000f00 */
[----:B------:R-:W-:Y:S02]  /*11400*/  MOV R226, R56 ;  /* 0x0000003800e27202 */ /* 0x000fe40000000f00 */
[----:B---3--:R-:W0:Y:S01]  /*11410*/  LDTM.x128 R4, tmem[UR9] ;  /* 0x00000009000479ee */ /* 0x008e2200083c0000 */
[----:B------:R-:W-:Y:S02]  /*11420*/  NOP ;  /* 0x0000000000007918 */ /* 0x000fe40000000000 */
[----:B------:R-:W-:-:S04]  /*11430*/  FADD R133, R226, R133 ;  /* 0x00000085e2857221 */ /* 0x000fc80000000000 */
[----:B------:R-:W-:Y:S01]  /*11440*/  FADD R133, R227, R133 ;  /* 0x00000085e3857221 */ /* 0x000fe20000000000 */
[----:B--2---:R-:W-:-:S04]  /*11450*/  FADD R0, -R2, R0 ;  /* 0x0000000002007221 */ /* 0x004fc80000000100 */
[----:B------:R-:W-:-:S06]  /*11460*/  FMUL R0, R0, 1.4426950216293334961 ;  /* 0x3fb8aa3b00007820 */ /* 0x000fcc0000400000 */
[----:B------:R-:W0:Y:S02]  /*11470*/  MUFU.EX2 R0, R0 ;  /* 0x0000000000007308 */ /* 0x000e240000000800 */
        /* <DEDUP_REMOVED lines=128> */
[----:B------:R0:W-:Y:S01]  /*11c80*/  STTM.x128 tmem[UR9], R4 ;  /* 0x00000004000079ed */ /* 0x0001e200083c0009 */
[----:B------:R-:W1:Y:S02]  /*11c90*/  FENCE.VIEW.ASYNC.T ;  /* 0x00000000000073c6 */ /* 0x000e640000000200 */
[----:B-1----:R-:W-:Y:S01]  /*11ca0*/  BAR.SYNC.DEFER_BLOCKING 0x0 ;  /* 0x0000000000007b1d */ /* 0x002fe20000010000 */
[----:B------:R-:W-:-:S05]  /*11cb0*/  FADD R133, R220, R133 ;  /* 0x00000085dc857221 */ /* 0x000fca0000000000 */
[----:B------:R1:W-:Y:S06]  /*11cc0*/  MEMBAR.ALL.CTA ;  /* 0x0000000000007992 */ /* 0x0003ec0000008000 */
[----:B-1----:R-:W1:Y:S01]  /*11cd0*/  FENCE.VIEW.ASYNC.S ;  /* 0x00000000000073c6 */ /* 0x002e620000000000 */
[----:B------:R-:W-:-:S04]  /*11ce0*/  FADD R133, R221, R133 ;  /* 0x00000085dd857221 */ /* 0x000fc80000000000 */
[----:B------:R-:W-:-:S04]  /*11cf0*/  FADD R133, R222, R133 ;  /* 0x00000085de857221 */ /* 0x000fc80000000000 */
[----:B------:R-:W-:-:S04]  /*11d00*/  FADD R133, R223, R133 ;  /* 0x00000085df857221 */ /* 0x000fc80000000000 */
[----:B------:R-:W-:Y:S01]  /*11d10*/  FADD R133, R218, R133 ;  /* 0x00000085da857221 */ /* 0x000fe20000000000 */
[----:B------:R-:W-:-:S03]  /*11d20*/  ULEA UR10, UR13, UR7, 0x3 ;  /* 0x000000070d0a7291 */ /* 0x000fc6000f8e18ff */
[----:B------:R-:W-:Y:S01]  /*11d30*/  FADD R133, R252, R133 ;  /* 0x00000085fc857221 */ /* 0x000fe20000000000 */
[----:B------:R-:W-:-:S03]  /*11d40*/  UIADD3 UR10, UPT, UPT, UR10, 0x1c000, URZ ;  /* 0x0001c0000a0a7890 */ /* 0x000fc6000fffe0ff */
[----:B------:R-:W-:Y:S01]  /*11d50*/  FADD R133, R219, R133 ;  /* 0x00000085db857221 */ /* 0x000fe20000000000 */
[----:B------:R-:W-:Y:S01]  /*11d60*/  UMOV UR72, UR69 ;  /* 0x0000004500487c82 */ /* 0x000fe20008000000 */
[----:B-1----:R-:W-:Y:S06]  /*11d70*/  BAR.SYNC.DEFER_BLOCKING 0x0 ;  /* 0x0000000000007b1d */ /* 0x002fec0000010000 */
[----:B------:R-:W-:Y:S05]  /*11d80*/  BRA.U UP1, `(.L_x_15) ;  /* 0x0000000101747547 */ /* 0x000fea000b800000 */
[----:B------:R-:W-:Y:S01]  /*11d90*/  UMOV UR4, 0x0 ;  /* 0x0000000000047882 */ /* 0x000fe20000000000 */
[----:B------:R-:W-:Y:S01]  /*11da0*/  UMOV UR5, 0x8200010 ;  /* 0x0820001000057882 */ /* 0x000fe20000000000 */
[----:B------:R-:W-:Y:S01]  /*11db0*/  UMOV UR64, UR68 ;  /* 0x0000004400407c82 */ /* 0x000fe20008000000 */
[----:B------:R-:W-:Y:S01]  /*11dc0*/  UMOV UR65, 0x40004040 ;  /* 0x4000404000417882 */ /* 0x000fe20000000000 */
[----:B------:R-:W-:Y:S02]  /*11dd0*/  UIADD3 UR69, UPT, UPT, UR8, 0x80, URZ ;  /* 0x0000008008457890 */ /* 0x000fe4000fffe0ff */
[----:B------:R1:W-:Y:S01]  /*11de0*/  UTCQMMA gdesc[UR64], gdesc[UR26], tmem[UR8], tmem[UR4], idesc[UR5], UPT ;  /* 0x00ff041a400075ea */ /* 0x0003e2000b800308 */
[----:B------:R-:W-:Y:S02]  /*11df0*/  UIADD3 UR76, UPT, UPT, UR8, 0x80, URZ ;  /* 0x00000080084c7890 */ /* 0x000fe4000fffe0ff */
[----:B------:R-:W-:Y:S01]  /*11e00*/  UIADD3 UR73, UPT, UPT, UR8, 0x80, URZ ;  /* 0x0000008008497890 */ /* 0x000fe2000fffe0ff */
[----:B------:R-:W-:Y:S01]  /*11e10*/  UMOV UR74, 0x0 ;  /* 0x00000000004a7882 */ /* 0x000fe20000000000 */
[----:B------:R-:W-:Y:S01]  /*11e20*/  UMOV UR75, 0x8200010 ;  /* 0x08200010004b7882 */ /* 0x000fe20000000000 */
[----:B------:R-:W-:Y:S01]  /*11e30*/  UMOV UR66, 0x0 ;  /* 0x0000000000427882 */ /* 0x000fe20000000000 */
[----:B------:R-:W-:Y:S01]  /*11e40*/  UMOV UR67, 0x8200010 ;  /* 0x0820001000437882 */ /* 0x000fe20000000000 */
[----:B------:R2:W-:Y:S01]  /*11e50*/  UTCQMMA gdesc[UR40], gdesc[UR42], tmem[UR8], tmem[UR74], idesc[UR75], UPT ;  /* 0x00ff4a2a280075ea */ /* 0x0005e2000b800308 */
[----:B-1----:R-:W-:Y:S01]  /*11e60*/  UMOV UR4, UR10 ;  /* 0x0000000a00047c82 */ /* 0x002fe20008000000 */
[----:B------:R-:W-:Y:S01]  /*11e70*/  UMOV UR5, URZ ;  /* 0x000000ff00057c82 */ /* 0x000fe20008000000 */
[----:B------:R-:W-:-:S02]  /*11e80*/  UIADD3 UR64, UPT, UPT, UR8, 0x80, URZ ;  /* 0x0000008008407890 */ /* 0x000fc4000fffe0ff */
[----:B------:R2:W-:Y:S01]  /*11e90*/  UTCQMMA gdesc[UR44], gdesc[UR60], tmem[UR8], tmem[UR66], idesc[UR67], UPT ;  /* 0x00ff423c2c0075ea */ /* 0x0005e2000b800308 */
[----:B------:R-:W-:Y:S01]  /*11ea0*/  UMOV UR77, UR4 ;  /* 0x00000004004d7c82 */ /* 0x000fe20008000000 */
[----:B------:R-:W-:Y:S01]  /*11eb0*/  UMOV UR4, 0x0 ;  /* 0x0000000000047882 */ /* 0x000fe20000000000 */
[----:B------:R-:W-:Y:S01]  /*11ec0*/  UMOV UR5, 0x8200010 ;  /* 0x0820001000057882 */ /* 0x000fe20000000000 */
[----:B------:R-:W-:Y:S01]  /*11ed0*/  UMOV UR70, 0x0 ;  /* 0x0000000000467882 */ /* 0x000fe20000000000 */
[----:B------:R-:W-:Y:S01]  /*11ee0*/  UMOV UR71, 0x8200010 ;  /* 0x0820001000477882 */ /* 0x000fe20000000000 */
[----:B------:R2:W-:Y:S01]  /*11ef0*/  UTCQMMA gdesc[UR46], gdesc[UR62], tmem[UR8], tmem[UR4], idesc[UR5], UPT ;  /* 0x00ff043e2e0075ea */ /* 0x0005e2000b800308 */
[----:B------:R2:W-:Y:S01]  /*11f00*/  UTCQMMA gdesc[UR48], gdesc[UR26], tmem[UR69], tmem[UR74], idesc[UR75], UPT ;  /* 0x00ff4a1a300075ea */ /* 0x0005e2000b800345 */
[----:B------:R2:W-:Y:S01]  /*11f10*/  UTCQMMA gdesc[UR50], gdesc[UR42], tmem[UR76], tmem[UR70], idesc[UR71], UPT ;  /* 0x00ff462a320075ea */ /* 0x0005e2000b80034c */
[----:B------:R2:W-:Y:S01]  /*11f20*/  UTCQMMA gdesc[UR52], gdesc[UR60], tmem[UR73], tmem[UR66], idesc[UR67], UPT ;  /* 0x00ff423c340075ea */ /* 0x0005e2000b800349 */
[----:B------:R2:W-:Y:S01]  /*11f30*/  UTCQMMA gdesc[UR54], gdesc[UR62], tmem[UR64], tmem[UR4], idesc[UR5], UPT ;  /* 0x00ff043e360075ea */ /* 0x0005e2000b800340 */
[----:B------:R2:W-:Y:S01]  /*11f40*/  UTCBAR [UR77], URZ ;  /* 0x000000ff4d0073e9 */ /* 0x0005e200080000ff */
[----:B------:R-:W-:Y:S01]  /*11f50*/  NOP ;  /* 0x0000000000007918 */ /* 0x000fe20000000000 */
.L_x_15:
[----:B0-----:R-:W3:Y:S01]  /*11f60*/  LDL.LU R4, [R1+0x2b8] ;  /* 0x0002b80001047983 */ /* 0x001ee20000300800 */
[----:B------:R-:W-:Y:S02]  /*11f70*/  UIADD3 UR13, UPT, UPT, UR13, 0x1, URZ ;  /* 0x000000010d0d7890 */ /* 0x000fe4000fffe0ff */
[----:B--2---:R-:W-:Y:S02]  /*11f80*/  UIADD3 UR5, UPT, UPT, UR14, -0x80, URZ ;  /* 0xffffff800e057890 */ /* 0x004fe4000fffe0ff */
[----:B------:R-:W-:Y:S02]  /*11f90*/  UISETP.GT.AND UP2, UPT, UR13, 0x1, UPT ;  /* 0x000000010d00788c */ /* 0x000fe4000bf44270 */
[----:B------:R-:W-:Y:S02]  /*11fa0*/  UIADD3 UR6, UPT, UPT, UR6, 0x80, URZ ;  /* 0x0000008006067890 */ /* 0x000fe4000fffe0ff */
[----:B------:R-:W-:Y:S02]  /*11fb0*/  USEL UR69, URZ, 0x1, !UP2 ;  /* 0x00000001ff457887 */ /* 0x000fe4000d000000 */
[----:B------:R-:W-:-:S02]  /*11fc0*/  USEL UR13, UR13, URZ, !UP2 ;  /* 0x000000ff0d0d7287 */ /* 0x000fc4000d000000 */
[----:B------:R-:W-:Y:S02]  /*11fd0*/  UISETP.GE.AND UP2, UPT, UR6, UR5, UPT ;  /* 0x000000050600728c */ /* 0x000fe4000bf46270 */
[----:B------:R-:W-:Y:S02]  /*11fe0*/  USHF.L.U32 UR4, UR16, 0x7, URZ ;  /* 0x0000000710047899 */ /* 0x000fe400080006ff */
[----:B------:R-:W-:Y:S02]  /*11ff0*/  ULOP3.LUT UR69, UR72, UR69, URZ, 0x3c, !UPT ;  /* 0x0000004548457292 */ /* 0x000fe4000f8e3cff */
[----:B------:R-:W-:Y:S01]  /*12000*/  UIADD3 UR12, UPT, UPT, UR4, UR12, URZ ;  /* 0x0000000c040c7290 */ /* 0x000fe2000fffe0ff */
[----:B---3--:R-:W-:Y:S01]  /*12010*/  FFMA R4, R0, R4, R133 ;  /* 0x0000000400047223 */ /* 0x008fe20000000085 */
[----:B------:R-:W-:Y:S01]  /*12020*/  MOV R133, UR72 ;  /* 0x0000004800857c02 */ /* 0x000fe20008000f00 */
[----:B------:R-:W0:Y:S03]  /*12030*/  LDC R0, c[0x0][0x3c4] ;  /* 0x0000f100ff007b82 */ /* 0x000e260000000800 */
[----:B------:R4:W-:Y:S01]  /*12040*/  STL [R1+0x2b8], R4 ;  /* 0x0002b80401007387 */ /* 0x0009e20000100800 */
[----:B0-----:R-:W-:-:S04]  /*12050*/  SHF.L.U32 R0, R0, 0x7, RZ ;  /* 0x0000000700007819 */ /* 0x001fc800000006ff */
[----:B-----5:R-:W-:Y:S02]  /*12060*/  IADD3 R3, PT, PT, R0, R3, RZ ;  /* 0x0000000300037210 */ /* 0x020fe40007ffe0ff */
[----:B------:R-:W-:Y:S01]  /*12070*/  MOV R0, R2 ;  /* 0x0000000200007202 */ /* 0x000fe20000000f00 */
[----:B----4-:R-:W-:Y:S06]  /*12080*/  BRA.U !UP2, `(.L_x_16) ;  /* 0xffffff990a047547 */ /* 0x010fec000b83ffff */
.L_x_11:
[----:B-1----:R-:W3:Y:S01]  /*12090*/  LDL.LU R4, [R1+0x2b8] ;  /* 0x0002b80001047983 */ /* 0x002ee20000300800 */
[----:B0-----:R-:W0:Y:S02]  /*120a0*/  LDCU UR4, c[0x0][0x3f0] ;  /* 0x00007e00ff0477ac */ /* 0x001e240008000800 */
[----:B0-----:R-:W-:Y:S01]  /*120b0*/  UISETP.GE.AND UP0, UPT, UR4, 0x1, UPT ;  /* 0x000000010400788c */ /* 0x001fe2000bf06270 */
[----:B---3--:R-:W-:-:S04]  /*120c0*/  MOV R135, R4 ;  /* 0x0000000400877202 */ /* 0x008fc80000000f00 */
[----:B------:R-:W-:-:S04]  /*120d0*/  FSETP.GT.AND P3, PT, |R135|, 8.50705917302346158658e+37, PT ;  /* 0x7e8000008700780b */ /* 0x000fc80003f64200 */
[----:B------:R-:W-:Y:S09]  /*120e0*/  BRA.U !UP0, `(.L_x_17) ;  /* 0x0000000108107547 */ /* 0x000ff2000b800000 */
[----:B------:R-:W-:-:S06]  /*120f0*/  USHF.L.U32 UR72, UR72, 0x1f, URZ ;  /* 0x0000001f48487899 */ /* 0x000fcc00080006ff */
[----:B--2---:R-:W-:-:S04]  /*12100*/  MOV R0, UR72 ;  /* 0x0000004800007c02 */ /* 0x004fc80008000f00 */
[----:B------:R-:W0:Y:S02]  /*12110*/  SYNCS.PHASECHK.TRANS64.TRYWAIT P2, [UR10], R0 ;  /* 0x00000000ff0075a7 */ /* 0x000e24000804110a */
[----:B0-----:R-:W-:Y:S05]  /*12120*/  @!P2 BRA `(.L_x_18) ;  /* 0x0000004c0060a947 */ /* 0x001fea0003800000 */
.L_x_17:
[----:B------:R-:W-:Y:S01]  /*12130*/  BAR.SYNC.DEFER_BLOCKING 0x0 ;  /* 0x0000000000007b1d */ /* 0x000fe20000010000 */
[C---:B------:R-:W-:Y:S01]  /*12140*/  FSETP.GEU.AND P4, PT, |R135|.reuse, 1.175494350822287508e-38, PT ;  /* 0x008000008700780b */ /* 0x040fe20003f8e200 */
[C---:B------:R-:W-:Y:S01]  /*12150*/  FMUL R132, R135.reuse, 8388608 ;  /* 0x4b00000087847820 */ /* 0x040fe20000400000 */
[----:B------:R-:W-:-:S05]  /*12160*/  FSETP.GEU.AND P2, PT, R135, 1.175494350822287508e-38, PT ;  /* 0x008000008700780b */ /* 0x000fca0003f4e000 */
[----:B------:R-:W0:Y:S01]  /*12170*/  S2UR UR6, SR_CTAID.Y ;  /* 0x00000000000679c3 */ /* 0x000e220000002600 */
[----:B------:R-:W-:Y:S01]  /*12180*/  FSEL R132, R132, R135, !P2 ;  /* 0x0000008784847208 */ /* 0x000fe20005000000 */
[----:B------:R-:W-:Y:S01]  /*12190*/  @P3 FMUL R135, R135, 0.25 ;  /* 0x3e80000087873820 */ /* 0x000fe20000400000 */
[----:B------:R-:W1:Y:S01]  /*121a0*/  S2R R136, SR_TID.X ;  /* 0x0000000000887919 */ /* 0x000e620000002100 */
[----:B------:R-:W0:Y:S01]  /*121b0*/  LDCU.64 UR4, c[0x0][0x3e0] ;  /* 0x00007c00ff0477ac */ /* 0x000e220008000a00 */
[----:B------:R-:W-:Y:S01]  /*121c0*/  IADD3 R3, PT, PT, R132, -0x3f3504f3, RZ ;  /* 0xc0cafb0d84037810 */ /* 0x000fe20007ffe0ff */
[----:B------:R-:W3:Y:S01]  /*121d0*/  S2R R214, SR_CTAID.X ;  /* 0x0000000000d67919 */ /* 0x000ee20000002500 */
[----:B------:R-:W-:Y:S02]  /*121e0*/  @!P4 FMUL R135, R135, 16777216 ;  /* 0x4b8000008787c820 */ /* 0x000fe40000400000 */
[----:B------:R-:W-:Y:S02]  /*121f0*/  LOP3.LUT R3, R3, 0xff800000, RZ, 0xc0, !PT ;  /* 0xff80000003037812 */ /* 0x000fe400078ec0ff */
[----:B------:R-:W-:Y:S01]  /*12200*/  FSEL R133, RZ, -23, P2 ;  /* 0xc1b80000ff857808 */ /* 0x000fe20001000000 */
[----:B--2---:R-:W2:Y:S01]  /*12210*/  MUFU.RCP R0, R135 ;  /* 0x0000008700007308 */ /* 0x004ea20000001000 */
[----:B------:R-:W-:-:S02]  /*12220*/  I2FP.F32.S32 R134, R3 ;  /* 0x0000000300867245 */ /* 0x000fc40000201400 */
[C---:B------:R-:W-:Y:S02]  /*12230*/  IADD3 R3, PT, PT, R132.reuse, -R3, RZ ;  /* 0x8000000384037210 */ /* 0x040fe40007ffe0ff */
[----:B------:R-:W-:Y:S01]  /*12240*/  ISETP.GE.U32.AND P2, PT, R132, 0x7f800000, PT ;  /* 0x7f8000008400780c */ /* 0x000fe20003f46070 */
[----:B------:R-:W4:Y:S02]  /*12250*/  @!P1 SYNCS.CCTL.IV [UR7+0x1c000] ;  /* 0x01c00000ff0099b1 */ /* 0x000f240008000007 */
[----:B----4-:R-:W-:Y:S01]  /*12260*/  BAR.SYNC.DEFER_BLOCKING 0x0 ;  /* 0x0000000000007b1d */ /* 0x010fe20000010000 */
[----:B------:R-:W-:Y:S01]  /*12270*/  FADD R3, R3, -1 ;  /* 0xbf80000003037421 */ /* 0x000fe20000000000 */
[----:B------:R-:W-:Y:S01]  /*12280*/  FFMA.FTZ R133, R134, 1.1920928955078125e-07, R133 ;  /* 0x3400000086857823 */ /* 0x000fe20000010085 */
[----:B0-----:R-:W-:-:S03]  /*12290*/  UIMAD UR4, UR6, UR4, URZ ;  /* 0x00000004060472a4 */ /* 0x001fc6000f8e02ff */
[----:B------:R-:W0:Y:S01]  /*122a0*/  LDTM.x128 R4, tmem[UR9] ;  /* 0x00000009000479ee */ /* 0x000e2200083c0000 */
[----:B-1----:R-:W-:-:S04]  /*122b0*/  LOP3.LUT R136, R136, 0xff, RZ, 0xc0, !PT ;  /* 0x000000ff88887812 */ /* 0x002fc800078ec0ff */
[----:B---3--:R-:W-:Y:S01]  /*122c0*/  LEA R214, R214, R136, 0x8 ;  /* 0x00000088d6d67211 */ /* 0x008fe200078e40ff */
[----:B------:R-:W1:Y:S01]  /*122d0*/  @!P1 SYNCS.CCTL.IV [UR7+0x1c008] ;  /* 0x01c00800ff0099b1 */ /* 0x000e620008000007 */
[----:B------:R-:W-:Y:S01]  /*122e0*/  NOP ;  /* 0x0000000000007918 */ /* 0x000fe20000000000 */
[----:B0-----:R-:W-:Y:S01]  /*122f0*/  @P3 FMUL R40, R40, 0.25 ;  /* 0x3e80000028283820 */ /* 0x001fe20000400000 */
[----:B------:R-:W-:Y:S01]  /*12300*/  @P3 FMUL R42, R42, 0.25 ;  /* 0x3e8000002a2a3820 */ /* 0x000fe20000400000 */
        /* <DEDUP_REMOVED lines=126> */
[----:B------:R-:W-:Y:S01]  /*12af0*/  @!P4 FMUL R40, R40, 16777216 ;  /* 0x4b8000002828c820 */ /* 0x000fe20000400000 */
        /* <DEDUP_REMOVED lines=127> */
[C---:B--2---:R-:W-:Y:S01]  /*132f0*/  FMUL R208, R0.reuse, R40 ;  /* 0x0000002800d07220 */ /* 0x044fe20000400000 */
        /* <DEDUP_REMOVED lines=126> */
[----:B------:R-:W-:Y:S01]  /*13ae0*/  FMUL R108, R0, R131 ;  /* 0x00000083006c7220 */ /* 0x000fe20000400000 */
[----:B------:R-:W-:Y:S01]  /*13af0*/  HFMA2 R0, -RZ, RZ, 1.443359375, -0.2030029296875 ;  /* 0x3dc6b27fff007431 */ /* 0x000fe200000001ff */
[----:B------:R-:W-:Y:S01]  /*13b00*/  F2FP.SATFINITE.E4M3.F32.PACK_AB_MERGE_C R43, R5, R4, RZ ;  /* 0x00000004052b723e */ /* 0x000fe200048070ff */
[----:B------:R-:W-:Y:S01]  /*13b10*/  IMAD R5, R214, UR5, RZ ;  /* 0x00000005d6057c24 */ /* 0x000fe2000f8e02ff */
[----:B------:R-:W-:Y:S01]  /*13b20*/  F2FP.SATFINITE.E4M3.F32.PACK_AB_MERGE_C R15, R15, R14, RZ ;  /* 0x0000000e0f0f723e */ /* 0x000fe200048070ff */
[----:B------:R-:W-:Y:S01]  /*13b30*/  USHF.R.S32.HI UR5, URZ, 0x1f, UR4 ;  /* 0x0000001fff057899 */ /* 0x000fe20008011404 */
[----:B------:R-:W-:-:S02]  /*13b40*/  F2FP.SATFINITE.E4M3.F32.PACK_AB_MERGE_C R14, R23, R22, RZ ;  /* 0x00000016170e723e */ /* 0x000fc400048070ff */
[----:B------:R-:W0:Y:S01]  /*13b50*/  LDC.64 R22, c[0x0][0x398] ;  /* 0x0000e600ff167b82 */ /* 0x000e220000000a00 */
[----:B------:R-:W-:Y:S01]  /*13b60*/  F2FP.SATFINITE.E4M3.F32.PACK_AB_MERGE_C R16, R17, R16, RZ ;  /* 0x000000101110723e */ /* 0x000fe200048070ff */
[----:B------:R-:W-:Y:S01]  /*13b70*/  FFMA.FTZ R0, R3, R0, -0.16845393180847167969 ;  /* 0xbe2c7f3003007423 */ /* 0x000fe20000010000 */
[----:B------:R-:W-:Y:S02]  /*13b80*/  @P2 MOV R17, 0x7f800000 ;  /* 0x7f80000000112802 */ /* 0x000fe40000000f00 */
[----:B------:R-:W-:Y:S01]  /*13b90*/  F2FP.SATFINITE.E4M3.F32.PACK_AB_MERGE_C R18, R19, R18, RZ ;  /* 0x000000121312723e */ /* 0x000fe200048070ff */
[----:B------:R-:W-:Y:S01]  /*13ba0*/  FFMA.FTZ R0, R3, R0, 0.1716887056827545166 ;  /* 0x3e2fcf2a03007423 */ /* 0x000fe20000010000 */
[----:B------:R-:W-:Y:S02]  /*13bb0*/  F2FP.SATFINITE.E4M3.F32.PACK_AB_MERGE_C R49, R11, R10, RZ ;  /* 0x0000000a0b31723e */ /* 0x000fe400048070ff */
[----:B------:R-:W-:Y:S01]  /*13bc0*/  F2FP.SATFINITE.E4M3.F32.PACK_AB_MERGE_C R51, R13, R12, RZ ;  /* 0x0000000c0d33723e */ /* 0x000fe200048070ff */
[----:B------:R-:W-:Y:S01]  /*13bd0*/  FFMA.FTZ R0, R3, R0, -0.17900948226451873779 ;  /* 0xbe374e4303007423 */ /* 0x000fe20000010000 */
[----:B------:R-:W-:-:S02]  /*13be0*/  FSETP.NEU.AND P3, PT, R132, RZ, PT ;  /* 0x000000ff8400720b */ /* 0x000fc40003f6d000 */
[----:B------:R-:W-:Y:S01]  /*13bf0*/  F2FP.SATFINITE.E4M3.F32.PACK_AB_MERGE_C R45, R7, R6, RZ ;  /* 0x00000006072d723e */ /* 0x000fe200048070ff */
[----:B------:R-:W-:Y:S01]  /*13c00*/  FFMA.FTZ R4, R3, R0, 0.20512372255325317383 ;  /* 0x3e520bf403047423 */ /* 0x000fe20000010000 */
[----:B------:R-:W-:Y:S02]  /*13c10*/  F2FP.SATFINITE.E4M3.F32.PACK_AB_MERGE_C R20, R21, R20, RZ ;  /* 0x000000141514723e */ /* 0x000fe400048070ff */
[----:B------:R-:W-:Y:S01]  /*13c20*/  F2FP.SATFINITE.E4M3.F32.PACK_AB_MERGE_C R13, R25, R24, RZ ;  /* 0x00000018190d723e */ /* 0x000fe200048070ff */
[----:B------:R-:W-:Y:S01]  /*13c30*/  FFMA.FTZ R4, R3, R4, -0.24046532809734344482 ;  /* 0xbe763c8b03047423 */ /* 0x000fe20000010004 */
[----:B------:R-:W-:Y:S02]  /*13c40*/  F2FP.SATFINITE.E4M3.F32.PACK_AB_MERGE_C R10, R31, R30, RZ ;  /* 0x0000001e1f0a723e */ /* 0x000fe400048070ff */
[----:B------:R-:W-:Y:S01]  /*13c50*/  PRMT R31, R43, 0x9910, RZ ;  /* 0x000099102b1f7816 */ /* 0x000fe200000000ff */
[----:B------:R-:W-:Y:S01]  /*13c60*/  FFMA.FTZ R4, R3, R4, 0.28857114911079406738 ;  /* 0x3e93bf9903047423 */ /* 0x000fe20000010004 */
[----:B------:R-:W-:-:S02]  /*13c70*/  F2FP.SATFINITE.E4M3.F32.PACK_AB_MERGE_C R47, R9, R8, RZ ;  /* 0x00000008092f723e */ /* 0x000fc400048070ff */
[----:B------:R-:W-:Y:S01]  /*13c80*/  F2FP.SATFINITE.E4M3.F32.PACK_AB_MERGE_C R12, R27, R26, RZ ;  /* 0x0000001a1b0c723e */ /* 0x000fe200048070ff */
[----:B------:R-:W-:Y:S01]  /*13c90*/  FFMA.FTZ R4, R3, R4, -0.36067417263984680176 ;  /* 0xbeb8aa4903047423 */ /* 0x000fe20000010004 */
[----:B------:R-:W-:Y:S02]  /*13ca0*/  F2FP.SATFINITE.E4M3.F32.PACK_AB_MERGE_C R8, R35, R34, RZ ;  /* 0x000000222308723e */ /* 0x000fe400048070ff */
[----:B------:R-:W-:Y:S01]  /*13cb0*/  F2FP.SATFINITE.E4M3.F32.PACK_AB_MERGE_C R11, R29, R28, RZ ;  /* 0x0000001c1d0b723e */ /* 0x000fe200048070ff */
[----:B------:R-:W-:Y:S01]  /*13cc0*/  FFMA.FTZ R4, R3, R4, 0.48089820146560668945 ;  /* 0x3ef6384a03047423 */ /* 0x000fe20000010004 */
[----:B------:R-:W-:Y:S02]  /*13cd0*/  PRMT R35, R45, 0x9910, RZ ;  /* 0x000099102d237816 */ /* 0x000fe400000000ff */
[----:B------:R-:W-:Y:S01]  /*13ce0*/  SHF.R.S32.HI R31, RZ, 0x8, R31 ;  /* 0x00000008ff1f7819 */ /* 0x000fe2000001141f */
[----:B------:R-:W-:Y:S01]  /*13cf0*/  FFMA.FTZ R4, R3, R4, -0.72134751081466674805 ;  /* 0xbf38aa3b03047423 */ /* 0x000fe20000010004 */
[----:B------:R-:W-:-:S02]  /*13d00*/  SHF.R.S32.HI R35, RZ, 0x8, R35 ;  /* 0x00000008ff237819 */ /* 0x000fc40000011423 */
[----:B------:R-:W-:Y:S01]  /*13d10*/  F2FP.SATFINITE.E4M3.F32.PACK_AB_MERGE_C R9, R33, R32, RZ ;  /* 0x000000202109723e */ /* 0x000fe200048070ff */
[----:B------:R-:W-:Y:S01]  /*13d20*/  FMUL R4, R3, R4 ;  /* 0x0000000403047220 */ /* 0x000fe20000400000 */
[----:B------:R-:W-:Y:S02]  /*13d30*/  F2FP.SATFINITE.E4M3.F32.PACK_AB_MERGE_C R7, R37, R36, RZ ;  /* 0x000000242507723e */ /* 0x000fe400048070ff */
[----:B------:R-:W-:Y:S01]  /*13d40*/  F2FP.SATFINITE.E4M3.F32.PACK_AB_MERGE_C R6, R39, R38, RZ ;  /* 0x000000262706723e */ /* 0x000fe200048070ff */
[----:B------:R-:W-:Y:S01]  /*13d50*/  FMUL R4, R3, R4 ;  /* 0x0000000403047220 */ /* 0x000fe20000400000 */
[----:B------:R-:W-:Y:S02]  /*13d60*/  F2FP.SATFINITE.E4M3.F32.PACK_AB_MERGE_C R208, R41, R208, RZ ;  /* 0x000000d029d0723e */ /* 0x000fe400048070ff */
[----:B------:R-:W-:Y:S01]  /*13d70*/  F2FP.SATFINITE.E4M3.F32.PACK_AB_MERGE_C R202, R55, R202, RZ ;  /* 0x000000ca37ca723e */ /* 0x000fe200048070ff */
[----:B------:R-:W-:Y:S01]  /*13d80*/  FFMA.FTZ R4, R3, 1.4426950216293334961, R4 ;  /* 0x3fb8aa3b03047823 */ /* 0x000fe20000010004 */
[----:B------:R-:W-:Y:S01]  /*13d90*/  F2FP.SATFINITE.E4M3.F32.PACK_AB_MERGE_C R200, R57, R200, RZ ;  /* 0x000000c839c8723e */ /* 0x000fe200048070ff */
[----:B------:R-:W2:Y:S01]  /*13da0*/  LDC R3, c[0x0][0x3e8] ;  /* 0x0000fa00ff037b82 */ /* 0x000ea20000000800 */
[----:B------:R-:W-:Y:S01]  /*13db0*/  F2FP.SATFINITE.E4M3.F32.PACK_AB_MERGE_C R198, R59, R198, RZ ;  /* 0x000000c63bc6723e */ /* 0x000fe200048070ff */
[----:B------:R-:W-:Y:S01]  /*13dc0*/  FADD R133, R133, R4 ;  /* 0x0000000485857221 */ /* 0x000fe20000000000 */
[----:B------:R-:W-:Y:S01]  /*13dd0*/  @P2 FFMA.FTZ R133, R132, R17, +INF ;  /* 0x7f80000084852423 */ /* 0x000fe20000010011 */
[----:B0-----:R-:W-:Y:S01]  /*13de0*/  IADD3 R4, P2, P4, R5, UR4, R22 ;  /* 0x0000000405047c10 */ /* 0x001fe2000fc5e016 */
[----:B------:R-:W0:Y:S01]  /*13df0*/  LDCU UR4, c[0x0][0x3ec] ;  /* 0x00007d80ff0477ac */ /* 0x000e220008000800 */
[----:B------:R-:W-:-:S02]  /*13e00*/  SHF.R.S32.HI R22, RZ, 0x1f, R5 ;  /* 0x0000001fff167819 */ /* 0x000fc40000011405 */
[----:B------:R-:W-:Y:S02]  /*13e10*/  FSEL R133, R133, -INF , P3 ;  /* 0xff80000085857808 */ /* 0x000fe40001800000 */
[----:B------:R-:W-:Y:S02]  /*13e20*/  IADD3.X R5, PT, PT, R22, UR5, R23, P2, P4 ;  /* 0x0000000516057c10 */ /* 0x000fe400097e8417 */
[----:B------:R-:W-:Y:S01]  /*13e30*/  F2FP.SATFINITE.E4M3.F32.PACK_AB_MERGE_C R196, R61, R196, RZ ;  /* 0x000000c43dc4723e */ /* 0x000fe200048070ff */
[----:B------:R-:W-:Y:S01]  /*13e40*/  FFMA R204, R133, 0.69314718246459960938, R2 ;  /* 0x3f31721885cc7823 */ /* 0x000fe20000000002 */
[----:B------:R-:W-:Y:S01]  /*13e50*/  PRMT R2, R47, 0x9910, RZ ;  /* 0x000099102f027816 */ /* 0x000fe200000000ff */
[----:B------:R3:W-:Y:S01]  /*13e60*/  STG.E.U8 desc[UR18][R4.64], R43 ;  /* 0x0000002b04007986 */ /* 0x0007e2000c101112 */
[----:B------:R-:W-:Y:S02]  /*13e70*/  F2FP.SATFINITE.E4M3.F32.PACK_AB_MERGE_C R194, R63, R194, RZ ;  /* 0x000000c23fc2723e */ /* 0x000fe400048070ff */
[----:B------:R-:W-:-:S02]  /*13e80*/  F2FP.SATFINITE.E4M3.F32.PACK_AB_MERGE_C R192, R65, R192, RZ ;  /* 0x000000c041c0723e */ /* 0x000fc400048070ff */
[----:B------:R-:W-:Y:S02]  /*13e90*/  F2FP.SATFINITE.E4M3.F32.PACK_AB_MERGE_C R190, R67, R190, RZ ;  /* 0x000000be43be723e */ /* 0x000fe400048070ff */
[----:B------:R-:W-:Y:S01]  /*13ea0*/  F2FP.SATFINITE.E4M3.F32.PACK_AB_MERGE_C R188, R69, R188, RZ ;  /* 0x000000bc45bc723e */ /* 0x000fe200048070ff */
[----:B0-----:R-:W-:Y:S01]  /*13eb0*/  UIMAD UR4, UR6, UR4, URZ ;  /* 0x00000004060472a4 */ /* 0x001fe2000f8e02ff */
[C---:B--2---:R-:W-:Y:S01]  /*13ec0*/  SHF.L.U32 R17, R3.reuse, 0x1, RZ ;  /* 0x0000000103117819 */ /* 0x044fe200000006ff */
[C---:B------:R-:W-:Y:S01]  /*13ed0*/  IMAD R19, R3.reuse, 0x3, RZ ;  /* 0x0000000303137824 */ /* 0x040fe200078e02ff */
[----:B------:R-:W-:Y:S01]  /*13ee0*/  IADD3 R22, P1, PT, R4, R3, RZ ;  /* 0x0000000304167210 */ /* 0x000fe20007f3e0ff */
[C---:B------:R-:W-:Y:S01]  /*13ef0*/  IMAD R37, R3.reuse, 0x31, RZ ;  /* 0x0000003103257824 */ /* 0x040fe200078e02ff */
[C---:B------:R-:W-:Y:S01]  /*13f00*/  SHF.L.U32 R21, R3.reuse, 0x2, RZ ;  /* 0x0000000203157819 */ /* 0x040fe200000006ff */
[----:B------:R-:W-:Y:S01]  /*13f10*/  IMAD R39, R3, 0x32, RZ ;  /* 0x0000003203277824 */ /* 0x000fe200078e02ff */
[-C--:B------:R-:W-:Y:S01]  /*13f20*/  IADD3 R24, P2, PT, R17, R4.reuse, RZ ;  /* 0x0000000411187210 */ /* 0x080fe20007f5e0ff */
[----:B------:R-:W-:Y:S01]  /*13f30*/  IMAD R41, R3, 0x33, RZ ;  /* 0x0000003303297824 */ /* 0x000fe200078e02ff */
[-C--:B------:R-:W-:Y:S01]  /*13f40*/  IADD3 R26, P3, PT, R19, R4.reuse, RZ ;  /* 0x00000004131a7210 */ /* 0x080fe20007f7e0ff */
[C---:B---3--:R-:W-:Y:S01]  /*13f50*/  IMAD R43, R3.reuse, 0x34, RZ ;  /* 0x00000034032b7824 */ /* 0x048fe200078e02ff */
[CC--:B------:R-:W-:Y:S01]  /*13f60*/  LEA.HI.X.SX32 R23, R3.reuse, R5.reuse, 0x1, P1 ;  /* 0x0000000503177211 */ /* 0x0c0fe200008f0eff */
[----:B------:R-:W-:Y:S01]  /*13f70*/  IMAD R53, R3, 0x39, RZ ;  /* 0x0000003903357824 */ /* 0x000fe200078e02ff */
[-C--:B------:R-:W-:Y:S01]  /*13f80*/  IADD3 R28, P1, PT, R21, R4.reuse, RZ ;  /* 0x00000004151c7210 */ /* 0x080fe20007f3e0ff */
[----:B------:R-:W-:Y:S01]  /*13f90*/  IMAD R55, R3, 0x3a, RZ ;  /* 0x0000003a03377824 */ /* 0x000fe200078e02ff */
[-C--:B------:R-:W-:Y:S01]  /*13fa0*/  LEA.HI.X.SX32 R25, R17, R5.reuse, 0x1, P2 ;  /* 0x0000000511197211 */ /* 0x080fe200010f0eff */
[----:B------:R-:W-:Y:S01]  /*13fb0*/  IMAD R17, R3, 0x5, RZ ;  /* 0x0000000503117824 */ /* 0x000fe200078e02ff */
[-C--:B------:R-:W-:Y:S01]  /*13fc0*/  LEA.HI.X.SX32 R27, R19, R5.reuse, 0x1, P3 ;  /* 0x00000005131b7211 */ /* 0x080fe200018f0eff */
[----:B------:R-:W-:Y:S01]  /*13fd0*/  IMAD R19, R3, 0x6, RZ ;  /* 0x0000000603137824 */ /* 0x000fe200078e02ff */
[-C--:B------:R-:W-:Y:S01]  /*13fe0*/  LEA.HI.X.SX32 R29, R21, R5.reuse, 0x1, P1 ;  /* 0x00000005151d7211 */ /* 0x080fe200008f0eff */
[----:B------:R0:W-:Y:S01]  /*13ff0*/  STG.E.U8 desc[UR18][R22.64], R31 ;  /* 0x0000001f16007986 */ /* 0x0001e2000c101112 */
[C---:B------:R-:W-:Y:S01]  /*14000*/  IMAD R21, R3.reuse, 0x7, RZ ;  /* 0x0000000703157824 */ /* 0x040fe200078e02ff */
[C---:B------:R-:W-:Y:S01]  /*14010*/  SHF.L.U32 R33, R3.reuse, 0x3, RZ ;  /* 0x0000000303217819 */ /* 0x040fe200000006ff */
[----:B------:R-:W-:Y:S01]  /*14020*/  IMAD R57, R3, 0x3b, RZ ;  /* 0x0000003b03397824 */ /* 0x000fe200078e02ff */
[----:B------:R2:W-:Y:S01]  /*14030*/  STG.E.U8 desc[UR18][R24.64], R45 ;  /* 0x0000002d18007986 */ /* 0x0005e2000c101112 */
[----:B------:R-:W-:Y:S01]  /*14040*/  IADD3 R30, P2, PT, R19, R4, RZ ;  /* 0x00000004131e7210 */ /* 0x000fe20007f5e0ff */
[----:B------:R-:W-:Y:S01]  /*14050*/  IMAD R59, R3, 0x3c, RZ ;  /* 0x0000003c033b7824 */ /* 0x000fe200078e02ff */
[----:B------:R-:W-:Y:S01]  /*14060*/  F2FP.SATFINITE.E4M3.F32.PACK_AB_MERGE_C R186, R71, R186, RZ ;  /* 0x000000ba47ba723e */ /* 0x000fe200048070ff */
[----:B------:R3:W-:Y:S01]  /*14070*/  STG.E.U8 desc[UR18][R26.64], R35 ;  /* 0x000000231a007986 */ /* 0x0007e2000c101112 */
[----:B------:R-:W-:Y:S01]  /*14080*/  F2FP.SATFINITE.E4M3.F32.PACK_AB_MERGE_C R184, R73, R184, RZ ;  /* 0x000000b849b8723e */ /* 0x000fe200048070ff */
[----:B------:R-:W-:Y:S01]  /*14090*/  IMAD R61, R3, 0x3d, RZ ;  /* 0x0000003d033d7824 */ /* 0x000fe200078e02ff */
[----:B------:R-:W-:Y:S01]  /*140a0*/  F2FP.SATFINITE.E4M3.F32.PACK_AB_MERGE_C R0, R75, R74, RZ ;  /* 0x0000004a4b00723e */ /* 0x000fe200048070ff */
[----:B------:R4:W-:Y:S01]  /*140b0*/  STG.E.U8 desc[UR18][R28.64], R47 ;  /* 0x0000002f1c007986 */ /* 0x0009e2000c101112 */
[-C--:B0-----:R-:W-:Y:S01]  /*140c0*/  IADD3 R22, P1, PT, R17, R4.reuse, RZ ;  /* 0x0000000411167210 */ /* 0x081fe20007f3e0ff */
[----:B------:R-:W-:Y:S01]  /*140d0*/  IMAD R63, R3, 0x3e, RZ ;  /* 0x0000003e033f7824 */ /* 0x000fe200078e02ff */
[-C--:B------:R-:W-:Y:S01]  /*140e0*/  LEA.HI.X.SX32 R31, R19, R5.reuse, 0x1, P2 ;  /* 0x00000005131f7211 */ /* 0x080fe200010f0eff */
[----:B------:R-:W-:Y:S01]  /*140f0*/  IMAD R19, R3, 0xa, RZ ;  /* 0x0000000a03137824 */ /* 0x000fe200078e02ff */
[-C--:B--2---:R-:W-:Y:S01]  /*14100*/  IADD3 R24, P3, PT, R21, R4.reuse, RZ ;  /* 0x0000000415187210 */ /* 0x084fe20007f7e0ff */
[----:B------:R-:W-:Y:S01]  /*14110*/  IMAD R45, R3, 0x35, RZ ;  /* 0x00000035032d7824 */ /* 0x000fe200078e02ff */
[-C--:B------:R-:W-:Y:S01]  /*14120*/  LEA.HI.X.SX32 R23, R17, R5.reuse, 0x1, P1 ;  /* 0x0000000511177211 */ /* 0x080fe200008f0eff */
[----:B------:R-:W-:Y:S01]  /*14130*/  IMAD R17, R3, 0x9, RZ ;  /* 0x0000000903117824 */ /* 0x000fe200078e02ff */
[----:B---3--:R-:W-:Y:S01]  /*14140*/  PRMT R35, R49, 0x9910, RZ ;  /* 0x0000991031237816 */ /* 0x008fe200000000ff */
[----:B------:R-:W-:Y:S01]  /*14150*/  IMAD R65, R3, 0x3f, RZ ;  /* 0x0000003f03417824 */ /* 0x000fe200078e02ff */
[-C--:B------:R-:W-:Y:S01]  /*14160*/  IADD3 R26, P1, PT, R33, R4.reuse, RZ ;  /* 0x00000004211a7210 */ /* 0x080fe20007f3e0ff */
[C---:B----4-:R-:W-:Y:S01]  /*14170*/  IMAD R47, R3.reuse, 0x36, RZ ;  /* 0x00000036032f7824 */ /* 0x050fe200078e02ff */
[----:B------:R-:W-:Y:S01]  /*14180*/  SHF.R.S32.HI R29, RZ, 0x8, R2 ;  /* 0x00000008ff1d7819 */ /* 0x000fe20000011402 */
[----:B------:R-:W-:Y:S01]  /*14190*/  IMAD R69, R3, 0x41, RZ ;  /* 0x0000004103457824 */ /* 0x000fe200078e02ff */
[-C--:B------:R-:W-:Y:S01]  /*141a0*/  LEA.HI.X.SX32 R25, R21, R5.reuse, 0x1, P3 ;  /* 0x0000000515197211 */ /* 0x080fe200018f0eff */
[----:B------:R-:W-:Y:S01]  /*141b0*/  IMAD R21, R3, 0xb, RZ ;  /* 0x0000000b03157824 */ /* 0x000fe200078e02ff */
[----:B------:R-:W-:Y:S01]  /*141c0*/  SHF.R.S32.HI R35, RZ, 0x8, R35 ;  /* 0x00000008ff237819 */ /* 0x000fe20000011423 */
[----:B------:R0:W-:Y:S01]  /*141d0*/  STG.E.U8 desc[UR18][R22.64], R29 ;  /* 0x0000001d16007986 */ /* 0x0001e2000c101112 */
[----:B------:R-:W-:Y:S01]  /*141e0*/  LEA.HI.X.SX32 R27, R33, R5, 0x1, P1 ;  /* 0x00000005211b7211 */ /* 0x000fe200008f0eff */
[----:B------:R-:W-:Y:S01]  /*141f0*/  IMAD R33, R3, 0xc, RZ ;  /* 0x0000000c03217824 */ /* 0x000fe200078e02ff */
[----:B------:R-:W-:Y:S01]  /*14200*/  PRMT R2, R51, 0x9910, RZ ;  /* 0x0000991033027816 */ /* 0x000fe200000000ff */
[----:B------:R2:W-:Y:S01]  /*14210*/  STG.E.U8 desc[UR18][R30.64], R49 ;  /* 0x000000311e007986 */ /* 0x0005e2000c101112 */
[-C--:B------:R-:W-:Y:S01]  /*14220*/  IADD3 R28, P2, PT, R19, R4.reuse, RZ ;  /* 0x00000004131c7210 */ /* 0x080fe20007f5e0ff */
[C---:B------:R-:W-:Y:S01]  /*14230*/  IMAD R71, R3.reuse, 0x42, RZ ;  /* 0x0000004203477824 */ /* 0x040fe200078e02ff */
[----:B------:R-:W-:Y:S01]  /*14240*/  F2FP.SATFINITE.E4M3.F32.PACK_AB_MERGE_C R187, R108, R187, RZ ;  /* 0x000000bb6cbb723e */ /* 0x000fe200048070ff */
[----:B------:R3:W-:Y:S01]  /*14250*/  STG.E.U8 desc[UR18][R24.64], R35 ;  /* 0x0000002318007986 */ /* 0x0007e2000c101112 */
[C---:B------:R-:W-:Y:S01]  /*14260*/  SHF.L.U32 R67, R3.reuse, 0x6, RZ ;  /* 0x0000000603437819 */ /* 0x040fe200000006ff */
        /* <DEDUP_REMOVED lines=22> */
[C---:B------:R-:W-:Y:S01]  /*143d0*/  IMAD R81, R3.reuse, 0x47, RZ ;  /* 0x0000004703517824 */ /* 0x040fe200078e02ff */
[----:B------:R-:W-:Y:S01]  /*143e0*/  PRMT R2, R16, 0x9910, RZ ;  /* 0x0000991010027816 */ /* 0x000fe200000000ff */
[----:B------:R2:W-:Y:S01]  /*143f0*/  STG.E.U8 desc[UR18][R28.64], R15 ;  /* 0x0000000f1c007986 */ /* 0x0005e2000c101112 */
[C---:B------:R-:W-:Y:S01]  /*14400*/  SHF.L.U32 R33, R3.reuse, 0x4, RZ ;  /* 0x0000000403217819 */ /* 0x040fe200000006ff */
[----:B------:R-:W-:Y:S01]  /*14410*/  IMAD R83, R3, 0x48, RZ ;  /* 0x0000004803537824 */ /* 0x000fe200078e02ff */
[-C--:B------:R-:W-:Y:S01]  /*14420*/  IADD3 R26, P2, PT, R19, R4.reuse, RZ ;  /* 0x00000004131a7210 */ /* 0x080fe20007f5e0ff */
[----:B------:R3:W-:Y:S01]  /*14430*/  STG.E.U8 desc[UR18][R30.64], R35 ;  /* 0x000000231e007986 */ /* 0x0007e2000c101112 */
[C---:B------:R-:W-:Y:S01]  /*14440*/  IMAD R85, R3.reuse, 0x49, RZ ;  /* 0x0000004903557824 */ /* 0x040fe200078e02ff */
[----:B------:R-:W-:Y:S01]  /*14450*/  F2FP.SATFINITE.E4M3.F32.PACK_AB_MERGE_C R185, R42, R185, RZ ;  /* 0x000000b92ab9723e */ /* 0x000fe200048070ff */
[----:B------:R-:W-:Y:S01]  /*14460*/  IMAD R87, R3, 0x4a, RZ ;  /* 0x0000004a03577824 */ /* 0x000fe200078e02ff */
[-C--:B0-----:R-:W-:Y:S01]  /*14470*/  IADD3 R22, P1, PT, R17, R4.reuse, RZ ;  /* 0x0000000411167210 */ /* 0x081fe20007f3e0ff */
[----:B------:R0:W-:Y:S01]  /*14480*/  STG.E.U8 desc[UR18][R24.64], R16 ;  /* 0x0000001018007986 */ /* 0x0001e2000c101112 */
[-C--:B------:R-:W-:Y:S01]  /*14490*/  LEA.HI.X.SX32 R27, R19, R5.reuse, 0x1, P2 ;  /* 0x00000005131b7211 */ /* 0x080fe200010f0eff */
[----:B------:R-:W-:Y:S01]  /*144a0*/  IMAD R19, R3, 0x12, RZ ;  /* 0x0000001203137824 */ /* 0x000fe200078e02ff */
[-C--:B--2---:R-:W-:Y:S01]  /*144b0*/  IADD3 R28, P3, PT, R21, R4.reuse, RZ ;  /* 0x00000004151c7210 */ /* 0x084fe20007f7e0ff */
[----:B------:R-:W-:Y:S01]  /*144c0*/  IMAD R15, R3, 0x11, RZ ;  /* 0x00000011030f7824 */ /* 0x000fe200078e02ff */
[-C--:B------:R-:W-:Y:S01]  /*144d0*/  LEA.HI.X.SX32 R23, R17, R5.reuse, 0x1, P1 ;  /* 0x0000000511177211 */ /* 0x080fe200008f0eff */
[C---:B------:R-:W-:Y:S01]  /*144e0*/  IMAD R89, R3.reuse, 0x4b, RZ ;  /* 0x0000004b03597824 */ /* 0x040fe200078e02ff */
[----:B---3--:R-:W-:Y:S01]  /*144f0*/  PRMT R35, R18, 0x9910, RZ ;  /* 0x0000991012237816 */ /* 0x008fe200000000ff */
[----:B------:R-:W-:Y:S01]  /*14500*/  IMAD R31, R3, 0x14, RZ ;  /* 0x00000014031f7824 */ /* 0x000fe200078e02ff */
[-C--:B------:R-:W-:Y:S01]  /*14510*/  LEA.HI.X.SX32 R29, R21, R5.reuse, 0x1, P3 ;  /* 0x00000005151d7211 */ /* 0x080fe200018f0eff */
[C---:B------:R-:W-:Y:S01]  /*14520*/  IMAD R21, R3.reuse, 0x13, RZ ;  /* 0x0000001303157824 */ /* 0x040fe200078e02ff */
[----:B------:R-:W-:Y:S01]  /*14530*/  SHF.R.S32.HI R35, RZ, 0x8, R35 ;  /* 0x00000008ff237819 */ /* 0x000fe20000011423 */
[C---:B------:R-:W-:Y:S01]  /*14540*/  IMAD R91, R3.reuse, 0x4c, RZ ;  /* 0x0000004c035b7824 */ /* 0x040fe200078e02ff */
[----:B0-----:R-:W-:Y:S01]  /*14550*/  SHF.R.S32.HI R25, RZ, 0x8, R2 ;  /* 0x00000008ff197819 */ /* 0x001fe20000011402 */
[----:B------:R-:W-:Y:S01]  /*14560*/  IMAD R93, R3, 0x4d, RZ ;  /* 0x0000004d035d7824 */ /* 0x000fe200078e02ff */
[-C--:B------:R-:W-:Y:S01]  /*14570*/  IADD3 R16, P1, PT, R33, R4.reuse, RZ ;  /* 0x0000000421107210 */ /* 0x080fe20007f3e0ff */
[----:B------:R-:W-:Y:S01]  /*14580*/  IMAD R95, R3, 0x4e, RZ ;  /* 0x0000004e035f7824 */ /* 0x000fe200078e02ff */
[-C--:B------:R-:W-:Y:S01]  /*14590*/  IADD3 R24, P2, PT, R19, R4.reuse, RZ ;  /* 0x0000000413187210 */ /* 0x080fe20007f5e0ff */
[----:B------:R0:W-:Y:S01]  /*145a0*/  STG.E.U8 desc[UR18][R22.64], R25 ;  /* 0x0000001916007986 */ /* 0x0001e2000c101112 */
[----:B------:R-:W-:Y:S01]  /*145b0*/  LEA.HI.X.SX32 R17, R33, R5, 0x1, P1 ;  /* 0x0000000521117211 */ /* 0x000fe200008f0eff */
[----:B------:R-:W-:Y:S01]  /*145c0*/  IMAD R97, R3, 0x4f, RZ ;  /* 0x0000004f03617824 */ /* 0x000fe200078e02ff */
[----:B------:R-:W-:Y:S01]  /*145d0*/  PRMT R33, R20, 0x9910, RZ ;  /* 0x0000991014217816 */ /* 0x000fe200000000ff */
[----:B------:R2:W-:Y:S01]  /*145e0*/  STG.E.U8 desc[UR18][R26.64], R18 ;  /* 0x000000121a007986 */ /* 0x0005e2000c101112 */
[----:B------:R-:W-:Y:S01]  /*145f0*/  PRMT R2, R13, 0x9910, RZ ;  /* 0x000099100d027816 */ /* 0x000fe200000000ff */
[C---:B------:R-:W-:Y:S01]  /*14600*/  IMAD R99, R3.reuse, 0x50, RZ ;  /* 0x0000005003637824 */ /* 0x040fe200078e02ff */
[----:B------:R-:W-:Y:S01]  /*14610*/  SHF.R.S32.HI R33, RZ, 0x8, R33 ;  /* 0x00000008ff217819 */ /* 0x000fe20000011421 */
        /* <DEDUP_REMOVED lines=14> */
[----:B------:R-:W-:Y:S01]  /*14700*/  LEA.HI.X.SX32 R19, R21, R5, 0x1, P3 ;  /* 0x0000000515137211 */ /* 0x000fe200018f0eff */
[----:B------:R2:W-:Y:S01]  /*14710*/  STG.E.U8 desc[UR18][R22.64], R33 ;  /* 0x0000002116007986 */ /* 0x0005e2000c101112 */
[----:B------:R-:W-:Y:S01]  /*14720*/  SHF.R.S32.HI R35, RZ, 0x8, R35 ;  /* 0x00000008ff237819 */ /* 0x000fe20000011423 */
[----:B------:R-:W-:Y:S01]  /*14730*/  IMAD R110, R3, 0x54, RZ ;  /* 0x00000054036e7824 */ /* 0x000fe200078e02ff */
[-C--:B0-----:R-:W-:Y:S01]  /*14740*/  IADD3 R16, P1, PT, R31, R4.reuse, RZ ;  /* 0x000000041f107210 */ /* 0x081fe20007f3e0ff */
[----:B------:R0:W-:Y:S01]  /*14750*/  STG.E.U8 desc[UR18][R24.64], R14 ;  /* 0x0000000e18007986 */ /* 0x0001e2000c101112 */
[C---:B------:R-:W-:Y:S01]  /*14760*/  IMAD R112, R3.reuse, 0x55, RZ ;  /* 0x0000005503707824 */ /* 0x040fe200078e02ff */
[----:B------:R-:W-:Y:S01]  /*14770*/  F2FP.SATFINITE.E4M3.F32.PACK_AB_MERGE_C R199, R46, R199, RZ ;  /* 0x000000c72ec7723e */ /* 0x000fe200048070ff */
[----:B------:R-:W-:Y:S01]  /*14780*/  IMAD R114, R3, 0x56, RZ ;  /* 0x0000005603727824 */ /* 0x000fe200078e02ff */
[-C--:B------:R-:W-:Y:S01]  /*14790*/  LEA.HI.X.SX32 R17, R31, R5.reuse, 0x1, P1 ;  /* 0x000000051f117211 */ /* 0x080fe200008f0eff */
[----:B------:R-:W-:Y:S01]  /*147a0*/  IMAD R31, R3, 0x18, RZ ;  /* 0x00000018031f7824 */ /* 0x000fe200078e02ff */
[-C--:B------:R-:W-:Y:S01]  /*147b0*/  IADD3 R20, P1, PT, R15, R4.reuse, RZ ;  /* 0x000000040f147210 */ /* 0x080fe20007f3e0ff */
[----:B------:R3:W-:Y:S01]  /*147c0*/  STG.E.U8 desc[UR18][R18.64], R35 ;  /* 0x0000002312007986 */ /* 0x0007e2000c101112 */
[-C--:B--2---:R-:W-:Y:S01]  /*147d0*/  IADD3 R22, P2, PT, R27, R4.reuse, RZ ;  /* 0x000000041b167210 */ /* 0x084fe20007f5e0ff */
[----:B------:R-:W-:Y:S01]  /*147e0*/  IMAD R105, R3, 0x57, RZ ;  /* 0x0000005703697824 */ /* 0x000fe200078e02ff */
[-C--:B------:R-:W-:Y:S01]  /*147f0*/  LEA.HI.X.SX32 R21, R15, R5.reuse, 0x1, P1 ;  /* 0x000000050f157211 */ /* 0x080fe200008f0eff */
[----:B------:R2:W-:Y:S01]  /*14800*/  STG.E.U8 desc[UR18][R16.64], R13 ;  /* 0x0000000d10007986 */ /* 0x0005e2000c101112 */
[-C--:B0-----:R-:W-:Y:S01]  /*14810*/  IADD3 R14, P3, PT, R29, R4.reuse, RZ ;  /* 0x000000041d0e7210 */ /* 0x081fe20007f7e0ff */
[C---:B------:R-:W-:Y:S01]  /*14820*/  IMAD R25, R3.reuse, 0x1a, RZ ;  /* 0x0000001a03197824 */ /* 0x040fe200078e02ff */
[----:B------:R-:W-:Y:S01]  /*14830*/  PRMT R33, R12, 0x9910, RZ ;  /* 0x000099100c217816 */ /* 0x000fe200000000ff */
[----:B------:R-:W-:Y:S01]  /*14840*/  IMAD R107, R3, 0x58, RZ ;  /* 0x00000058036b7824 */ /* 0x000fe200078e02ff */
[-C--:B------:R-:W-:Y:S01]  /*14850*/  LEA.HI.X.SX32 R23, R27, R5.reuse, 0x1, P2 ;  /* 0x000000051b177211 */ /* 0x080fe200010f0eff */
[----:B------:R-:W-:Y:S01]  /*14860*/  IMAD R27, R3, 0x1b, RZ ;  /* 0x0000001b031b7824 */ /* 0x000fe200078e02ff */
[-C--:B------:R-:W-:Y:S01]  /*14870*/  LEA.HI.X.SX32 R15, R29, R5.reuse, 0x1, P3 ;  /* 0x000000051d0f7211 */ /* 0x080fe200018f0eff */
[C---:B------:R-:W-:Y:S01]  /*14880*/  IMAD R29, R3.reuse, 0x1c, RZ ;  /* 0x0000001c031d7824 */ /* 0x040fe200078e02ff */
[----:B---3--:R-:W-:Y:S01]  /*14890*/  SHF.R.S32.HI R19, RZ, 0x8, R2 ;  /* 0x00000008ff137819 */ /* 0x008fe20000011402 */
[C---:B------:R-:W-:Y:S01]  /*148a0*/  IMAD R35, R3.reuse, 0x30, RZ ;  /* 0x0000003003237824 */ /* 0x040fe200078e02ff */
[----:B------:R-:W-:Y:S01]  /*148b0*/  SHF.R.S32.HI R33, RZ, 0x8, R33 ;  /* 0x00000008ff217819 */ /* 0x000fe20000011421 */
[----:B--2---:R-:W-:Y:S01]  /*148c0*/  IMAD R13, R3, 0x19, RZ ;  /* 0x00000019030d7824 */ /* 0x004fe200078e02ff */
[-C--:B------:R-:W-:Y:S01]  /*148d0*/  IADD3 R16, P1, PT, R31, R4.reuse, RZ ;  /* 0x000000041f107210 */ /* 0x080fe20007f3e0ff */
[----:B------:R0:W-:Y:S01]  /*148e0*/  STG.E.U8 desc[UR18][R20.64], R19 ;  /* 0x0000001314007986 */ /* 0x0001e2000c101112 */
[----:B------:R-:W-:Y:S01]  /*148f0*/  PRMT R2, R11, 0x9910, RZ ;  /* 0x000099100b027816 */ /* 0x000fe200000000ff */
[----:B------:R-:W-:Y:S01]  /*14900*/  IMAD R109, R3, 0x59, RZ ;  /* 0x00000059036d7824 */ /* 0x000fe200078e02ff */
[----:B------:R-:W-:Y:S01]  /*14910*/  LEA.HI.X.SX32 R17, R31, R5, 0x1, P1 ;  /* 0x000000051f117211 */ /* 0x000fe200008f0eff */
[----:B------:R2:W-:Y:S01]  /*14920*/  STG.E.U8 desc[UR18][R22.64], R12 ;  /* 0x0000000c16007986 */ /* 0x0005e2000c101112 */
[-C--:B------:R-:W-:Y:S01]  /*14930*/  IADD3 R18, P1, PT, R13, R4.reuse, RZ ;  /* 0x000000040d127210 */ /* 0x080fe20007f3e0ff */
[C---:B------:R-:W-:Y:S01]  /*14940*/  IMAD R111, R3.reuse, 0x5a, RZ ;  /* 0x0000005a036f7824 */ /* 0x040fe200078e02ff */
[----:B------:R-:W-:Y:S01]  /*14950*/  PRMT R31, R10, 0x9910, RZ ;  /* 0x000099100a1f7816 */ /* 0x000fe200000000ff */
        /* <DEDUP_REMOVED lines=11> */
[----:B------:R-:W-:Y:S01]  /*14a10*/  IMAD R25, R3, 0x1f, RZ ;  /* 0x0000001f03197824 */ /* 0x000fe200078e02ff */
[-C--:B---3--:R-:W-:Y:S01]  /*14a20*/  IADD3 R14, P1, PT, R29, R4.reuse, RZ ;  /* 0x000000041d0e7210 */ /* 0x088fe20007f3e0ff */
[----:B------:R-:W-:Y:S01]  /*14a30*/  IMAD R33, R3, 0x2f, RZ ;  /* 0x0000002f03217824 */ /* 0x000fe200078e02ff */
[-C--:B------:R-:W-:Y:S01]  /*14a40*/  LEA.HI.X.SX32 R13, R27, R5.reuse, 0x1, P3 ;  /* 0x000000051b0d7211 */ /* 0x080fe200018f0eff */
[C---:B------:R-:W-:Y:S01]  /*14a50*/  IMAD R119, R3.reuse, 0x5e, RZ ;  /* 0x0000005e03777824 */ /* 0x040fe200078e02ff */
[----:B------:R-:W-:Y:S01]  /*14a60*/  SHF.R.S32.HI R31, RZ, 0x8, R31 ;  /* 0x00000008ff1f7819 */ /* 0x000fe2000001141f */
[C---:B0-----:R-:W-:Y:S01]  /*14a70*/  IMAD R11, R3.reuse, 0x1d, RZ ;  /* 0x0000001d030b7824 */ /* 0x041fe200078e02ff */
[----:B------:R-:W-:Y:S01]  /*14a80*/  SHF.R.S32.HI R17, RZ, 0x8, R2 ;  /* 0x00000008ff117819 */ /* 0x000fe20000011402 */
[----:B------:R-:W-:Y:S01]  /*14a90*/  IMAD R121, R3, 0x5f, RZ ;  /* 0x0000005f03797824 */ /* 0x000fe200078e02ff */
[----:B------:R-:W-:Y:S01]  /*14aa0*/  LEA.HI.X.SX32 R15, R29, R5, 0x1, P1 ;  /* 0x000000051d0f7211 */ /* 0x000fe200008f0eff */
[----:B------:R-:W-:Y:S01]  /*14ab0*/  IMAD R123, R3, 0x60, RZ ;  /* 0x00000060037b7824 */ /* 0x000fe200078e02ff */
[-C--:B------:R-:W-:Y:S01]  /*14ac0*/  IADD3 R16, P1, PT, R11, R4.reuse, RZ ;  /* 0x000000040b107210 */ /* 0x080fe20007f3e0ff */
[----:B------:R0:W-:Y:S01]  /*14ad0*/  STG.E.U8 desc[UR18][R18.64], R17 ;  /* 0x0000001112007986 */ /* 0x0001e2000c101112 */
[C---:B------:R-:W-:Y:S01]  /*14ae0*/  SHF.L.U32 R27, R3.reuse, 0x5, RZ ;  /* 0x00000005031b7819 */ /* 0x040fe200000006ff */
[----:B------:R-:W-:Y:S01]  /*14af0*/  IMAD R125, R3, 0x61, RZ ;  /* 0x00000061037d7824 */ /* 0x000fe200078e02ff */
[----:B------:R-:W-:Y:S01]  /*14b00*/  PRMT R2, R9, 0x9910, RZ ;  /* 0x0000991009027816 */ /* 0x000fe200000000ff */
[----:B------:R2:W-:Y:S01]  /*14b10*/  STG.E.U8 desc[UR18][R20.64], R10 ;  /* 0x0000000a14007986 */ /* 0x0005e2000c101112 */
[----:B------:R-:W-:Y:S01]  /*14b20*/  PRMT R29, R8, 0x9910, RZ ;  /* 0x00009910081d7816 */ /* 0x000fe200000000ff */
[C---:B------:R-:W-:Y:S01]  /*14b30*/  IMAD R127, R3.reuse, 0x62, RZ ;  /* 0x00000062037f7824 */ /* 0x040fe200078e02ff */
[----:B------:R-:W-:Y:S01]  /*14b40*/  F2FP.SATFINITE.E4M3.F32.PACK_AB_MERGE_C R207, R50, R207, RZ ;  /* 0x000000cf32cf723e */ /* 0x000fe200048070ff */
[----:B------:R3:W-:Y:S01]  /*14b50*/  STG.E.U8 desc[UR18][R12.64], R31 ;  /* 0x0000001f0c007986 */ /* 0x0007e2000c101112 */
[----:B------:R-:W-:Y:S01]  /*14b60*/  SHF.R.S32.HI R29, RZ, 0x8, R29 ;  /* 0x00000008ff1d7819 */ /* 0x000fe2000001141d */
[----:B------:R-:W-:Y:S01]  /*14b70*/  IMAD R129, R3, 0x63, RZ ;  /* 0x0000006303817824 */ /* 0x000fe200078e02ff */
[----:B------:R-:W-:Y:S01]  /*14b80*/  F2FP.SATFINITE.E4M3.F32.PACK_AB_MERGE_C R251, R52, R251, RZ ;  /* 0x000000fb34fb723e */ /* 0x000fe200048070ff */
[----:B------:R4:W-:Y:S01]  /*14b90*/  STG.E.U8 desc[UR18][R14.64], R9 ;  /* 0x000000090e007986 */ /* 0x0009e2000c101112 */
[-C--:B0-----:R-:W-:Y:S01]  /*14ba0*/  LEA.HI.X.SX32 R17, R11, R5.reuse, 0x1, P1 ;  /* 0x000000050b117211 */ /* 0x081fe200008f0eff */
[----:B------:R-:W-:Y:S01]  /*14bb0*/  IMAD R131, R3, 0x64, RZ ;  /* 0x0000006403837824 */ /* 0x000fe200078e02ff */
[-C--:B------:R-:W-:Y:S01]  /*14bc0*/  IADD3 R18, P2, PT, R23, R4.reuse, RZ ;  /* 0x0000000417127210 */ /* 0x080fe20007f5e0ff */
[----:B--2---:R-:W-:Y:S01]  /*14bd0*/  IMAD R21, R3, 0x22, RZ ;  /* 0x0000002203157824 */ /* 0x004fe200078e02ff */
[-C--:B------:R-:W-:Y:S01]  /*14be0*/  IADD3 R10, P3, PT, R25, R4.reuse, RZ ;  /* 0x00000004190a7210 */ /* 0x080fe20007f7e0ff */
[----:B------:R-:W-:Y:S01]  /*14bf0*/  IMAD R133, R3, 0x65, RZ ;  /* 0x0000006503857824 */ /* 0x000fe200078e02ff */
[-C--:B------:R-:W-:Y:S01]  /*14c00*/  LEA.HI.X.SX32 R19, R23, R5.reuse, 0x1, P2 ;  /* 0x0000000517137211 */ /* 0x080fe200010f0eff */
[----:B------:R-:W-:Y:S01]  /*14c10*/  IMAD R23, R3, 0x23, RZ ;  /* 0x0000002303177824 */ /* 0x000fe200078e02ff */
[-C--:B---3--:R-:W-:Y:S01]  /*14c20*/  IADD3 R12, P1, PT, R27, R4.reuse, RZ ;  /* 0x000000041b0c7210 */ /* 0x088fe20007f3e0ff */
[----:B------:R-:W-:Y:S01]  /*14c30*/  IMAD R135, R3, 0x66, RZ ;  /* 0x0000006603877824 */ /* 0x000fe200078e02ff */
[-C--:B------:R-:W-:Y:S01]  /*14c40*/  LEA.HI.X.SX32 R11, R25, R5.reuse, 0x1, P3 ;  /* 0x00000005190b7211 */ /* 0x080fe200018f0eff */
[C---:B----4-:R-:W-:Y:S01]  /*14c50*/  IMAD R9, R3.reuse, 0x21, RZ ;  /* 0x0000002103097824 */ /* 0x050fe200078e02ff */
[----:B------:R-:W-:Y:S01]  /*14c60*/  SHF.R.S32.HI R15, RZ, 0x8, R2 ;  /* 0x00000008ff0f7819 */ /* 0x000fe20000011402 */
[----:B------:R-:W-:Y:S01]  /*14c70*/  IMAD R25, R3, 0x24, RZ ;  /* 0x0000002403197824 */ /* 0x000fe200078e02ff */
[----:B------:R-:W-:Y:S01]  /*14c80*/  LEA.HI.X.SX32 R13, R27, R5, 0x1, P1 ;  /* 0x000000051b0d7211 */ /* 0x000fe200008f0eff */
[----:B------:R-:W-:Y:S01]  /*14c90*/  IMAD R137, R3, 0x67, RZ ;  /* 0x0000006703897824 */ /* 0x000fe200078e02ff */
[----:B------:R-:W-:Y:S01]  /*14ca0*/  PRMT R27, R7, 0x9910, RZ ;  /* 0x00009910071b7816 */ /* 0x000fe200000000ff */
[----:B------:R0:W-:Y:S01]  /*14cb0*/  STG.E.U8 desc[UR18][R16.64], R15 ;  /* 0x0000000f10007986 */ /* 0x0001e2000c101112 */
[-C--:B------:R-:W-:Y:S01]  /*14cc0*/  IADD3 R14, P1, PT, R9, R4.reuse, RZ ;  /* 0x00000004090e7210 */ /* 0x080fe20007f3e0ff */
[C---:B------:R-:W-:Y:S01]  /*14cd0*/  IMAD R139, R3.reuse, 0x68, RZ ;  /* 0x00000068038b7824 */ /* 0x040fe200078e02ff */
[----:B------:R-:W-:Y:S01]  /*14ce0*/  SHF.R.S32.HI R27, RZ, 0x8, R27 ;  /* 0x00000008ff1b7819 */ /* 0x000fe2000001141b */
        /* <DEDUP_REMOVED lines=9> */
[-C--:B0-----:R-:W-:Y:S01]  /*14d80*/  IADD3 R16, P2, PT, R21, R4.reuse, RZ ;  /* 0x0000000415107210 */ /* 0x081fe20007f5e0ff */
[----:B------:R-:W-:Y:S01]  /*14d90*/  IMAD R145, R3, 0x6b, RZ ;  /* 0x0000006b03917824 */ /* 0x000fe200078e02ff */
[-C--:B------:R-:W-:Y:S01]  /*14da0*/  LEA.HI.X.SX32 R15, R9, R5.reuse, 0x1, P1 ;  /* 0x00000005090f7211 */ /* 0x080fe200008f0eff */
[----:B--2---:R-:W-:Y:S01]  /*14db0*/  IMAD R19, R3, 0x27, RZ ;  /* 0x0000002703137824 */ /* 0x004fe200078e02ff */
[-C--:B------:R-:W-:Y:S01]  /*14dc0*/  IADD3 R8, P3, PT, R23, R4.reuse, RZ ;  /* 0x0000000417087210 */ /* 0x080fe20007f7e0ff */
[----:B------:R-:W-:Y:S01]  /*14dd0*/  IMAD R147, R3, 0x6c, RZ ;  /* 0x0000006c03937824 */ /* 0x000fe200078e02ff */
[-C--:B------:R-:W-:Y:S01]  /*14de0*/  LEA.HI.X.SX32 R17, R21, R5.reuse, 0x1, P2 ;  /* 0x0000000515117211 */ /* 0x080fe200010f0eff */
[----:B------:R0:W-:Y:S01]  /*14df0*/  STG.E.U8 desc[UR18][R14.64], R27 ;  /* 0x0000001b0e007986 */ /* 0x0001e2000c101112 */
[-C--:B---3--:R-:W-:Y:S01]  /*14e00*/  IADD3 R10, P1, PT, R25, R4.reuse, RZ ;  /* 0x00000004190a7210 */ /* 0x088fe20007f3e0ff */
[----:B------:R-:W-:Y:S01]  /*14e10*/  IMAD R21, R3, 0x28, RZ ;  /* 0x0000002803157824 */ /* 0x000fe200078e02ff */
[-C--:B------:R-:W-:Y:S01]  /*14e20*/  LEA.HI.X.SX32 R9, R23, R5.reuse, 0x1, P3 ;  /* 0x0000000517097211 */ /* 0x080fe200018f0eff */
[----:B----4-:R-:W-:Y:S01]  /*14e30*/  IMAD R7, R3, 0x25, RZ ;  /* 0x0000002503077824 */ /* 0x010fe200078e02ff */
[----:B------:R-:W-:Y:S01]  /*14e40*/  LEA.HI.X.SX32 R11, R25, R5, 0x1, P1 ;  /* 0x00000005190b7211 */ /* 0x000fe200008f0eff */
[C---:B------:R-:W-:Y:S01]  /*14e50*/  IMAD R13, R3.reuse, 0x26, RZ ;  /* 0x00000026030d7824 */ /* 0x040fe200078e02ff */
[----:B------:R2:W-:Y:S01]  /*14e60*/  STG.E.U8 desc[UR18][R16.64], R6 ;  /* 0x0000000610007986 */ /* 0x0005e2000c101112 */
[----:B------:R-:W-:Y:S01]  /*14e70*/  IMAD R23, R3, 0x2a, RZ ;  /* 0x0000002a03177824 */ /* 0x000fe200078e02ff */
[-C--:B------:R-:W-:Y:S01]  /*14e80*/  IADD3 R2, P6, PT, R7, R4.reuse, RZ ;  /* 0x0000000407027210 */ /* 0x080fe20007fde0ff */
[C---:B------:R-:W-:Y:S01]  /*14e90*/  IMAD R25, R3.reuse, 0x2b, RZ ;  /* 0x0000002b03197824 */ /* 0x040fe200078e02ff */
[----:B------:R3:W-:Y:S01]  /*14ea0*/  STG.E.U8 desc[UR18][R8.64], R31 ;  /* 0x0000001f08007986 */ /* 0x0007e2000c101112 */
[----:B0-----:R-:W-:Y:S01]  /*14eb0*/  IMAD R15, R3, 0x29, RZ ;  /* 0x00000029030f7824 */ /* 0x001fe200078e02ff */
[-C--:B------:R-:W-:Y:S01]  /*14ec0*/  IADD3 R14, P3, PT, R23, R4.reuse, RZ ;  /* 0x00000004170e7210 */ /* 0x080fe20007f7e0ff */
[C---:B------:R-:W-:Y:S01]  /*14ed0*/  IMAD R27, R3.reuse, 0x2c, RZ ;  /* 0x0000002c031b7824 */ /* 0x040fe200078e02ff */
[----:B------:R0:W-:Y:S01]  /*14ee0*/  STG.E.U8 desc[UR18][R10.64], R208 ;  /* 0x000000d00a007986 */ /* 0x0001e2000c101112 */
[----:B------:R-:W-:Y:S01]  /*14ef0*/  IMAD R29, R3, 0x2d, RZ ;  /* 0x0000002d031d7824 */ /* 0x000fe200078e02ff */
[-C--:B------:R-:W-:Y:S01]  /*14f00*/  IADD3 R12, P4, PT, R15, R4.reuse, RZ ;  /* 0x000000040f0c7210 */ /* 0x080fe20007f9e0ff */
[----:B------:R-:W-:Y:S01]  /*14f10*/  IMAD R149, R3, 0x6d, RZ ;  /* 0x0000006d03957824 */ /* 0x000fe200078e02ff */
[-C--:B--2---:R-:W-:Y:S01]  /*14f20*/  IADD3 R6, P5, PT, R13, R4.reuse, RZ ;  /* 0x000000040d067210 */ /* 0x084fe20007fbe0ff */
[C---:B------:R-:W-:Y:S01]  /*14f30*/  IMAD R151, R3.reuse, 0x6e, RZ ;  /* 0x0000006e03977824 */ /* 0x040fe200078e02ff */
[----:B------:R-:W-:Y:S01]  /*14f40*/  F2FP.SATFINITE.E4M3.F32.PACK_AB_MERGE_C R245, R58, R245, RZ ;  /* 0x000000f53af5723e */ /* 0x000fe200048070ff */
[----:B------:R-:W-:Y:S01]  /*14f50*/  IMAD R153, R3, 0x6f, RZ ;  /* 0x0000006f03997824 */ /* 0x000fe200078e02ff */
[-C--:B---3--:R-:W-:Y:S01]  /*14f60*/  IADD3 R8, P2, PT, R19, R4.reuse, RZ ;  /* 0x0000000413087210 */ /* 0x088fe20007f5e0ff */
[C---:B------:R-:W-:Y:S01]  /*14f70*/  IMAD R31, R3.reuse, 0x2e, RZ ;  /* 0x0000002e031f7824 */ /* 0x040fe200078e02ff */
[----:B------:R-:W-:Y:S01]  /*14f80*/  F2FP.SATFINITE.E4M3.F32.PACK_AB_MERGE_C R243, R60, R243, RZ ;  /* 0x000000f33cf3723e */ /* 0x000fe200048070ff */
[----:B------:R-:W-:Y:S01]  /*14f90*/  IMAD R155, R3, 0x70, RZ ;  /* 0x00000070039b7824 */ /* 0x000fe200078e02ff */
[-C--:B0-----:R-:W-:Y:S01]  /*14fa0*/  IADD3 R10, P1, PT, R21, R4.reuse, RZ ;  /* 0x00000004150a7210 */ /* 0x081fe20007f3e0ff */
[----:B------:R-:W-:Y:S01]  /*14fb0*/  IMAD R157, R3, 0x71, RZ ;  /* 0x00000071039d7824 */ /* 0x000fe200078e02ff */
[-C--:B------:R-:W-:Y:S01]  /*14fc0*/  LEA.HI.X.SX32 R9, R19, R5.reuse, 0x1, P2 ;  /* 0x0000000513097211 */ /* 0x080fe200010f0eff */
[----:B------:R-:W-:Y:S01]  /*14fd0*/  IMAD R159, R3, 0x72, RZ ;  /* 0x00000072039f7824 */ /* 0x000fe200078e02ff */
[-C--:B------:R-:W-:Y:S01]  /*14fe0*/  LEA.HI.X.SX32 R11, R21, R5.reuse, 0x1, P1 ;  /* 0x00000005150b7211 */ /* 0x080fe200008f0eff */
[----:B------:R-:W-:Y:S01]  /*14ff0*/  IMAD R161, R3, 0x73, RZ ;  /* 0x0000007303a17824 */ /* 0x000fe200078e02ff */
[-C--:B------:R-:W-:Y:S01]  /*15000*/  IADD3 R20, P2, PT, R29, R4.reuse, RZ ;  /* 0x000000041d147210 */ /* 0x080fe20007f5e0ff */
[----:B------:R-:W-:Y:S01]  /*15010*/  IMAD R163, R3, 0x74, RZ ;  /* 0x0000007403a37824 */ /* 0x000fe200078e02ff */
[-C--:B------:R-:W-:Y:S01]  /*15020*/  IADD3 R22, P1, PT, R31, R4.reuse, RZ ;  /* 0x000000041f167210 */ /* 0x080fe20007f3e0ff */
[----:B------:R-:W-:Y:S01]  /*15030*/  IMAD R165, R3, 0x75, RZ ;  /* 0x0000007503a57824 */ /* 0x000fe200078e02ff */
[----:B------:R-:W-:Y:S01]  /*15040*/  LEA.HI.X.SX32 R21, R29, R5, 0x1, P2 ;  /* 0x000000051d157211 */ /* 0x000fe200010f0eff */
[----:B------:R-:W-:Y:S01]  /*15050*/  IMAD R167, R3, 0x76, RZ ;  /* 0x0000007603a77824 */ /* 0x000fe200078e02ff */
[-C--:B------:R-:W-:Y:S01]  /*15060*/  IADD3 R32, P2, PT, R41, R4.reuse, RZ ;  /* 0x0000000429207210 */ /* 0x080fe20007f5e0ff */
[C---:B------:R-:W-:Y:S01]  /*15070*/  IMAD R169, R3.reuse, 0x77, RZ ;  /* 0x0000007703a97824 */ /* 0x040fe200078e02ff */
[----:B------:R-:W-:Y:S01]  /*15080*/  F2FP.SATFINITE.E4M3.F32.PACK_AB_MERGE_C R241, R62, R241, RZ ;  /* 0x000000f13ef1723e */ /* 0x000fe200048070ff */
        /* <DEDUP_REMOVED lines=14> */
[----:B------:R-:W-:Y:S01]  /*15170*/  IMAD R206, R3, 0x7f, RZ ;  /* 0x0000007f03ce7824 */ /* 0x000fe200078e02ff */
[-C--:B------:R-:W-:Y:S01]  /*15180*/  LEA.HI.X.SX32 R3, R7, R5.reuse, 0x1, P6 ;  /* 0x0000000507037211 */ /* 0x080fe200030f0eff */
[----:B------:R-:W-:Y:S01]  /*15190*/  USHF.L.U32 UR6, UR4, 0x2, URZ ;  /* 0x0000000204067899 */ /* 0x000fe200080006ff */
[----:B------:R-:W-:Y:S01]  /*151a0*/  IADD3 R16, P6, PT, R25, R4, RZ ;  /* 0x0000000419107210 */ /* 0x000fe20007fde0ff */
[----:B------:R-:W-:Y:S01]  /*151b0*/  UIMAD.WIDE UR4, UR4, 0x4, URZ ;  /* 0x00000004040478a5 */ /* 0x000fe2000f8e02ff */
[----:B------:R-:W-:-:S02]  /*151c0*/  LEA.HI.X.SX32 R7, R13, R5, 0x1, P5 ;  /* 0x000000050d077211 */ /* 0x000fc400028f0eff */
[-C--:B------:R-:W-:Y:S02]  /*151d0*/  LEA.HI.X.SX32 R13, R15, R5.reuse, 0x1, P4 ;  /* 0x000000050f0d7211 */ /* 0x080fe400020f0eff */
[-C--:B------:R-:W-:Y:S02]  /*151e0*/  IADD3 R18, P5, PT, R27, R4.reuse, RZ ;  /* 0x000000041b127210 */ /* 0x080fe40007fbe0ff */
[-C--:B------:R-:W-:Y:S02]  /*151f0*/  LEA.HI.X.SX32 R15, R23, R5.reuse, 0x1, P3 ;  /* 0x00000005170f7211 */ /* 0x080fe400018f0eff */
[-C--:B------:R-:W-:Y:S02]  /*15200*/  IADD3 R24, P4, PT, R33, R4.reuse, RZ ;  /* 0x0000000421187210 */ /* 0x080fe40007f9e0ff */
[----:B------:R-:W-:Y:S02]  /*15210*/  IADD3 R26, P3, PT, R35, R4, RZ ;  /* 0x00000004231a7210 */ /* 0x000fe40007f7e0ff */
[----:B------:R-:W-:-:S02]  /*15220*/  LEA.HI.X.SX32 R17, R25, R5, 0x1, P6 ;  /* 0x0000000519117211 */ /* 0x000fc400030f0eff */
[-C--:B------:R-:W-:Y:S02]  /*15230*/  IADD3 R28, P6, PT, R37, R4.reuse, RZ ;  /* 0x00000004251c7210 */ /* 0x080fe40007fde0ff */
[-C--:B------:R-:W-:Y:S02]  /*15240*/  LEA.HI.X.SX32 R19, R27, R5.reuse, 0x1, P5 ;  /* 0x000000051b137211 */ /* 0x080fe400028f0eff */
[----:B------:R-:W-:Y:S02]  /*15250*/  IADD3 R30, P5, PT, R39, R4, RZ ;  /* 0x00000004271e7210 */ /* 0x000fe40007fbe0ff */
[-C--:B------:R-:W-:Y:S02]  /*15260*/  LEA.HI.X.SX32 R23, R31, R5.reuse, 0x1, P1 ;  /* 0x000000051f177211 */ /* 0x080fe400008f0eff */
[-C--:B------:R-:W-:Y:S02]  /*15270*/  LEA.HI.X.SX32 R25, R33, R5.reuse, 0x1, P4 ;  /* 0x0000000521197211 */ /* 0x080fe400020f0eff */
[----:B------:R-:W-:-:S02]  /*15280*/  LEA.HI.X.SX32 R27, R35, R5, 0x1, P3 ;  /* 0x00000005231b7211 */ /* 0x000fc400018f0eff */
[-C--:B------:R-:W-:Y:S02]  /*15290*/  IADD3 R34, P1, PT, R43, R4.reuse, RZ ;  /* 0x000000042b227210 */ /* 0x080fe40007f3e0ff */
[-C--:B------:R-:W-:Y:S02]  /*152a0*/  IADD3 R36, P4, PT, R45, R4.reuse, RZ ;  /* 0x000000042d247210 */ /* 0x080fe40007f9e0ff */
[-C--:B------:R-:W-:Y:S02]  /*152b0*/  IADD3 R38, P3, PT, R47, R4.reuse, RZ ;  /* 0x000000042f267210 */ /* 0x080fe40007f7e0ff */
[-C--:B------:R-:W-:Y:S02]  /*152c0*/  LEA.HI.X.SX32 R29, R37, R5.reuse, 0x1, P6 ;  /* 0x00000005251d7211 */ /* 0x080fe400030f0eff */
[----:B------:R-:W-:Y:S02]  /*152d0*/  IADD3 R40, P6, PT, R49, R4, RZ ;  /* 0x0000000431287210 */ /* 0x000fe40007fde0ff */
[----:B------:R-:W-:-:S02]  /*152e0*/  LEA.HI.X.SX32 R31, R39, R5, 0x1, P5 ;  /* 0x00000005271f7211 */ /* 0x000fc400028f0eff */
[-C--:B------:R-:W-:Y:S02]  /*152f0*/  IADD3 R42, P5, PT, R51, R4.reuse, RZ ;  /* 0x00000004332a7210 */ /* 0x080fe40007fbe0ff */
[-C--:B------:R-:W-:Y:S02]  /*15300*/  LEA.HI.X.SX32 R33, R41, R5.reuse, 0x1, P2 ;  /* 0x0000000529217211 */ /* 0x080fe400010f0eff */
[-C--:B------:R-:W-:Y:S02]  /*15310*/  LEA.HI.X.SX32 R35, R43, R5.reuse, 0x1, P1 ;  /* 0x000000052b237211 */ /* 0x080fe400008f0eff */
[-C--:B------:R-:W-:Y:S02]  /*15320*/  LEA.HI.X.SX32 R37, R45, R5.reuse, 0x1, P4 ;  /* 0x000000052d257211 */ /* 0x080fe400020f0eff */
[----:B------:R-:W-:Y:S02]  /*15330*/  LEA.HI.X.SX32 R39, R47, R5, 0x1, P3 ;  /* 0x000000052f277211 */ /* 0x000fe400018f0eff */
[----:B------:R-:W-:-:S02]  /*15340*/  IADD3 R44, P2, PT, R53, R4, RZ ;  /* 0x00000004352c7210 */ /* 0x000fc40007f5e0ff */
        /* <DEDUP_REMOVED lines=30> */
[----:B------:R-:W-:Y:S02]  /*15530*/  F2FP.SATFINITE.E4M3.F32.PACK_AB_MERGE_C R225, R80, R225, RZ ;  /* 0x000000e150e1723e */ /* 0x000fe400048070ff */
[----:B------:R-:W-:Y:S02]  /*15540*/  F2FP.SATFINITE.E4M3.F32.PACK_AB_MERGE_C R223, R82, R223, RZ ;  /* 0x000000df52df723e */ /* 0x000fe400048070ff */
[----:B------:R-:W-:Y:S02]  /*15550*/  F2FP.SATFINITE.E4M3.F32.PACK_AB_MERGE_C R221, R84, R221, RZ ;  /* 0x000000dd54dd723e */ /* 0x000fe400048070ff */
[----:B------:R-:W-:Y:S02]  /*15560*/  F2FP.SATFINITE.E4M3.F32.PACK_AB_MERGE_C R219, R86, R219, RZ ;  /* 0x000000db56db723e */ /* 0x000fe400048070ff */
[----:B------:R-:W-:Y:S02]  /*15570*/  IADD3 R78, P5, PT, R87, R4, RZ ;  /* 0x00000004574e7210 */ /* 0x000fe40007fbe0ff */
[----:B------:R-:W-:-:S02]  /*15580*/  LEA.HI.X.SX32 R69, R77, R5, 0x1, P2 ;  /* 0x000000054d457211 */ /* 0x000fc400010f0eff */
[-C--:B------:R-:W-:Y:S02]  /*15590*/  LEA.HI.X.SX32 R71, R79, R5.reuse, 0x1, P1 ;  /* 0x000000054f477211 */ /* 0x080fe400008f0eff */
[-C--:B------:R-:W-:Y:S02]  /*155a0*/  LEA.HI.X.SX32 R73, R81, R5.reuse, 0x1, P4 ;  /* 0x0000000551497211 */ /* 0x080fe400020f0eff */
[----:B------:R-:W-:Y:S02]  /*155b0*/  LEA.HI.X.SX32 R75, R83, R5, 0x1, P3 ;  /* 0x00000005534b7211 */ /* 0x000fe400018f0eff */
[----:B------:R-:W-:Y:S02]  /*155c0*/  F2FP.SATFINITE.E4M3.F32.PACK_AB_MERGE_C R217, R88, R217, RZ ;  /* 0x000000d958d9723e */ /* 0x000fe400048070ff */
[-C--:B------:R-:W-:Y:S02]  /*155d0*/  IADD3 R80, P2, PT, R89, R4.reuse, RZ ;  /* 0x0000000459507210 */ /* 0x080fe40007f5e0ff */
[----:B------:R-:W-:-:S02]  /*155e0*/  IADD3 R82, P1, PT, R91, R4, RZ ;  /* 0x000000045b527210 */ /* 0x000fc40007f3e0ff */
[-C--:B------:R-:W-:Y:S02]  /*155f0*/  IADD3 R84, P4, PT, R93, R4.reuse, RZ ;  /* 0x000000045d547210 */ /* 0x080fe40007f9e0ff */
[-C--:B------:R-:W-:Y:S02]  /*15600*/  IADD3 R86, P3, PT, R95, R4.reuse, RZ ;  /* 0x000000045f567210 */ /* 0x080fe40007f7e0ff */
[----:B------:R-:W-:Y:S02]  /*15610*/  LEA.HI.X.SX32 R77, R85, R5, 0x1, P6 ;  /* 0x00000005554d7211 */ /* 0x000fe400030f0eff */
[----:B------:R-:W-:Y:S02]  /*15620*/  IADD3 R88, P6, PT, R97, R4, RZ ;  /* 0x0000000461587210 */ /* 0x000fe40007fde0ff */
[----:B------:R-:W-:Y:S02]  /*15630*/  F2FP.SATFINITE.E4M3.F32.PACK_AB_MERGE_C R215, R90, R215, RZ ;  /* 0x000000d75ad7723e */ /* 0x000fe400048070ff */
        /* <DEDUP_REMOVED lines=15> */
[-C--:B------:R-:W-:Y:S02]  /*15730*/  LEA.HI.X.SX32 R89, R97, R5.reuse, 0x1, P6 ;  /* 0x0000000561597211 */ /* 0x080fe400030f0eff */
[----:B------:R-:W-:Y:S02]  /*15740*/  IADD3 R100, P6, PT, R112, R4, RZ ;  /* 0x0000000470647210 */ /* 0x000fe40007fde0ff */
[----:B------:R-:W-:Y:S02]  /*15750*/  LEA.HI.X.SX32 R91, R99, R5, 0x1, P5 ;  /* 0x00000005635b7211 */ /* 0x000fe400028f0eff */
[----:B------:R-:W-:-:S02]  /*15760*/  F2FP.SATFINITE.E4M3.F32.PACK_AB_MERGE_C R189, R102, R189, RZ ;  /* 0x000000bd66bd723e */ /* 0x000fc400048070ff */
[----:B------:R-:W-:Y:S02]  /*15770*/  F2FP.SATFINITE.E4M3.F32.PACK_AB_MERGE_C R197, R104, R197, RZ ;  /* 0x000000c568c5723e */ /* 0x000fe400048070ff */
[----:B------:R-:W-:Y:S02]  /*15780*/  F2FP.SATFINITE.E4M3.F32.PACK_AB_MERGE_C R193, R106, R193, RZ ;  /* 0x000000c16ac1723e */ /* 0x000fe400048070ff */
[-C--:B------:R-:W-:Y:S02]  /*15790*/  LEA.HI.X.SX32 R93, R101, R5.reuse, 0x1, P2 ;  /* 0x00000005655d7211 */ /* 0x080fe400010f0eff */
[-C--:B------:R-:W-:Y:S02]  /*157a0*/  LEA.HI.X.SX32 R95, R103, R5.reuse, 0x1, P1 ;  /* 0x00000005675f7211 */ /* 0x080fe400008f0eff */
[-C--:B------:R-:W-:Y:S02]  /*157b0*/  LEA.HI.X.SX32 R97, R108, R5.reuse, 0x1, P4 ;  /* 0x000000056c617211 */ /* 0x080fe400020f0eff */
[----:B------:R-:W-:-:S02]  /*157c0*/  LEA.HI.X.SX32 R99, R110, R5, 0x1, P3 ;  /* 0x000000056e637211 */ /* 0x000fc400018f0eff */
[-C--:B------:R-:W-:Y:S02]  /*157d0*/  IADD3 R102, P5, PT, R114, R4.reuse, RZ ;  /* 0x0000000472667210 */ /* 0x080fe40007fbe0ff */
[-C--:B------:R-:W-:Y:S02]  /*157e0*/  IADD3 R104, P2, PT, R105, R4.reuse, RZ ;  /* 0x0000000469687210 */ /* 0x080fe40007f5e0ff */
[-C--:B------:R-:W-:Y:S02]  /*157f0*/  IADD3 R106, P1, PT, R107, R4.reuse, RZ ;  /* 0x000000046b6a7210 */ /* 0x080fe40007f3e0ff */
[-C--:B------:R-:W-:Y:S02]  /*15800*/  IADD3 R108, P4, PT, R109, R4.reuse, RZ ;  /* 0x000000046d6c7210 */ /* 0x080fe40007f9e0ff */
[----:B------:R-:W-:Y:S02]  /*15810*/  IADD3 R110, P3, PT, R111, R4, RZ ;  /* 0x000000046f6e7210 */ /* 0x000fe40007f7e0ff */
[----:B------:R-:W-:-:S02]  /*15820*/  LEA.HI.X.SX32 R101, R112, R5, 0x1, P6 ;  /* 0x0000000570657211 */ /* 0x000fc400030f0eff */
[----:B------:R-:W-:Y:S02]  /*15830*/  IADD3 R112, P6, PT, R113, R4, RZ ;  /* 0x0000000471707210 */ /* 0x000fe40007fde0ff */
[-C--:B------:R-:W-:Y:S02]  /*15840*/  LEA.HI.X.SX32 R103, R114, R5.reuse, 0x1, P5 ;  /* 0x0000000572677211 */ /* 0x080fe400028f0eff */
        /* <DEDUP_REMOVED lines=70> */
[----:B------:R-:W-:Y:S02]  /*15cb0*/  PRMT R208, R208, 0x9910, RZ ;  /* 0x00009910d0d07816 */ /* 0x000fe400000000ff */
[----:B------:R-:W-:Y:S02]  /*15cc0*/  IADD3 R4, P6, PT, R206, R4, RZ ;  /* 0x00000004ce047210 */ /* 0x000fe40007fde0ff */
[----:B------:R-:W-:Y:S02]  /*15cd0*/  PRMT R210, R191, 0x9910, RZ ;  /* 0x00009910bfd27816 */ /* 0x000fe400000000ff */
[-C--:B------:R-:W-:Y:S02]  /*15ce0*/  LEA.HI.X.SX32 R175, R175, R5.reuse, 0x1, P5 ;  /* 0x00000005afaf7211 */ /* 0x080fe400028f0eff */
[-C--:B------:R-:W-:Y:S02]  /*15cf0*/  LEA.HI.X.SX32 R177, R177, R5.reuse, 0x1, P2 ;  /* 0x00000005b1b17211 */ /* 0x080fe400010f0eff */
[----:B------:R-:W-:-:S02]  /*15d00*/  LEA.HI.X.SX32 R179, R179, R5, 0x1, P1 ;  /* 0x00000005b3b37211 */ /* 0x000fc400008f0eff */
[-C--:B------:R-:W-:Y:S02]  /*15d10*/  LEA.HI.X.SX32 R181, R181, R5.reuse, 0x1, P4 ;  /* 0x00000005b5b57211 */ /* 0x080fe400020f0eff */
[-C--:B------:R-:W-:Y:S02]  /*15d20*/  LEA.HI.X.SX32 R183, R183, R5.reuse, 0x1, P3 ;  /* 0x00000005b7b77211 */ /* 0x080fe400018f0eff */
[----:B------:R-:W-:Y:S02]  /*15d30*/  SHF.R.S32.HI R208, RZ, 0x8, R208 ;  /* 0x00000008ffd07819 */ /* 0x000fe400000114d0 */
[----:B------:R-:W-:Y:S02]  /*15d40*/  LEA.HI.X.SX32 R5, R206, R5, 0x1, P6 ;  /* 0x00000005ce057211 */ /* 0x000fe400030f0eff */
[----:B------:R-:W-:Y:S01]  /*15d50*/  MOV R206, R210 ;  /* 0x000000d200ce7202 */ /* 0x000fe20000000f00 */
[----:B------:R0:W-:Y:S01]  /*15d60*/  STG.E.U8 desc[UR18][R2.64], R208 ;  /* 0x000000d002007986 */ /* 0x0001e2000c101112 */
[----:B------:R-:W-:-:S02]  /*15d70*/  PRMT R210, R185, 0x9910, RZ ;  /* 0x00009910b9d27816 */ /* 0x000fc400000000ff */
[----:B------:R-:W-:Y:S01]  /*15d80*/  SHF.R.S32.HI R206, RZ, 0x8, R206 ;  /* 0x00000008ffce7819 */ /* 0x000fe200000114ce */
[----:B------:R2:W-:Y:S01]  /*15d90*/  STG.E.U8 desc[UR18][R6.64], R191 ;  /* 0x000000bf06007986 */ /* 0x0005e2000c101112 */
[----:B------:R-:W-:Y:S02]  /*15da0*/  PRMT R212, R195, 0x9910, RZ ;  /* 0x00009910c3d47816 */ /* 0x000fe400000000ff */
[----:B------:R-:W-:Y:S01]  /*15db0*/  SHF.R.S32.HI R210, RZ, 0x8, R210 ;  /* 0x00000008ffd27819 */ /* 0x000fe200000114d2 */
[----:B------:R3:W-:Y:S01]  /*15dc0*/  STG.E.U8 desc[UR18][R8.64], R206 ;  /* 0x000000ce08007986 */ /* 0x0007e2000c101112 */
[----:B0-----:R-:W-:-:S03]  /*15dd0*/  PRMT R2, R199, 0x9910, RZ ;  /* 0x00009910c7027816 */ /* 0x001fc600000000ff */
[----:B------:R0:W-:Y:S01]  /*15de0*/  STG.E.U8 desc[UR18][R10.64], R185 ;  /* 0x000000b90a007986 */ /* 0x0001e2000c101112 */
[----:B------:R-:W-:Y:S02]  /*15df0*/  SHF.R.S32.HI R3, RZ, 0x8, R212 ;  /* 0x00000008ff037819 */ /* 0x000fe400000114d4 */
[----:B--2---:R-:W-:Y:S01]  /*15e00*/  MOV R7, R2 ;  /* 0x0000000200077202 */ /* 0x004fe20000000f00 */
[----:B------:R2:W-:Y:S01]  /*15e10*/  STG.E.U8 desc[UR18][R12.64], R210 ;  /* 0x000000d20c007986 */ /* 0x0005e2000c101112 */
[----:B------:R-:W-:Y:S02]  /*15e20*/  PRMT R2, R207, 0x9910, RZ ;  /* 0x00009910cf027816 */ /* 0x000fe400000000ff */
[----:B------:R-:W-:Y:S01]  /*15e30*/  PRMT R6, R202, 0x9910, RZ ;  /* 0x00009910ca067816 */ /* 0x000fe200000000ff */
[----:B------:R-:W-:Y:S01]  /*15e40*/  STG.E.U8 desc[UR18][R14.64], R195 ;  /* 0x000000c30e007986 */ /* 0x000fe2000c101112 */
[----:B------:R-:W-:Y:S02]  /*15e50*/  SHF.R.S32.HI R7, RZ, 0x8, R7 ;  /* 0x00000008ff077819 */ /* 0x000fe40000011407 */
[----:B---3--:R-:W-:Y:S01]  /*15e60*/  PRMT R9, R203, 0x9910, RZ ;  /* 0x00009910cb097816 */ /* 0x008fe200000000ff */
[----:B------:R3:W-:Y:S01]  /*15e70*/  STG.E.U8 desc[UR18][R16.64], R3 ;  /* 0x0000000310007986 */ /* 0x0007e2000c101112 */
[----:B0-----:R-:W-:-:S02]  /*15e80*/  SHF.L.U32 R11, R214, 0x2, RZ ;  /* 0x00000002d60b7819 */ /* 0x001fc400000006ff */
[----:B------:R-:W-:Y:S01]  /*15e90*/  SHF.R.S32.HI R9, RZ, 0x8, R9 ;  /* 0x00000008ff097819 */ /* 0x000fe20000011409 */
[----:B------:R-:W-:Y:S01]  /*15ea0*/  STG.E.U8 desc[UR18][R18.64], R199 ;  /* 0x000000c712007986 */ /* 0x000fe2000c101112 */
[----:B--2---:R-:W0:Y:S03]  /*15eb0*/  LDC.64 R12, c[0x0][0x3a0] ;  /* 0x0000e800ff0c7b82 */ /* 0x004e260000000a00 */
[----:B------:R2:W-:Y:S01]  /*15ec0*/  STG.E.U8 desc[UR18][R20.64], R7 ;  /* 0x0000000714007986 */ /* 0x0005e2000c101112 */
[----:B---3--:R-:W-:-:S03]  /*15ed0*/  SHF.R.S32.HI R3, RZ, 0x8, R2 ;  /* 0x00000008ff037819 */ /* 0x008fc60000011402 */
[----:B------:R-:W-:Y:S01]  /*15ee0*/  STG.E.U8 desc[UR18][R22.64], R203 ;  /* 0x000000cb16007986 */ /* 0x000fe2000c101112 */
[----:B------:R-:W-:Y:S02]  /*15ef0*/  MOV R2, R6 ;  /* 0x0000000600027202 */ /* 0x000fe40000000f00 */
[----:B------:R-:W-:Y:S01]  /*15f00*/  PRMT R6, R200, 0x9910, RZ ;  /* 0x00009910c8067816 */ /* 0x000fe200000000ff */
[----:B------:R3:W-:Y:S01]  /*15f10*/  STG.E.U8 desc[UR18][R24.64], R9 ;  /* 0x0000000918007986 */ /* 0x0007e2000c101112 */
[----:B--2---:R-:W-:-:S03]  /*15f20*/  SHF.R.S32.HI R7, RZ, 0x8, R2 ;  /* 0x00000008ff077819 */ /* 0x004fc60000011402 */
[----:B------:R-:W-:Y:S01]  /*15f30*/  STG.E.U8 desc[UR18][R26.64], R207 ;  /* 0x000000cf1a007986 */ /* 0x000fe2000c101112 */
[----:B------:R-:W-:Y:S02]  /*15f40*/  MOV R2, R6 ;  /* 0x0000000600027202 */ /* 0x000fe40000000f00 */
[----:B------:R-:W-:Y:S01]  /*15f50*/  PRMT R6, R198, 0x9910, RZ ;  /* 0x00009910c6067816 */ /* 0x000fe200000000ff */
        /* <DEDUP_REMOVED lines=52> */
[----:B------:R3:W-:Y:S01]  /*162a0*/  STG.E.U8 desc[UR18][R70.64], R0 ;  /* 0x0000000046007986 */ /* 0x0007e2000c101112 */
[----:B------:R-:W-:Y:S02]  /*162b0*/  MOV R2, R6 ;  /* 0x0000000600027202 */ /* 0x000fe40000000f00 */
[----:B------:R-:W-:Y:S01]  /*162c0*/  PRMT R6, R247, 0x9910, RZ ;  /* 0x00009910f7067816 */ /* 0x000fe200000000ff */
[----:B------:R4:W-:Y:S01]  /*162d0*/  STG.E.U8 desc[UR18][R72.64], R9 ;  /* 0x0000000948007986 */ /* 0x0009e2000c101112 */
[----:B--2---:R-:W-:-:S03]  /*162e0*/  SHF.R.S32.HI R7, RZ, 0x8, R2 ;  /* 0x00000008ff077819 */ /* 0x004fc60000011402 */
[----:B------:R-:W-:Y:S01]  /*162f0*/  STG.E.U8 desc[UR18][R74.64], R251 ;  /* 0x000000fb4a007986 */ /* 0x000fe2000c101112 */
[----:B------:R-:W-:Y:S02]  /*16300*/  PRMT R2, R245, 0x9910, RZ ;  /* 0x00009910f5027816 */ /* 0x000fe400000000ff */
[----:B---3--:R-:W-:Y:S01]  /*16310*/  MOV R0, R6 ;  /* 0x0000000600007202 */ /* 0x008fe20000000f00 */
[----:B------:R2:W-:Y:S01]  /*16320*/  STG.E.U8 desc[UR18][R76.64], R3 ;  /* 0x000000034c007986 */ /* 0x0005e2000c101112 */
[----:B------:R-:W-:Y:S02]  /*16330*/  PRMT R6, R187, 0x9910, RZ ;  /* 0x00009910bb067816 */ /* 0x000fe400000000ff */
[----:B----4-:R-:W-:Y:S01]  /*16340*/  SHF.R.S32.HI R9, RZ, 0x8, R0 ;  /* 0x00000008ff097819 */ /* 0x010fe20000011400 */
        /* <DEDUP_REMOVED lines=101> */
[----:B------:R-:W-:-:S03]  /*169a0*/  PRMT R0, R201, 0x9910, RZ ;  /* 0x00009910c9007816 */ /* 0x000fc600000000ff */
[----:B------:R3:W-:Y:S01]  /*169b0*/  STG.E.U8 desc[UR18][R160.64], R3 ;  /* 0x00000003a0007986 */ /* 0x0007e2000c101112 */
[----:B--2---:R-:W-:-:S03]  /*169c0*/  SHF.R.S32.HI R9, RZ, 0x8, R0 ;  /* 0x00000008ff097819 */ /* 0x004fc60000011400 */
[----:B------:R-:W-:Y:S01]  /*169d0*/  STG.E.U8 desc[UR18][R162.64], R205 ;  /* 0x000000cda2007986 */ /* 0x000fe2000c101112 */
[----:B------:R-:W-:-:S03]  /*169e0*/  PRMT R0, R197, 0x9910, RZ ;  /* 0x00009910c5007816 */ /* 0x000fc600000000ff */
[----:B------:R2:W-:Y:S01]  /*169f0*/  STG.E.U8 desc[UR18][R164.64], R7 ;  /* 0x00000007a4007986 */ /* 0x0005e2000c101112 */
[----:B---3--:R-:W-:-:S03]  /*16a00*/  MOV R3, R2 ;  /* 0x0000000200037202 */ /* 0x008fc60000000f00 */
[----:B------:R-:W-:Y:S01]  /*16a10*/  STG.E.U8 desc[UR18][R166.64], R201 ;  /* 0x000000c9a6007986 */ /* 0x000fe2000c101112 */
[----:B0-----:R-:W-:Y:S02]  /*16a20*/  IADD3 R2, P1, P2, R11, UR6, R12 ;  /* 0x000000060b027c10 */ /* 0x001fe4000fa3e00c */
[----:B------:R-:W-:Y:S01]  /*16a30*/  SHF.R.S32.HI R3, RZ, 0x8, R3 ;  /* 0x00000008ff037819 */ /* 0x000fe20000011403 */
[----:B------:R0:W-:Y:S01]  /*16a40*/  STG.E.U8 desc[UR18][R168.64], R9 ;  /* 0x00000009a8007986 */ /* 0x0001e2000c101112 */
[----:B--2---:R-:W-:-:S03]  /*16a50*/  SHF.R.S32.HI R7, RZ, 0x8, R0 ;  /* 0x00000008ff077819 */ /* 0x004fc60000011400 */
[----:B------:R-:W-:Y:S01]  /*16a60*/  STG.E.U8 desc[UR18][R170.64], R189 ;  /* 0x000000bdaa007986 */ /* 0x000fe2000c101112 */
[----:B------:R-:W-:-:S03]  /*16a70*/  PRMT R0, R193, 0x9910, RZ ;  /* 0x00009910c1007816 */ /* 0x000fc600000000ff */
[----:B------:R2:W-:Y:S01]  /*16a80*/  STG.E.U8 desc[UR18][R172.64], R3 ;  /* 0x00000003ac007986 */ /* 0x0005e2000c101112 */
[----:B0-----:R-:W-:-:S03]  /*16a90*/  MOV R9, R0 ;  /* 0x0000000000097202 */ /* 0x001fc60000000f00 */
[----:B------:R-:W-:Y:S01]  /*16aa0*/  STG.E.U8 desc[UR18][R174.64], R197 ;  /* 0x000000c5ae007986 */ /* 0x000fe2000c101112 */
[----:B------:R-:W-:Y:S01]  /*16ab0*/  IMAD.HI R0, R214, 0x4, RZ ;  /* 0x00000004d6007827 */ /* 0x000fe200078e02ff */
[----:B------:R-:W-:Y:S02]  /*16ac0*/  SHF.R.S32.HI R9, RZ, 0x8, R9 ;  /* 0x00000008ff097819 */ /* 0x000fe40000011409 */
[----:B------:R0:W-:Y:S02]  /*16ad0*/  STG.E.U8 desc[UR18][R176.64], R7 ;  /* 0x00000007b0007986 */ /* 0x0001e4000c101112 */
[----:B--2---:R-:W-:Y:S02]  /*16ae0*/  IADD3.X R3, PT, PT, R0, UR5, R13, P1, P2 ;  /* 0x0000000500037c10 */ /* 0x004fe40008fe440d */
[----:B------:R2:W-:Y:S04]  /*16af0*/  STG.E.U8 desc[UR18][R178.64], R193 ;  /* 0x000000c1b2007986 */ /* 0x0005e8000c101112 */
[----:B------:R2:W-:Y:S01]  /*16b00*/  STG.E.U8 desc[UR18][R180.64], R9 ;  /* 0x00000009b4007986 */ /* 0x0005e2000c101112 */
[----:B0-----:R-:W-:-:S03]  /*16b10*/  MOV R7, R6 ;  /* 0x0000000600077202 */ /* 0x001fc60000000f00 */
[----:B------:R2:W-:Y:S01]  /*16b20*/  STG.E.U8 desc[UR18][R182.64], R187 ;  /* 0x000000bbb6007986 */ /* 0x0005e2000c101112 */
[----:B------:R-:W-:-:S05]  /*16b30*/  SHF.R.S32.HI R7, RZ, 0x8, R7 ;  /* 0x00000008ff077819 */ /* 0x000fca0000011407 */
[----:B------:R2:W-:Y:S04]  /*16b40*/  STG.E.U8 desc[UR18][R4.64], R7 ;  /* 0x0000000704007986 */ /* 0x0005e8000c101112 */
[----:B------:R2:W-:Y:S01]  /*16b50*/  STG.E desc[UR18][R2.64], R204 ;  /* 0x000000cc02007986 */ /* 0x0005e2000c101912 */
[----:B-1----:R-:W-:Y:S06]  /*16b60*/  BAR.SYNC.DEFER_BLOCKING 0x0 ;  /* 0x0000000000007b1d */ /* 0x002fec0000010000 */
[----:B------:R-:W-:Y:S05]  /*16b70*/  @P0 BRA `(.L_x_19) ;  /* 0x0000000000a00947 */ /* 0x000fea0003800000 */
[----:B------:R-:W0:Y:S01]  /*16b80*/  S2UR UR5, SR_CgaCtaId ;  /* 0x00000000000579c3 */ /* 0x000e220000008800 */
[----:B------:R-:W-:Y:S01]  /*16b90*/  NOP ;  /* 0x0000000000007918 */ /* 0x000fe20000000000 */
[----:B------:R-:W-:Y:S01]  /*16ba0*/  UMOV UR4, 0x50 ;  /* 0x0000005000047882 */ /* 0x000fe20000000000 */
[----:B------:R-:W-:Y:S02]  /*16bb0*/  MOV R0, UR8 ;  /* 0x0000000800007c02 */ /* 0x000fe40008000f00 */
[----:B--2---:R-:W-:Y:S02]  /*16bc0*/  MOV R3, 0xffff ;  /* 0x0000ffff00037802 */ /* 0x004fe40000000f00 */
[----:B------:R-:W-:Y:S02]  /*16bd0*/  LOP3.LUT R0, R0, 0xffff, RZ, 0xc0, !PT ;  /* 0x0000ffff00007812 */ /* 0x000fe400078ec0ff */
[----:B------:R-:W-:Y:S02]  /*16be0*/  MOV R7, 0x1 ;  /* 0x0000000100077802 */ /* 0x000fe40000000f00 */
[----:B------:R-:W-:-:S04]  /*16bf0*/  SHF.R.U32.HI R0, RZ, 0x5, R0 ;  /* 0x00000005ff007819 */ /* 0x000fc80000011600 */
[----:B------:R-:W-:Y:S02]  /*16c00*/  IADD3 R2, PT, PT, R0, 0x10, RZ ;  /* 0x0000001000027810 */ /* 0x000fe40007ffe0ff */
[----:B------:R-:W-:Y:S01]  /*16c10*/  SHF.L.U32 R0, R3, R0, RZ ;  /* 0x0000000003007219 */ /* 0x000fe200000006ff */
[----:B0-----:R-:W-:Y:S01]  /*16c20*/  ULEA UR6, UR5, UR4, 0x18 ;  /* 0x0000000405067291 */ /* 0x001fe2000f8ec0ff */
[----:B------:R-:W-:-:S04]  /*16c30*/  SHF.L.U32 R3, R7, R2, RZ ;  /* 0x0000000207037219 */ /* 0x000fc800000006ff */
[----:B------:R-:W-:-:S04]  /*16c40*/  LOP3.LUT R0, R3, R0, RZ, 0xfc, !PT ;  /* 0x0000000003007212 */ /* 0x000fc800078efcff */
[----:B------:R-:W0:Y:S01]  /*16c50*/  LDS R5, [UR6] ;  /* 0x00000006ff057984 */ /* 0x000e220008000800 */
[C---:B------:R-:W-:Y:S02]  /*16c60*/  LOP3.LUT R2, R0.reuse, 0xffff, RZ, 0xc0, !PT ;  /* 0x0000ffff00027812 */ /* 0x040fe400078ec0ff */
[----:B0-----:R-:W-:-:S04]  /*16c70*/  LOP3.LUT R3, R0, 0xffff, R5, 0x80, !PT ;  /* 0x0000ffff00037812 */ /* 0x001fc800078e8005 */
[----:B------:R-:W-:-:S13]  /*16c80*/  ISETP.NE.AND P0, PT, R3, R2, PT ;  /* 0x000000020300720c */ /* 0x000fda0003f05270 */
[----:B------:R-:W-:Y:S05]  /*16c90*/  @P0 BRA `(.L_x_20) ;  /* 0x0000000000500947 */ /* 0x000fea0003800000 */
[----:B------:R-:W-:Y:S02]  /*16ca0*/  SHF.R.U32.HI R5, RZ, 0x10, R5 ;  /* 0x00000010ff057819 */ /* 0x000fe40000011605 */
[----:B------:R-:W-:-:S04]  /*16cb0*/  SHF.R.U32.HI R2, RZ, 0x10, R0 ;  /* 0x00000010ff027819 */ /* 0x000fc80000011600 */
[----:B------:R-:W-:-:S04]  /*16cc0*/  LOP3.LUT R5, R5, R2, RZ, 0xc0, !PT ;  /* 0x0000000205057212 */ /* 0x000fc800078ec0ff */
[----:B------:R-:W-:-:S13]  /*16cd0*/  ISETP.NE.AND P0, PT, R5, R2, PT ;  /* 0x000000020500720c */ /* 0x000fda0003f05270 */
[----:B------:R-:W-:Y:S05]  /*16ce0*/  @P0 BRA `(.L_x_21) ;  /* 0x0000000000300947 */ /* 0x000fea0003800000 */
[----:B------:R-:W-:Y:S01]  /*16cf0*/  R2UR UR4, R0 ;  /* 0x00000000000472ca */ /* 0x000fe200000e0000 */
[----:B------:R-:W-:Y:S01]  /*16d00*/  VOTEU.ANY UR5, UPT, PT ;  /* 0x0000000000057886 */ /* 0x000fe200038e0100 */
[----:B------:R-:W0:Y:S01]  /*16d10*/  S2R R0, SR_LANEID ;  /* 0x0000000000007919 */ /* 0x000e220000000000 */
[----:B------:R-:W-:-:S10]  /*16d20*/  UFLO.U32 UR5, UR5 ;  /* 0x00000005000572bd */ /* 0x000fd400080e0000 */
[----:B------:R-:W-:-:S06]  /*16d30*/  ULOP3.LUT UR4, URZ, UR4, URZ, 0x33, !UPT ;  /* 0x00000004ff047292 */ /* 0x000fcc000f8e33ff */
[----:B------:R-:W-:-:S04]  /*16d40*/  MOV R2, UR4 ;  /* 0x0000000400027c02 */ /* 0x000fc80008000f00 */
[----:B------:R-:W1:Y:S02]  /*16d50*/  REDUX UR7, R2 ;  /* 0x00000000020773c4 */ /* 0x000e640000000000 */
[----:B------:R3:W-:Y:S01]  /*16d60*/  UTCATOMSWS.AND URZ, UR4 ;  /* 0x0000000400ff79e3 */ /* 0x0007e20008000000 */
[----:B0-----:R-:W-:Y:S02]  /*16d70*/  ISETP.EQ.U32.AND P0, PT, R0, UR5, PT ;  /* 0x0000000500007c0c */ /* 0x001fe4000bf02070 */
[----:B-1----:R-:W-:-:S11]  /*16d80*/  MOV R0, UR7 ;  /* 0x0000000700007c02 */ /* 0x002fd60008000f00 */
[----:B------:R3:W-:Y:S01]  /*16d90*/  @P0 ATOMS.AND RZ, [UR6], R0 ;  /* 0x00000000ffff098c */ /* 0x0007e2000a800006 */
[----:B------:R-:W-:Y:S05]  /*16da0*/  BRA `(.L_x_19) ;  /* 0x0000000000147947 */ /* 0x000fea0003800000 */
.L_x_21:
[----:B------:R-:W-:-:S07]  /*16db0*/  MOV R2, 0x16dd0 ;  /* 0x00016dd000027802 */ /* 0x000fce0000000f00 */
[----:B------:R-:W-:Y:S05]  /*16dc0*/  CALL.REL.NOINC `($__internal_0_$__cuda_sm10x_tcgen05_guardrail_trap_col_being_dealloced_not_returned_by_alloc) ;  /* 0x0000000000447944 */ /* 0x000fea0003c00000 */
[----:B------:R-:W-:Y:S05]  /*16dd0*/  BRA `(.L_x_19) ;  /* 0x0000000000087947 */ /* 0x000fea0003800000 */
.L_x_20:
[----:B------:R-:W-:-:S07]  /*16de0*/  MOV R2, 0x16e00 ;  /* 0x00016e0000027802 */ /* 0x000fce0000000f00 */
[----:B------:R-:W-:Y:S05]  /*16df0*/  CALL.REL.NOINC `($__internal_2_$__cuda_sm10x_tcgen05_guardrail_trap_unallocated_columns_being_dealloced) ;  /* 0x0000000000507944 */ /* 0x000fea0003c00000 */
.L_x_19:
[----:B------:R-:W-:Y:S01]  /*16e00*/  NOP ;  /* 0x0000000000007918 */ /* 0x000fe20000000000 */
[----:B---3--:R-:W-:Y:S05]  /*16e10*/  EXIT ;  /* 0x000000000000794d */ /* 0x008fea0003800000 */
.L_x_8:
[----:B------:R-:W1:Y:S02]  /*16e20*/  SYNCS.PHASECHK.TRANS64.TRYWAIT P4, [UR7+0x14000], RZ ;  /* 0x014000ffff0075a7 */ /* 0x000e640008081107 */
[----:B-1----:R-:W-:Y:S05]  /*16e30*/  @!P4 BRA `(.L_x_8) ;  /* 0xfffffffc00f8c947 */ /* 0x002fea000383ffff */
[----:B------:R-:W-:Y:S05]  /*16e40*/  BRA `(.L_x_7) ;  /* 0xfffffef800107947 */ /* 0x000fea000383ffff */
.L_x_13:
[----:B------:R-:W1:Y:S02]  /*16e50*/  SYNCS.PHASECHK.TRANS64.TRYWAIT P2, [UR7+0x1c010], RZ ;  /* 0x01c010ffff0075a7 */ /* 0x000e640008041107 */
[----:B-1----:R-:W-:Y:S05]  /*16e60*/  @!P2 BRA `(.L_x_13) ;  /* 0xfffffffc00f8a947 */ /* 0x002fea000383ffff */
[----:B------:R-:W-:Y:S05]  /*16e70*/  BRA `(.L_x_22) ;  /* 0xffffff6000407947 */ /* 0x000fea000383ffff */
.L_x_14:
[----:B------:R-:W1:Y:S02]  /*16e80*/  SYNCS.PHASECHK.TRANS64.TRYWAIT P2, [UR10], R133 ;  /* 0x00000085ff0075a7 */ /* 0x000e64000804110a */
[----:B-1----:R-:W-:Y:S05]  /*16e90*/  @!P2 BRA `(.L_x_14) ;  /* 0xfffffffc00f8a947 */ /* 0x002fea000383ffff */
[----:B------:R-:W-:Y:S05]  /*16ea0*/  BRA `(.L_x_23) ;  /* 0xffffff6c00487947 */ /* 0x000fea000383ffff */
.L_x_18:
[----:B------:R-:W0:Y:S02]  /*16eb0*/  SYNCS.PHASECHK.TRANS64.TRYWAIT P2, [UR10], R0 ;  /* 0x00000000ff0075a7 */ /* 0x000e24000804110a */
[----:B0-----:R-:W-:Y:S05]  /*16ec0*/  @!P2 BRA `(.L_x_18) ;  /* 0xfffffffc00f8a947 */ /* 0x001fea000383ffff */
[----:B------:R-:W-:Y:S05]  /*16ed0*/  BRA `(.L_x_17) ;  /* 0xffffffb000947947 */ /* 0x000fea000383ffff */
        .weak           $__internal_0_$__cuda_sm10x_tcgen05_guardrail_trap_col_being_dealloced_not_returned_by_alloc
        .type           $__internal_0_$__cuda_sm10x_tcgen05_guardrail_trap_col_being_dealloced_not_returned_by_alloc,@function
        .size           $__internal_0_$__cuda_sm10x_tcgen05_guardrail_trap_col_being_dealloced_not_returned_by_alloc,($__internal_1_$__cuda_sm10x_tcgen05_guardrail_trap_phase_invalid_during_alloc - $__internal_0_$__cuda_sm10x_tcgen05_guardrail_trap_col_being_dealloced_not_returned_by_alloc)
$__internal_0_$__cuda_sm10x_tcgen05_guardrail_trap_col_being_dealloced_not_returned_by_alloc:
[----:B------:R-:W-:Y:S05]  /*16ee0*/  BPT.TRAP 0x1 ;  /* 0x000000040000795c */ /* 0x000fea0000300000 */
[----:B------:R-:W-:-:S04]  /*16ef0*/  HFMA2 R3, -RZ, RZ, 0, 0 ;  /* 0x00000000ff037431 */ /* 0x000fc800000001ff */
[----:B------:R-:W-:Y:S05]  /*16f00*/  RET.REL.NODEC R2 `(attn_fwd) ;  /* 0xfffffe90023c7950 */ /* 0x000fea0003c3ffff */
        .weak           $__internal_1_$__cuda_sm10x_tcgen05_guardrail_trap_phase_invalid_during_alloc
        .type           $__internal_1_$__cuda_sm10x_tcgen05_guardrail_trap_phase_invalid_during_alloc,@function
        .size           $__internal_1_$__cuda_sm10x_tcgen05_guardrail_trap_phase_invalid_during_alloc,($__internal_2_$__cuda_sm10x_tcgen05_guardrail_trap_unallocated_columns_being_dealloced - $__internal_1_$__cuda_sm10x_tcgen05_guardrail_trap_phase_invalid_during_alloc)
$__internal_1_$__cuda_sm10x_tcgen05_guardrail_trap_phase_invalid_during_alloc:
[----:B------:R-:W-:Y:S05]  /*16f10*/  BPT.TRAP 0x1 ;  /* 0x000000040000795c */ /* 0x000fea0000300000 */
[----:B------:R-:W-:-:S04]  /*16f20*/  MOV R3, 0x0 ;  /* 0x0000000000037802 */ /* 0x000fc80000000f00 */
[----:B------:R-:W-:Y:S05]  /*16f30*/  RET.REL.NODEC R2 `(attn_fwd) ;  /* 0xfffffe9002307950 */ /* 0x000fea0003c3ffff */
        .weak           $__internal_2_$__cuda_sm10x_tcgen05_guardrail_trap_unallocated_columns_being_dealloced
        .type           $__internal_2_$__cuda_sm10x_tcgen05_guardrail_trap_unallocated_columns_being_dealloced,@function
        .size           $__internal_2_$__cuda_sm10x_tcgen05_guardrail_trap_unallocated_columns_being_dealloced,(.L_x_27 - $__internal_2_$__cuda_sm10x_tcgen05_guardrail_trap_unallocated_columns_being_dealloced)
$__internal_2_$__cuda_sm10x_tcgen05_guardrail_trap_unallocated_columns_being_dealloced:
[----:B------:R-:W-:Y:S05]  /*16f40*/  BPT.TRAP 0x1 ;  /* 0x000000040000795c */ /* 0x000fea0000300000 */
[----:B------:R-:W-:-:S04]  /*16f50*/  HFMA2 R3, -RZ, RZ, 0, 0 ;  /* 0x00000000ff037431 */ /* 0x000fc800000001ff */
[----:B------:R-:W-:Y:S05]  /*16f60*/  RET.REL.NODEC R2 `(attn_fwd) ;  /* 0xfffffe9002247950 */ /* 0x000fea0003c3ffff */
.L_x_24:
[----:B------:R-:W-:-:S00]  /*16f70*/  BRA `(.L_x_24) ;  /* 0xfffffffc00fc7947 */ /* 0x000fc0000383ffff */
[----:B------:R-:W-:-:S00]  /*16f80*/  NOP ;  /* 0x0000000000007918 */ /* 0x000fc00000000000 */
[----:B------:R-:W-:-:S00]  /*16f90*/  NOP ;  /* 0x0000000000007918 */ /* 0x000fc00000000000 */
[----:B------:R-:W-:-:S00]  /*16fa0*/  NOP ;  /* 0x0000000000007918 */ /* 0x000fc00000000000 */
[----:B------:R-:W-:-:S00]  /*16fb0*/  NOP ;  /* 0x0000000000007918 */ /* 0x000fc00000000000 */
[----:B------:R-:W-:-:S00]  /*16fc0*/  NOP ;  /* 0x0000000000007918 */ /* 0x000fc00000000000 */
[----:B------:R-:W-:-:S00]  /*16fd0*/  NOP ;  /* 0x0000000000007918 */ /* 0x000fc00000000000 */
[----:B------:R-:W-:-:S00]  /*16fe0*/  NOP ;  /* 0x0000000000007918 */ /* 0x000fc00000000000 */
[----:B------:R-:W-:-:S00]  /*16ff0*/  NOP ;  /* 0x0000000000007918 */ /* 0x000fc00000000000 */
.L_x_27:


//--------------------- .nv.global.init           --------------------------
	.section	.nv.global.init,"aw",@progbits
.nv.global.init:
	.type		_$_str,@object
	.size		_$_str,(.L_3 - _$_str)
_$_str:
        /*0000*/ 	.byte	0x5f, 0x5f, 0x43, 0x55, 0x44, 0x41, 0x5f, 0x46, 0x54, 0x5a, 0x00
.L_3:


//--------------------- .nv.shared.attn_fwd       --------------------------
	.section	.nv.shared.attn_fwd,"aw",@nobits
	.sectionflags	@""
	.align	16
	.zero		1024


//--------------------- .nv.shared.reserved.0     --------------------------
	.section	.nv.shared.reserved.0,"aw",@nobits
	.align	8
	.weak		__nv_reservedSMEM_offset_0_alias
	.size		__nv_reservedSMEM_offset_0_alias, 0, 64
	.other		__nv_reservedSMEM_offset_0_alias,@"STO_CUDA_RESERVED_SHARED STV_DEFAULT"
__nv_reservedSMEM_offset_0_alias:
	.zero		0
.nv.shared.reserved.0:
	.zero		64
	.weak		__nv_reservedSMEM_allocation_phase
	.type		__nv_reservedSMEM_allocation_phase,@object
	.size		__nv_reservedSMEM_allocation_phase,(.L_0 - __nv_reservedSMEM_allocation_phase)
__nv_reservedSMEM_allocation_phase:
	.zero		1
.L_0:
	.zero		7
	.weak		__nv_reservedSMEM_devtool_atexit_pc
	.type		__nv_reservedSMEM_devtool_atexit_pc,@object
	.size		__nv_reservedSMEM_devtool_atexit_pc,(__nv_reservedSMEM_allocation_mask - __nv_reservedSMEM_devtool_atexit_pc)
__nv_reservedSMEM_devtool_atexit_pc:
	.zero		8
	.weak		__nv_reservedSMEM_allocation_mask
	.type		__nv_reservedSMEM_allocation_mask,@object
	.size		__nv_reservedSMEM_allocation_mask,(.L_2 - __nv_reservedSMEM_allocation_mask)
__nv_reservedSMEM_allocation_mask:
	.zero		4
.L_2:


//--------------------- .nv.constant0.attn_fwd    --------------------------
	.section	.nv.constant0.attn_fwd,"a",@progbits
	.sectionflags	@""
	.align	4
.nv.constant0.attn_fwd:
	.zero		1032


//--------------------- SYMBOLS --------------------------

	.type		.nv.reservedSmem.offset0,@object
	.size		.nv.reservedSmem.offset0,0x4
	.type		.nv.reservedSmem.cap,@object
	.size		.nv.reservedSmem.cap,0x4
